	.target	sm_90a

	.elftype	@"ET_EXEC"


//--------------------- .note.nv.tkinfo           --------------------------
	.section	.note.nv.tkinfo,"",@"SHT_NOTE"
	.sectionflags	@"SHF_NOTE_NV_TKINFO"
	.tkinfo
        /*0018*/ 	.word	0x00000002
        /*0030*/ 	.string	""
        /*0030*/ 	.string	"ptxas"
        /*0030*/ 	.string	"Cuda compilation tools, release 13.0, V13.0.88"
        /*0030*/ 	.string	"Build cuda_13.0.r13.0/compiler.36424714_0"
        /*0030*/ 	.string	"-v  -suppress-debug-info  -lineinfo  -arch sm_90a "



//--------------------- .note.nv.cuinfo           --------------------------
	.section	.note.nv.cuinfo,"",@"SHT_NOTE"
	.sectionflags	@"SHF_NOTE_NV_CUINFO"
        /*0018*/ 	.short	0x0002
        /*001a*/ 	.short	0x005a
        /*001c*/ 	.short	0x0082
	.zero		2


//--------------------- .nv.info                  --------------------------
	.section	.nv.info,"",@"SHT_CUDA_INFO"
	.align	4


	//----- nvinfo : EIATTR_REGCOUNT
	.align		4
        /*0000*/ 	.byte	0x04, 0x2f
        /*0002*/ 	.short	(.L_1 - .L_0)
	.align		4
.L_0:
        /*0004*/ 	.word	index@(matmul_kernel)
        /*0008*/ 	.word	0x000000ff


	//----- nvinfo : EIATTR_FRAME_SIZE
	.align		4
.L_1:
        /*000c*/ 	.byte	0x04, 0x11
        /*000e*/ 	.short	(.L_3 - .L_2)
	.align		4
.L_2:
        /*0010*/ 	.word	index@(matmul_kernel)
        /*0014*/ 	.word	0x00000dd8


	//----- nvinfo : EIATTR_MIN_STACK_SIZE
	.align		4
.L_3:
        /*0018*/ 	.byte	0x04, 0x12
        /*001a*/ 	.short	(.L_5 - .L_4)
	.align		4
.L_4:
        /*001c*/ 	.word	index@(matmul_kernel)
        /*0020*/ 	.word	0x00000dd8
.L_5:


//--------------------- .nv.compat                --------------------------
	.section	.nv.compat,"",@"SHT_CUDA_COMPAT_INFO"
	.align	4
        /*0000*/ 	.byte	0x02, 0x09, 0x01, 0x00, 0x02, 0x02, 0x04, 0x00, 0x02, 0x05, 0x05, 0x00, 0x03, 0x07, 0x01, 0x01
        /*0010*/ 	.byte	0x02, 0x03, 0x00, 0x00, 0x02, 0x06, 0x01, 0x00, 0x04, 0x0b, 0x08, 0x00, 0x00, 0x00, 0x00, 0x00
        /*0020*/ 	.byte	0x00, 0x00, 0x00, 0x00


//--------------------- .nv.info.matmul_kernel    --------------------------
	.section	.nv.info.matmul_kernel,"",@"SHT_CUDA_INFO"
	.sectionflags	@""
	.align	4


	//----- nvinfo : EIATTR_CUDA_API_VERSION
	.align		4
        /*0000*/ 	.byte	0x04, 0x37
        /*0002*/ 	.short	(.L_7 - .L_6)
.L_6:
        /*0004*/ 	.word	0x00000082


	//----- nvinfo : EIATTR_KPARAM_INFO
	.align		4
.L_7:
        /*0008*/ 	.byte	0x04, 0x17
        /*000a*/ 	.short	(.L_9 - .L_8)
.L_8:
        /*000c*/ 	.word	0x00000000
        /*0010*/ 	.short	0x000d
        /*0012*/ 	.short	0x0048
        /*0014*/ 	.byte	0x00, 0xf4, 0x21, 0x00


	//----- nvinfo : EIATTR_KPARAM_INFO
	.align		4
.L_9:
        /*0018*/ 	.byte	0x04, 0x17
        /*001a*/ 	.short	(.L_11 - .L_10)
.L_10:
        /*001c*/ 	.word	0x00000000
        /*0020*/ 	.short	0x000c
        /*0022*/ 	.short	0x0040
        /*0024*/ 	.byte	0x00, 0xf4, 0x21, 0x00


	//----- nvinfo : EIATTR_KPARAM_INFO
	.align		4
.L_11:
        /*0028*/ 	.byte	0x04, 0x17
        /*002a*/ 	.short	(.L_13 - .L_12)
.L_12:
        /*002c*/ 	.word	0x00000000
        /*0030*/ 	.short	0x000b
        /*0032*/ 	.short	0x0038
        /*0034*/ 	.byte	0x00, 0xf0, 0x11, 0x00


	//----- nvinfo : EIATTR_KPARAM_INFO
	.align		4
.L_13:
        /*0038*/ 	.byte	0x04, 0x17
        /*003a*/ 	.short	(.L_15 - .L_14)
.L_14:
        /*003c*/ 	.word	0x00000000
        /*0040*/ 	.short	0x000a
        /*0042*/ 	.short	0x0034
        /*0044*/ 	.byte	0x00, 0xf0, 0x11, 0x00


	//----- nvinfo : EIATTR_KPARAM_INFO
	.align		4
.L_15:
        /*0048*/ 	.byte	0x04, 0x17
        /*004a*/ 	.short	(.L_17 - .L_16)
.L_16:
        /*004c*/ 	.word	0x00000000
        /*0050*/ 	.short	0x0009
        /*0052*/ 	.short	0x0030
        /*0054*/ 	.byte	0x00, 0xf0, 0x11, 0x00


	//----- nvinfo : EIATTR_KPARAM_INFO
	.align		4
.L_17:
        /*0058*/ 	.byte	0x04, 0x17
        /*005a*/ 	.short	(.L_19 - .L_18)
.L_18:
        /*005c*/ 	.word	0x00000000
        /*0060*/ 	.short	0x0008
        /*0062*/ 	.short	0x002c
        /*0064*/ 	.byte	0x00, 0xf0, 0x11, 0x00


	//----- nvinfo : EIATTR_KPARAM_INFO
	.align		4
.L_19:
        /*0068*/ 	.byte	0x04, 0x17
        /*006a*/ 	.short	(.L_21 - .L_20)
.L_20:
        /*006c*/ 	.word	0x00000000
        /*0070*/ 	.short	0x0007
        /*0072*/ 	.short	0x0028
        /*0074*/ 	.byte	0x00, 0xf0, 0x11, 0x00


	//----- nvinfo : EIATTR_KPARAM_INFO
	.align		4
.L_21:
        /*0078*/ 	.byte	0x04, 0x17
        /*007a*/ 	.short	(.L_23 - .L_22)
.L_22:
        /*007c*/ 	.word	0x00000000
        /*0080*/ 	.short	0x0006
        /*0082*/ 	.short	0x0024
        /*0084*/ 	.byte	0x00, 0xf0, 0x11, 0x00


	//----- nvinfo : EIATTR_KPARAM_INFO
	.align		4
.L_23:
        /*0088*/ 	.byte	0x04, 0x17
        /*008a*/ 	.short	(.L_25 - .L_24)
.L_24:
        /*008c*/ 	.word	0x00000000
        /*0090*/ 	.short	0x0005
        /*0092*/ 	.short	0x0020
        /*0094*/ 	.byte	0x00, 0xf0, 0x11, 0x00


	//----- nvinfo : EIATTR_KPARAM_INFO
	.align		4
.L_25:
        /*0098*/ 	.byte	0x04, 0x17
        /*009a*/ 	.short	(.L_27 - .L_26)
.L_26:
        /*009c*/ 	.word	0x00000000
        /*00a0*/ 	.short	0x0004
        /*00a2*/ 	.short	0x001c
        /*00a4*/ 	.byte	0x00, 0xf0, 0x11, 0x00


	//----- nvinfo : EIATTR_KPARAM_INFO
	.align		4
.L_27:
        /*00a8*/ 	.byte	0x04, 0x17
        /*00aa*/ 	.short	(.L_29 - .L_28)
.L_28:
        /*00ac*/ 	.word	0x00000000
        /*00b0*/ 	.short	0x0003
        /*00b2*/ 	.short	0x0018
        /*00b4*/ 	.byte	0x00, 0xf0, 0x11, 0x00


	//----- nvinfo : EIATTR_KPARAM_INFO
	.align		4
.L_29:
        /*00b8*/ 	.byte	0x04, 0x17
        /*00ba*/ 	.short	(.L_31 - .L_30)
.L_30:
        /*00bc*/ 	.word	0x00000000
        /*00c0*/ 	.short	0x0002
        /*00c2*/ 	.short	0x0010
        /*00c4*/ 	.byte	0x00, 0xf4, 0x21, 0x00


	//----- nvinfo : EIATTR_KPARAM_INFO
	.align		4
.L_31:
        /*00c8*/ 	.byte	0x04, 0x17
        /*00ca*/ 	.short	(.L_33 - .L_32)
.L_32:
        /*00cc*/ 	.word	0x00000000
        /*00d0*/ 	.short	0x0001
        /*00d2*/ 	.short	0x0008
        /*00d4*/ 	.byte	0x00, 0xf4, 0x21, 0x00


	//----- nvinfo : EIATTR_KPARAM_INFO
	.align		4
.L_33:
        /*00d8*/ 	.byte	0x04, 0x17
        /*00da*/ 	.short	(.L_35 - .L_34)
.L_34:
        /*00dc*/ 	.word	0x00000000
        /*00e0*/ 	.short	0x0000
        /*00e2*/ 	.short	0x0000
        /*00e4*/ 	.byte	0x00, 0xf4, 0x21, 0x00


	//----- nvinfo : EIATTR_SPARSE_MMA_MASK
	.align		4
.L_35:
        /*00e8*/ 	.byte	0x03, 0x50
        /*00ea*/ 	.short	0x0000


	//----- nvinfo : EIATTR_MAXREG_COUNT
	.align		4
        /*00ec*/ 	.byte	0x03, 0x1b
        /*00ee*/ 	.short	0x00ff


	//----- nvinfo : EIATTR_NUM_BARRIERS
	.align		4
        /*00f0*/ 	.byte	0x02, 0x4c
        /*00f2*/ 	.byte	0x01
	.zero		1


	//----- nvinfo : EIATTR_ANNOTATIONS
	.align		4
        /*00f4*/ 	.byte	0x04, 0x55
        /*00f6*/ 	.short	(.L_37 - .L_36)


	//   ....[0]....
.L_36:
        /*00f8*/ 	.word	0x00000001
        /*00fc*/ 	.byte	0x70, 0x00, 0x00, 0x00, 0x01, 0x00, 0x00, 0x00, 0xa0, 0x00, 0x00, 0x00, 0x01, 0x00, 0x00, 0x00
        /* <DEDUP_REMOVED lines=1736> */
        /*6d8c*/ 	.byte	0x40, 0x20, 0x03, 0x00, 0x01, 0x00, 0x00, 0x00, 0x70, 0x20, 0x03, 0x00


	//----- nvinfo : EIATTR_MERCURY_ISA_VERSION
	.align		4
.L_37:
        /*6d98*/ 	.byte	0x03, 0x5f
        /*6d9a*/ 	.short	0x0101


	//----- nvinfo : EIATTR_EXIT_INSTR_OFFSETS
	.align		4
        /*6d9c*/ 	.byte	0x04, 0x1c
        /*6d9e*/ 	.short	(.L_39 - .L_38)


	//   ....[0]....
.L_38:
        /*6da0*/ 	.word	0x00032320


	//   ....[1]....
        /*6da4*/ 	.word	0x00032340


	//----- nvinfo : EIATTR_REQNTID
	.align		4
.L_39:
        /*6da8*/ 	.byte	0x04, 0x10
        /*6daa*/ 	.short	(.L_41 - .L_40)
.L_40:
        /*6dac*/ 	.word	0x00000080
        /*6db0*/ 	.word	0x00000001
        /*6db4*/ 	.word	0x00000001


	//----- nvinfo : EIATTR_CBANK_PARAM_SIZE
	.align		4
.L_41:
        /*6db8*/ 	.byte	0x03, 0x19
        /*6dba*/ 	.short	0x0050


	//----- nvinfo : EIATTR_PARAM_CBANK
	.align		4
        /*6dbc*/ 	.byte	0x04, 0x0a
        /*6dbe*/ 	.short	(.L_43 - .L_42)
	.align		4
.L_42:
        /*6dc0*/ 	.word	index@(.nv.constant0.matmul_kernel)
        /*6dc4*/ 	.short	0x0210
        /*6dc6*/ 	.short	0x0050


	//----- nvinfo : EIATTR_SW_WAR
	.align		4
.L_43:
        /*6dc8*/ 	.byte	0x04, 0x36
        /*6dca*/ 	.short	(.L_45 - .L_44)
.L_44:
        /*6dcc*/ 	.word	0x00000008
.L_45:


//--------------------- .nv.callgraph             --------------------------
	.section	.nv.callgraph,"",@"SHT_CUDA_CALLGRAPH"
	.align	4
	.sectionentsize	8
	.align		4
        /*0000*/ 	.word	0x00000000
	.align		4
        /*0004*/ 	.word	0xffffffff
	.align		4
        /*0008*/ 	.word	0x00000000
	.align		4
        /*000c*/ 	.word	0xfffffffe
	.align		4
        /*0010*/ 	.word	0x00000000
	.align		4
        /*0014*/ 	.word	0xfffffffd
	.align		4
        /*0018*/ 	.word	0x00000000
	.align		4
        /*001c*/ 	.word	0xfffffffc


//--------------------- .text.matmul_kernel       --------------------------
	.section	.text.matmul_kernel,"ax",@progbits
	.align	128
        .global         matmul_kernel
        .type           matmul_kernel,@function
        .size           matmul_kernel,(.L_x_3 - matmul_kernel)
        .other          matmul_kernel,@"STO_CUDA_ENTRY STV_DEFAULT"
matmul_kernel:
.text.matmul_kernel:
[----:B------:R-:W1:Y:S08]  /*0000*/  LDC R1, c[0x0][0x28] ;  /* 0x00000a00ff017b82 */ /* 0x000e700000000800 */
[----:B------:R-:W2:Y:S01]  /*0010*/  LDC.64 R2, c[0x0][0x228] ;  /* 0x00008a00ff027b82 */ /* 0x000ea20000000a00 */
[----:B-1----:R-:W-:Y:S01]  /*0020*/  VIADD R1, R1, 0xfffff228 ;  /* 0xfffff22801017836 */ /* 0x002fe20000000000 */
[----:B------:R-:W1:Y:S01]  /*0030*/  S2R R5, SR_CTAID.X ;  /* 0x0000000000057919 */ /* 0x000e620000002500 */
[----:B------:R-:W-:-:S05]  /*0040*/  ULDC.64 UR4, c[0x0][0x218] ;  /* 0x0000860000047ab9 */ /* 0x000fca0000000a00 */
[----:B------:R-:W3:Y:S01]  /*0050*/  LDC.64 R184, c[0x0][0x238] ;  /* 0x00008e00ffb87b82 */ /* 0x000ee20000000a00 */
[----:B--2---:R-:W-:Y:S01]  /*0060*/  IMAD.MOV.U32 R154, RZ, RZ, R3 ;  /* 0x000000ffff9a7224 */ /* 0x004fe200078e0003 */
[----:B------:R2:W-:Y:S01]  /*0070*/  STL.64 [R1+0x650], R2 ;  /* 0x0006500201007387 */ /* 0x0005e20000100a00 */
[----:B------:R-:W-:Y:S02]  /*0080*/  IMAD.MOV.U32 R152, RZ, RZ, R2 ;  /* 0x000000ffff987224 */ /* 0x000fe400078e0002 */
[----:B------:R-:W-:-:S03]  /*0090*/  VIADD R0, R154, 0x7f ;  /* 0x0000007f9a007836 */ /* 0x000fc60000000000 */
[----:B------:R-:W-:Y:S01]  /*00a0*/  STL [R1+0xdb0], R152 ;  /* 0x000db09801007387 */ /* 0x000fe20000100800 */
[----:B-1----:R-:W-:Y:S02]  /*00b0*/  IABS R8, R5 ;  /* 0x0000000500087213 */ /* 0x002fe40000000000 */
[----:B--2---:R-:W-:-:S04]  /*00c0*/  SHF.R.S32.HI R3, RZ, 0x1f, R0 ;  /* 0x0000001fff037819 */ /* 0x004fc80000011400 */
[----:B------:R-:W-:-:S04]  /*00d0*/  LEA.HI R3, R3, R0, RZ, 0x7 ;  /* 0x0000000003037211 */ /* 0x000fc800078f38ff */
[----:B------:R-:W-:-:S05]  /*00e0*/  SHF.R.S32.HI R3, RZ, 0x7, R3 ;  /* 0x00000007ff037819 */ /* 0x000fca0000011403 */
[----:B------:R-:W-:-:S05]  /*00f0*/  IMAD.SHL.U32 R4, R3, 0x8, RZ ;  /* 0x0000000803047824 */ /* 0x000fca00078e00ff */
[-C--:B------:R-:W-:Y:S02]  /*0100*/  IABS R7, R4.reuse ;  /* 0x0000000400077213 */ /* 0x080fe40000000000 */
[----:B------:R-:W-:Y:S02]  /*0110*/  IABS R10, R4 ;  /* 0x00000004000a7213 */ /* 0x000fe40000000000 */
[----:B------:R-:W1:Y:S08]  /*0120*/  I2F.RP R0, R7 ;  /* 0x0000000700007306 */ /* 0x000e700000209400 */
[----:B-1----:R-:W1:Y:S02]  /*0130*/  MUFU.RCP R0, R0 ;  /* 0x0000000000007308 */ /* 0x002e640000001000 */
[----:B-1----:R-:W-:Y:S01]  /*0140*/  IADD3 R2, R0, 0xffffffe, RZ ;  /* 0x0ffffffe00027810 */ /* 0x002fe20007ffe0ff */
[----:B------:R-:W-:-:S05]  /*0150*/  IMAD.MOV R0, RZ, RZ, -R10 ;  /* 0x000000ffff007224 */ /* 0x000fca00078e0a0a */
[----:B------:R1:W2:Y:S02]  /*0160*/  F2I.FTZ.U32.TRUNC.NTZ R3, R2 ;  /* 0x0000000200037305 */ /* 0x0002a4000021f000 */
[----:B-1----:R-:W-:Y:S02]  /*0170*/  IMAD.MOV.U32 R2, RZ, RZ, RZ ;  /* 0x000000ffff027224 */ /* 0x002fe400078e00ff */
[----:B--2---:R-:W-:-:S04]  /*0180*/  IMAD.MOV R6, RZ, RZ, -R3 ;  /* 0x000000ffff067224 */ /* 0x004fc800078e0a03 */
[----:B------:R-:W-:Y:S02]  /*0190*/  IMAD R9, R6, R7, RZ ;  /* 0x0000000706097224 */ /* 0x000fe400078e02ff */
[----:B------:R-:W-:Y:S02]  /*01a0*/  IMAD.MOV.U32 R6, RZ, RZ, R8 ;  /* 0x000000ffff067224 */ /* 0x000fe400078e0008 */
[----:B------:R-:W-:-:S06]  /*01b0*/  IMAD.HI.U32 R3, R3, R9, R2 ;  /* 0x0000000903037227 */ /* 0x000fcc00078e0002 */
[----:B------:R-:W-:-:S04]  /*01c0*/  IMAD.HI.U32 R3, R3, R6, RZ ;  /* 0x0000000603037227 */ /* 0x000fc800078e00ff */
[----:B------:R-:W-:-:S05]  /*01d0*/  IMAD R0, R3, R0, R6 ;  /* 0x0000000003007224 */ /* 0x000fca00078e0206 */
[----:B------:R-:W-:-:S13]  /*01e0*/  ISETP.GT.U32.AND P1, PT, R7, R0, PT ;  /* 0x000000000700720c */ /* 0x000fda0003f24070 */
[----:B------:R-:W-:Y:S01]  /*01f0*/  @!P1 IMAD.IADD R0, R0, 0x1, -R7 ;  /* 0x0000000100009824 */ /* 0x000fe200078e0a07 */
[----:B------:R-:W-:Y:S02]  /*0200*/  @!P1 IADD3 R3, R3, 0x1, RZ ;  /* 0x0000000103039810 */ /* 0x000fe40007ffe0ff */
[----:B------:R-:W-:Y:S02]  /*0210*/  ISETP.NE.AND P1, PT, R4, RZ, PT ;  /* 0x000000ff0400720c */ /* 0x000fe40003f25270 */
[----:B------:R-:W-:Y:S02]  /*0220*/  ISETP.GE.U32.AND P0, PT, R0, R7, PT ;  /* 0x000000070000720c */ /* 0x000fe40003f06070 */
[----:B------:R-:W-:Y:S02]  /*0230*/  LOP3.LUT R0, R5, R4, RZ, 0x3c, !PT ;  /* 0x0000000405007212 */ /* 0x000fe400078e3cff */
[----:B------:R-:W-:Y:S02]  /*0240*/  IABS R7, R154 ;  /* 0x0000009a00077213 */ /* 0x000fe40000000000 */
[----:B------:R-:W-:Y:S01]  /*0250*/  ISETP.GE.AND P2, PT, R0, RZ, PT ;  /* 0x000000ff0000720c */ /* 0x000fe20003f46270 */
[----:B------:R-:W-:-:S06]  /*0260*/  VIADD R0, R152, 0x7f ;  /* 0x0000007f98007836 */ /* 0x000fcc0000000000 */
[----:B------:R-:W-:-:S04]  /*0270*/  @P0 VIADD R3, R3, 0x1 ;  /* 0x0000000103030836 */ /* 0x000fc80000000000 */
[----:B------:R-:W-:Y:S01]  /*0280*/  IMAD.MOV.U32 R2, RZ, RZ, R3 ;  /* 0x000000ffff027224 */ /* 0x000fe200078e0003 */
[----:B------:R-:W-:-:S03]  /*0290*/  SHF.R.S32.HI R3, RZ, 0x1f, R0 ;  /* 0x0000001fff037819 */ /* 0x000fc60000011400 */
[----:B------:R-:W-:Y:S01]  /*02a0*/  @!P2 IMAD.MOV R2, RZ, RZ, -R2 ;  /* 0x000000ffff02a224 */ /* 0x000fe200078e0a02 */
[----:B------:R-:W-:Y:S02]  /*02b0*/  @!P1 LOP3.LUT R2, RZ, R4, RZ, 0x33, !PT ;  /* 0x00000004ff029212 */ /* 0x000fe400078e33ff */
[----:B------:R-:W-:-:S03]  /*02c0*/  LEA.HI R3, R3, R0, RZ, 0x7 ;  /* 0x0000000003037211 */ /* 0x000fc600078f38ff */
[----:B------:R-:W-:Y:S02]  /*02d0*/  IMAD.SHL.U32 R10, R2, 0x8, RZ ;  /* 0x00000008020a7824 */ /* 0x000fe400078e00ff */
[----:B------:R-:W-:-:S03]  /*02e0*/  IMAD.MOV R2, RZ, RZ, -R2 ;  /* 0x000000ffff027224 */ /* 0x000fc600078e0a02 */
[----:B------:R-:W-:Y:S01]  /*02f0*/  LEA.HI.SX32 R3, R3, -R10, 0x19 ;  /* 0x8000000a03037211 */ /* 0x000fe200078fcaff */
[----:B------:R-:W-:Y:S02]  /*0300*/  IMAD R11, R4, R2, R5 ;  /* 0x00000002040b7224 */ /* 0x000fe400078e0205 */
[----:B------:R-:W-:Y:S01]  /*0310*/  IMAD.MOV.U32 R2, RZ, RZ, RZ ;  /* 0x000000ffff027224 */ /* 0x000fe200078e00ff */
[----:B------:R-:W-:Y:S02]  /*0320*/  VIMNMX R8, R3, 0x8, PT ;  /* 0x0000000803087848 */ /* 0x000fe40003fe0100 */
[----:B------:R-:W-:Y:S02]  /*0330*/  IABS R4, R11 ;  /* 0x0000000b00047213 */ /* 0x000fe40000000000 */
[----:B------:R-:W-:-:S04]  /*0340*/  IABS R9, R8 ;  /* 0x0000000800097213 */ /* 0x000fc80000000000 */
[----:B------:R-:W1:Y:S08]  /*0350*/  I2F.RP R0, R9 ;  /* 0x0000000900007306 */ /* 0x000e700000209400 */
[----:B-1----:R-:W1:Y:S02]  /*0360*/  MUFU.RCP R0, R0 ;  /* 0x0000000000007308 */ /* 0x002e640000001000 */
[----:B-1----:R-:W-:-:S06]  /*0370*/  IADD3 R3, R0, 0xffffffe, RZ ;  /* 0x0ffffffe00037810 */ /* 0x002fcc0007ffe0ff */
[----:B------:R-:W1:Y:S02]  /*0380*/  F2I.FTZ.U32.TRUNC.NTZ R3, R3 ;  /* 0x0000000300037305 */ /* 0x000e64000021f000 */
[----:B-1----:R-:W-:-:S04]  /*0390*/  IMAD.MOV R6, RZ, RZ, -R3 ;  /* 0x000000ffff067224 */ /* 0x002fc800078e0a03 */
[----:B------:R-:W-:Y:S01]  /*03a0*/  IMAD R5, R6, R9, RZ ;  /* 0x0000000906057224 */ /* 0x000fe200078e02ff */
[----:B------:R-:W-:-:S03]  /*03b0*/  IABS R6, R8 ;  /* 0x0000000800067213 */ /* 0x000fc60000000000 */
[----:B------:R-:W-:Y:S01]  /*03c0*/  IMAD.HI.U32 R2, R3, R5, R2 ;  /* 0x0000000503027227 */ /* 0x000fe200078e0002 */
[----:B------:R-:W-:-:S03]  /*03d0*/  IADD3 R0, RZ, -R6, RZ ;  /* 0x80000006ff007210 */ /* 0x000fc60007ffe0ff */
[----:B------:R-:W-:Y:S02]  /*03e0*/  IMAD.MOV.U32 R5, RZ, RZ, R7 ;  /* 0x000000ffff057224 */ /* 0x000fe400078e0007 */
[----:B------:R-:W-:Y:S01]  /*03f0*/  IMAD.MOV.U32 R3, RZ, RZ, R4 ;  /* 0x000000ffff037224 */ /* 0x000fe200078e0004 */
[----:B------:R-:W-:Y:S01]  /*0400*/  IABS R4, R152 ;  /* 0x0000009800047213 */ /* 0x000fe20000000000 */
[----:B------:R-:W1:Y:S02]  /*0410*/  I2F.RP R7, R5 ;  /* 0x0000000500077306 */ /* 0x000e640000209400 */
[----:B------:R-:W-:-:S04]  /*0420*/  IMAD.HI.U32 R2, R2, R3, RZ ;  /* 0x0000000302027227 */ /* 0x000fc800078e00ff */
[----:B------:R-:W-:Y:S02]  /*0430*/  IMAD R0, R2, R0, R3 ;  /* 0x0000000002007224 */ /* 0x000fe400078e0203 */
[----:B------:R-:W2:Y:S03]  /*0440*/  I2F.RP R6, R4 ;  /* 0x0000000400067306 */ /* 0x000ea60000209400 */
[----:B------:R-:W-:-:S05]  /*0450*/  ISETP.GT.U32.AND P1, PT, R9, R0, PT ;  /* 0x000000000900720c */ /* 0x000fca0003f24070 */
[----:B-1----:R-:W1:Y:S08]  /*0460*/  MUFU.RCP R7, R7 ;  /* 0x0000000700077308 */ /* 0x002e700000001000 */
[----:B------:R-:W-:Y:S01]  /*0470*/  @!P1 IMAD.IADD R0, R0, 0x1, -R9 ;  /* 0x0000000100009824 */ /* 0x000fe200078e0a09 */
[----:B--2---:R-:W2:Y:S01]  /*0480*/  MUFU.RCP R6, R6 ;  /* 0x0000000600067308 */ /* 0x004ea20000001000 */
[----:B------:R-:W-:Y:S01]  /*0490*/  @!P1 VIADD R2, R2, 0x1 ;  /* 0x0000000102029836 */ /* 0x000fe20000000000 */
[----:B------:R-:W-:-:S02]  /*04a0*/  ISETP.NE.AND P1, PT, R8, RZ, PT ;  /* 0x000000ff0800720c */ /* 0x000fc40003f25270 */
[----:B------:R-:W-:Y:S02]  /*04b0*/  ISETP.GE.U32.AND P0, PT, R0, R9, PT ;  /* 0x000000090000720c */ /* 0x000fe40003f06070 */
[----:B------:R-:W-:Y:S01]  /*04c0*/  LOP3.LUT R0, R11, R8, RZ, 0x3c, !PT ;  /* 0x000000080b007212 */ /* 0x000fe200078e3cff */
[----:B-1----:R-:W-:-:S03]  /*04d0*/  VIADD R3, R7, 0xffffffe ;  /* 0x0ffffffe07037836 */ /* 0x002fc60000000000 */
[----:B------:R-:W-:-:S03]  /*04e0*/  ISETP.GE.AND P2, PT, R0, RZ, PT ;  /* 0x000000ff0000720c */ /* 0x000fc60003f46270 */
[----:B------:R-:W1:Y:S01]  /*04f0*/  F2I.FTZ.U32.TRUNC.NTZ R3, R3 ;  /* 0x0000000300037305 */ /* 0x000e62000021f000 */
[----:B--2---:R-:W-:-:S03]  /*0500*/  VIADD R7, R6, 0xffffffe ;  /* 0x0ffffffe06077836 */ /* 0x004fc60000000000 */
[----:B------:R-:W-:-:S04]  /*0510*/  @P0 VIADD R2, R2, 0x1 ;  /* 0x0000000102020836 */ /* 0x000fc80000000000 */
[----:B------:R-:W2:Y:S01]  /*0520*/  F2I.FTZ.U32.TRUNC.NTZ R7, R7 ;  /* 0x0000000700077305 */ /* 0x000ea2000021f000 */
[----:B------:R-:W-:-:S05]  /*0530*/  MOV R12, R2 ;  /* 0x00000002000c7202 */ /* 0x000fca0000000f00 */
[----:B------:R-:W-:Y:S01]  /*0540*/  @!P2 IMAD.MOV R12, RZ, RZ, -R12 ;  /* 0x000000ffff0ca224 */ /* 0x000fe200078e0a0c */
[----:B------:R-:W-:Y:S01]  /*0550*/  @!P1 LOP3.LUT R12, RZ, R8, RZ, 0x33, !PT ;  /* 0x00000008ff0c9212 */ /* 0x000fe200078e33ff */
[----:B-1----:R-:W-:-:S04]  /*0560*/  IMAD.MOV R2, RZ, RZ, -R3 ;  /* 0x000000ffff027224 */ /* 0x002fc800078e0a03 */
[----:B------:R-:W-:Y:S02]  /*0570*/  IMAD R9, R2, R5, RZ ;  /* 0x0000000502097224 */ /* 0x000fe400078e02ff */
[----:B------:R-:W-:Y:S02]  /*0580*/  IMAD.SHL.U32 R0, R12, 0x80, RZ ;  /* 0x000000800c007824 */ /* 0x000fe400078e00ff */
[----:B------:R-:W-:Y:S02]  /*0590*/  IMAD.MOV.U32 R2, RZ, RZ, RZ ;  /* 0x000000ffff027224 */ /* 0x000fe400078e00ff */
[----:B--2---:R-:W-:Y:S01]  /*05a0*/  IMAD.MOV R6, RZ, RZ, -R7 ;  /* 0x000000ffff067224 */ /* 0x004fe200078e0a07 */
[----:B------:R-:W-:Y:S01]  /*05b0*/  IABS R136, R0 ;  /* 0x0000000000887213 */ /* 0x000fe20000000000 */
[----:B------:R-:W-:Y:S01]  /*05c0*/  IMAD.HI.U32 R2, R3, R9, R2 ;  /* 0x0000000903027227 */ /* 0x000fe200078e0002 */
[C---:B------:R-:W-:Y:S02]  /*05d0*/  IADD3 R13, R0.reuse, 0x1, RZ ;  /* 0x00000001000d7810 */ /* 0x040fe40007ffe0ff */
[----:B------:R-:W-:Y:S01]  /*05e0*/  MOV R9, R6 ;  /* 0x0000000600097202 */ /* 0x000fe20000000f00 */
[C---:B------:R-:W-:Y:S01]  /*05f0*/  VIADD R15, R0.reuse, 0x7f ;  /* 0x0000007f000f7836 */ /* 0x040fe20000000000 */
[----:B------:R-:W-:Y:S01]  /*0600*/  IABS R134, R13 ;  /* 0x0000000d00867213 */ /* 0x000fe20000000000 */
[C---:B------:R-:W-:Y:S01]  /*0610*/  VIADD R17, R0.reuse, 0x2 ;  /* 0x0000000200117836 */ /* 0x040fe20000000000 */
[----:B------:R-:W-:Y:S01]  /*0620*/  IADD3 R20, R0, 0x10, RZ ;  /* 0x0000001000147810 */ /* 0x000fe20007ffe0ff */
[----:B------:R-:W-:Y:S01]  /*0630*/  IMAD.MOV R3, RZ, RZ, -R12 ;  /* 0x000000ffff037224 */ /* 0x000fe200078e0a0c */
[----:B------:R-:W-:Y:S01]  /*0640*/  STL [R1+0x880], R15 ;  /* 0x0008800f01007387 */ /* 0x000fe20000100800 */
[----:B------:R-:W-:Y:S01]  /*0650*/  IMAD.HI.U32 R6, R2, R136, RZ ;  /* 0x0000008802067227 */ /* 0x000fe200078e00ff */
[----:B------:R-:W-:-:S02]  /*0660*/  IABS R135, R15 ;  /* 0x0000000f00877213 */ /* 0x000fc40000000000 */
[----:B------:R-:W-:Y:S01]  /*0670*/  STL [R1+0x8ec], R17 ;  /* 0x0008ec1101007387 */ /* 0x000fe20000100800 */
[C---:B------:R-:W-:Y:S01]  /*0680*/  VIADD R16, R0.reuse, 0x3 ;  /* 0x0000000300107836 */ /* 0x040fe20000000000 */
[----:B------:R-:W-:Y:S01]  /*0690*/  IABS R133, R17 ;  /* 0x0000001100857213 */ /* 0x000fe20000000000 */
[----:B------:R-:W-:Y:S01]  /*06a0*/  VIADD R14, R0, 0x4 ;  /* 0x00000004000e7836 */ /* 0x000fe20000000000 */
[----:B------:R-:W-:Y:S01]  /*06b0*/  STL [R1+0x8f0], R13 ;  /* 0x0008f00d01007387 */ /* 0x000fe20000100800 */
[----:B------:R-:W-:Y:S01]  /*06c0*/  IMAD R3, R8, R3, R11 ;  /* 0x0000000308037224 */ /* 0x000fe200078e020b */
[----:B------:R-:W-:Y:S01]  /*06d0*/  IABS R132, R16 ;  /* 0x0000001000847213 */ /* 0x000fe20000000000 */
[----:B------:R-:W-:Y:S01]  /*06e0*/  IMAD.MOV R8, RZ, RZ, -R6 ;  /* 0x000000ffff087224 */ /* 0x000fe200078e0a06 */
[----:B------:R1:W-:Y:S01]  /*06f0*/  STL [R1+0x8e8], R16 ;  /* 0x0008e81001007387 */ /* 0x0003e20000100800 */
[----:B------:R-:W-:Y:S01]  /*0700*/  IMAD R9, R9, R4, RZ ;  /* 0x0000000409097224 */ /* 0x000fe200078e02ff */
[----:B------:R-:W-:Y:S01]  /*0710*/  IABS R131, R14 ;  /* 0x0000000e00837213 */ /* 0x000fe20000000000 */
[----:B------:R-:W-:Y:S01]  /*0720*/  IMAD.MOV.U32 R6, RZ, RZ, RZ ;  /* 0x000000ffff067224 */ /* 0x000fe200078e00ff */
[----:B------:R2:W-:Y:S01]  /*0730*/  STL [R1+0x8e4], R14 ;  /* 0x0008e40e01007387 */ /* 0x0005e20000100800 */
[----:B------:R-:W-:Y:S01]  /*0740*/  IMAD.HI.U32 R11, R2, R135, RZ ;  /* 0x00000087020b7227 */ /* 0x000fe200078e00ff */
[----:B------:R-:W-:-:S02]  /*0750*/  IABS R119, R20 ;  /* 0x0000001400777213 */ /* 0x000fc40000000000 */
[C---:B------:R-:W-:Y:S01]  /*0760*/  IADD3 R252, R0.reuse, 0x1f, RZ ;  /* 0x0000001f00fc7810 */ /* 0x040fe20007ffe0ff */
[----:B------:R-:W-:Y:S01]  /*0770*/  IMAD.HI.U32 R6, R7, R9, R6 ;  /* 0x0000000907067227 */ /* 0x000fe200078e0006 */
[C---:B-1----:R-:W-:Y:S02]  /*0780*/  IADD3 R16, R0.reuse, 0x8, RZ ;  /* 0x0000000800107810 */ /* 0x042fe40007ffe0ff */
[C---:B------:R-:W-:Y:S01]  /*0790*/  IADD3 R247, R0.reuse, 0x24, RZ ;  /* 0x0000002400f77810 */ /* 0x040fe20007ffe0ff */
[C---:B------:R-:W-:Y:S01]  /*07a0*/  VIADD R19, R0.reuse, 0x5 ;  /* 0x0000000500137836 */ /* 0x040fe20000000000 */
[----:B------:R-:W-:Y:S01]  /*07b0*/  IABS R127, R16 ;  /* 0x00000010007f7213 */ /* 0x000fe20000000000 */
[----:B--2---:R-:W-:Y:S01]  /*07c0*/  VIADD R14, R0, 0x9 ;  /* 0x00000009000e7836 */ /* 0x004fe20000000000 */
[----:B------:R-:W-:Y:S01]  /*07d0*/  IABS R99, R247 ;  /* 0x000000f700637213 */ /* 0x000fe20000000000 */
[----:B------:R-:W-:Y:S01]  /*07e0*/  IMAD.HI.U32 R7, R2, R134, RZ ;  /* 0x0000008602077227 */ /* 0x000fe200078e00ff */
[----:B------:R-:W-:Y:S01]  /*07f0*/  IABS R130, R19 ;  /* 0x0000001300827213 */ /* 0x000fe20000000000 */
[----:B------:R-:W-:Y:S01]  /*0800*/  STL [R1+0x97c], R19 ;  /* 0x00097c1301007387 */ /* 0x000fe20000100800 */
[----:B------:R-:W-:Y:S01]  /*0810*/  IABS R126, R14 ;  /* 0x0000000e007e7213 */ /* 0x000fe20000000000 */
[----:B------:R-:W-:Y:S01]  /*0820*/  VIADD R17, R0, 0x7 ;  /* 0x0000000700117836 */ /* 0x000fe20000000000 */
[----:B------:R-:W-:Y:S01]  /*0830*/  IABS R104, R252 ;  /* 0x000000fc00687213 */ /* 0x000fe20000000000 */
[----:B------:R-:W-:Y:S01]  /*0840*/  IMAD.HI.U32 R9, R2, R132, RZ ;  /* 0x0000008402097227 */ /* 0x000fe200078e00ff */
[----:B------:R-:W-:-:S02]  /*0850*/  IADD3 R240, R0, 0x2b, RZ ;  /* 0x0000002b00f07810 */ /* 0x000fc40007ffe0ff */
[----:B------:R-:W-:Y:S01]  /*0860*/  IABS R128, R17 ;  /* 0x0000001100807213 */ /* 0x000fe20000000000 */
[C---:B------:R-:W-:Y:S01]  /*0870*/  VIADD R18, R0.reuse, 0x6 ;  /* 0x0000000600127836 */ /* 0x040fe20000000000 */
[----:B------:R-:W-:Y:S01]  /*0880*/  IABS R92, R240 ;  /* 0x000000f0005c7213 */ /* 0x000fe20000000000 */
[----:B------:R-:W-:Y:S01]  /*0890*/  IMAD.MOV R12, RZ, RZ, -R11 ;  /* 0x000000ffff0c7224 */ /* 0x000fe200078e0a0b */
[----:B------:R-:W-:Y:S01]  /*08a0*/  IADD3 R232, R0, 0x33, RZ ;  /* 0x0000003300e87810 */ /* 0x000fe20007ffe0ff */
[----:B------:R-:W-:Y:S01]  /*08b0*/  IMAD.MOV R7, RZ, RZ, -R7 ;  /* 0x000000ffff077224 */ /* 0x000fe200078e0a07 */
[----:B------:R1:W-:Y:S01]  /*08c0*/  STL [R1+0x984], R18 ;  /* 0x0009841201007387 */ /* 0x0003e20000100800 */
[----:B------:R-:W-:Y:S01]  /*08d0*/  IMAD.MOV R9, RZ, RZ, -R9 ;  /* 0x000000ffff097224 */ /* 0x000fe200078e0a09 */
[----:B------:R-:W-:Y:S01]  /*08e0*/  IABS R129, R18 ;  /* 0x0000001200817213 */ /* 0x000fe20000000000 */
[----:B------:R-:W-:Y:S01]  /*08f0*/  IMAD R135, R5, R12, R135 ;  /* 0x0000000c05877224 */ /* 0x000fe200078e0287 */
[----:B------:R-:W-:Y:S01]  /*0900*/  STL [R1+0x98c], R17 ;  /* 0x00098c1101007387 */ /* 0x000fe20000100800 */
[----:B------:R-:W-:Y:S01]  /*0910*/  IMAD.HI.U32 R11, R2, R126, RZ ;  /* 0x0000007e020b7227 */ /* 0x000fe200078e00ff */
[----:B------:R-:W-:-:S02]  /*0920*/  IABS R84, R232 ;  /* 0x000000e800547213 */ /* 0x000fc40000000000 */
[----:B------:R2:W-:Y:S01]  /*0930*/  STL [R1+0x990], R16 ;  /* 0x0009901001007387 */ /* 0x0005e20000100800 */
[----:B------:R-:W-:Y:S01]  /*0940*/  IMAD R134, R5, R7, R134 ;  /* 0x0000000705867224 */ /* 0x000fe200078e0286 */
[----:B------:R-:W-:Y:S01]  /*0950*/  IADD3 R11, -R11, RZ, RZ ;  /* 0x000000ff0b0b7210 */ /* 0x000fe20007ffe1ff */
[C---:B-1----:R-:W-:Y:S01]  /*0960*/  VIADD R18, R0.reuse, 0xa ;  /* 0x0000000a00127836 */ /* 0x042fe20000000000 */
[----:B------:R1:W-:Y:S01]  /*0970*/  STL [R1+0x994], R14 ;  /* 0x0009940e01007387 */ /* 0x0003e20000100800 */
[----:B------:R-:W-:Y:S01]  /*0980*/  VIADD R12, R0, 0xe ;  /* 0x0000000e000c7836 */ /* 0x000fe20000000000 */
[C---:B------:R-:W-:Y:S01]  /*0990*/  ISETP.GT.U32.AND P5, PT, R5.reuse, R135, PT ;  /* 0x000000870500720c */ /* 0x040fe20003fa4070 */
[C---:B------:R-:W-:Y:S01]  /*09a0*/  IMAD R132, R5.reuse, R9, R132 ;  /* 0x0000000905847224 */ /* 0x040fe200078e0284 */
[----:B------:R-:W-:Y:S01]  /*09b0*/  IABS R125, R18 ;  /* 0x00000012007d7213 */ /* 0x000fe20000000000 */
[----:B------:R-:W-:Y:S01]  /*09c0*/  IMAD.HI.U32 R7, R2, R130, RZ ;  /* 0x0000008202077227 */ /* 0x000fe200078e00ff */
[----:B------:R-:W-:Y:S01]  /*09d0*/  IABS R121, R12 ;  /* 0x0000000c00797213 */ /* 0x000fe20000000000 */
[----:B------:R-:W-:Y:S01]  /*09e0*/  STL [R1+0x99c], R18 ;  /* 0x00099c1201007387 */ /* 0x000fe20000100800 */
[C---:B------:R-:W-:Y:S01]  /*09f0*/  ISETP.GT.U32.AND P3, PT, R5.reuse, R134, PT ;  /* 0x000000860500720c */ /* 0x040fe20003f64070 */
[----:B--2---:R-:W-:Y:S01]  /*0a00*/  VIADD R16, R0, 0xc ;  /* 0x0000000c00107836 */ /* 0x004fe20000000000 */
[----:B------:R-:W-:Y:S01]  /*0a10*/  ISETP.GT.U32.AND P2, PT, R5, R132, PT ;  /* 0x000000840500720c */ /* 0x000fe20003f44070 */
[----:B------:R-:W-:Y:S01]  /*0a20*/  IMAD.HI.U32 R9, R2, R128, RZ ;  /* 0x0000008002097227 */ /* 0x000fe200078e00ff */
[----:B------:R-:W-:-:S02]  /*0a30*/  IADD3 R225, R0, 0x3a, RZ ;  /* 0x0000003a00e17810 */ /* 0x000fc40007ffe0ff */
[----:B------:R-:W-:Y:S01]  /*0a40*/  IABS R123, R16 ;  /* 0x00000010007b7213 */ /* 0x000fe20000000000 */
[C---:B------:R-:W-:Y:S01]  /*0a50*/  VIADD R17, R0.reuse, 0xb ;  /* 0x0000000b00117836 */ /* 0x040fe20000000000 */
[----:B------:R-:W-:Y:S01]  /*0a60*/  @!P5 IADD3 R135, R135, -R5, RZ ;  /* 0x800000058787d210 */ /* 0x000fe20007ffe0ff */
[----:B------:R-:W-:Y:S01]  /*0a70*/  IMAD.MOV R7, RZ, RZ, -R7 ;  /* 0x000000ffff077224 */ /* 0x000fe200078e0a07 */
[----:B------:R-:W-:Y:S01]  /*0a80*/  IABS R77, R225 ;  /* 0x000000e1004d7213 */ /* 0x000fe20000000000 */
[----:B------:R-:W-:Y:S01]  /*0a90*/  IMAD.MOV R9, RZ, RZ, -R9 ;  /* 0x000000ffff097224 */ /* 0x000fe200078e0a09 */
[----:B------:R-:W-:Y:S01]  /*0aa0*/  STL [R1+0x9a4], R17 ;  /* 0x0009a41101007387 */ /* 0x000fe20000100800 */
[C---:B-1----:R-:W-:Y:S01]  /*0ab0*/  VIADD R14, R0.reuse, 0xd ;  /* 0x0000000d000e7836 */ /* 0x042fe20000000000 */
[----:B------:R-:W-:Y:S01]  /*0ac0*/  IABS R124, R17 ;  /* 0x00000011007c7213 */ /* 0x000fe20000000000 */
[----:B------:R-:W-:Y:S01]  /*0ad0*/  VIADD R21, R0, 0xf ;  /* 0x0000000f00157836 */ /* 0x000fe20000000000 */
[----:B------:R-:W-:Y:S01]  /*0ae0*/  STL [R1+0x9a8], R16 ;  /* 0x0009a81001007387 */ /* 0x000fe20000100800 */
[C---:B------:R-:W-:Y:S01]  /*0af0*/  IMAD R130, R5.reuse, R7, R130 ;  /* 0x0000000705827224 */ /* 0x040fe200078e0282 */
[----:B------:R-:W-:Y:S01]  /*0b00*/  IABS R122, R14 ;  /* 0x0000000e007a7213 */ /* 0x000fe20000000000 */
[C---:B------:R-:W-:Y:S01]  /*0b10*/  IMAD R126, R5.reuse, R11, R126 ;  /* 0x0000000b057e7224 */ /* 0x040fe200078e027e */
[----:B------:R-:W-:Y:S01]  /*0b20*/  STL [R1+0x9ac], R14 ;  /* 0x0009ac0e01007387 */ /* 0x000fe20000100800 */
[C---:B------:R-:W-:Y:S01]  /*0b30*/  IMAD R128, R5.reuse, R9, R128 ;  /* 0x0000000905807224 */ /* 0x040fe200078e0280 */
[----:B------:R-:W-:Y:S01]  /*0b40*/  IABS R120, R21 ;  /* 0x0000001500787213 */ /* 0x000fe20000000000 */
[----:B------:R-:W-:Y:S01]  /*0b50*/  IMAD.HI.U32 R7, R2, R125, RZ ;  /* 0x0000007d02077227 */ /* 0x000fe200078e00ff */
[----:B------:R1:W-:Y:S01]  /*0b60*/  STL [R1+0x9b4], R12 ;  /* 0x0009b40c01007387 */ /* 0x0003e20000100800 */
[----:B------:R-:W-:-:S02]  /*0b70*/  ISETP.GT.U32.AND P0, PT, R5, R130, PT ;  /* 0x000000820500720c */ /* 0x000fc40003f04070 */
[----:B------:R-:W-:Y:S01]  /*0b80*/  IMAD.HI.U32 R11, R2, R121, RZ ;  /* 0x00000079020b7227 */ /* 0x000fe200078e00ff */
[----:B------:R-:W-:Y:S01]  /*0b90*/  STL [R1+0x9c0], R21 ;  /* 0x0009c01501007387 */ /* 0x000fe20000100800 */
[C---:B------:R-:W-:Y:S02]  /*0ba0*/  IADD3 R217, R0.reuse, 0x42, RZ ;  /* 0x0000004200d97810 */ /* 0x040fe40007ffe0ff */
[----:B------:R-:W-:Y:S01]  /*0bb0*/  VIADD R19, R0, 0x11 ;  /* 0x0000001100137836 */ /* 0x000fe20000000000 */
[----:B------:R-:W-:Y:S01]  /*0bc0*/  STL [R1+0x9bc], R20 ;  /* 0x0009bc1401007387 */ /* 0x000fe20000100800 */
[----:B------:R-:W-:Y:S01]  /*0bd0*/  IMAD.HI.U32 R9, R2, R123, RZ ;  /* 0x0000007b02097227 */ /* 0x000fe200078e00ff */
[----:B-1----:R-:W-:Y:S02]  /*0be0*/  IADD3 R12, -R7, RZ, RZ ;  /* 0x000000ff070c7210 */ /* 0x002fe40007ffe1ff */
[----:B------:R-:W-:Y:S01]  /*0bf0*/  STL [R1+0x9cc], R19 ;  /* 0x0009cc1301007387 */ /* 0x000fe20000100800 */
[C---:B------:R-:W-:Y:S01]  /*0c00*/  VIADD R18, R0.reuse, 0x12 ;  /* 0x0000001200127836 */ /* 0x040fe20000000000 */
[----:B------:R-:W-:Y:S01]  /*0c10*/  IABS R118, R19 ;  /* 0x0000001300767213 */ /* 0x000fe20000000000 */
[----:B------:R-:W-:Y:S01]  /*0c20*/  VIADD R17, R0, 0x13 ;  /* 0x0000001300117836 */ /* 0x000fe20000000000 */
[----:B------:R-:W-:Y:S01]  /*0c30*/  @!P0 IADD3 R130, R130, -R5, RZ ;  /* 0x8000000582828210 */ /* 0x000fe20007ffe0ff */
[----:B------:R-:W-:Y:S01]  /*0c40*/  IMAD.MOV R16, RZ, RZ, -R11 ;  /* 0x000000ffff107224 */ /* 0x000fe200078e0a0b */
[----:B------:R1:W-:Y:S01]  /*0c50*/  STL [R1+0x9c8], R18 ;  /* 0x0009c81201007387 */ /* 0x0003e20000100800 */
[----:B------:R-:W-:Y:S01]  /*0c60*/  IMAD.MOV R14, RZ, RZ, -R9 ;  /* 0x000000ffff0e7224 */ /* 0x000fe200078e0a09 */
[----:B------:R-:W-:Y:S01]  /*0c70*/  IABS R117, R18 ;  /* 0x0000001200757213 */ /* 0x000fe20000000000 */
[C---:B------:R-:W-:Y:S01]  /*0c80*/  IMAD R121, R5.reuse, R16, R121 ;  /* 0x0000001005797224 */ /* 0x040fe200078e0279 */
[----:B------:R2:W-:Y:S01]  /*0c90*/  STL [R1+0x9d0], R17 ;  /* 0x0009d01101007387 */ /* 0x0005e20000100800 */
[----:B------:R-:W-:Y:S01]  /*0ca0*/  IABS R116, R17 ;  /* 0x0000001100747213 */ /* 0x000fe20000000000 */
[C---:B------:R-:W-:Y:S01]  /*0cb0*/  IMAD R123, R5.reuse, R14, R123 ;  /* 0x0000000e057b7224 */ /* 0x040fe200078e027b */
[C---:B------:R-:W-:Y:S01]  /*0cc0*/  IADD3 R14, R0.reuse, 0x17, RZ ;  /* 0x00000017000e7810 */ /* 0x040fe20007ffe0ff */
[C---:B------:R-:W-:Y:S01]  /*0cd0*/  VIADD R16, R0.reuse, 0x16 ;  /* 0x0000001600107836 */ /* 0x040fe20000000000 */
[C---:B------:R-:W-:Y:S01]  /*0ce0*/  ISETP.GT.U32.AND P0, PT, R5.reuse, R135, PT ;  /* 0x000000870500720c */ /* 0x040fe20003f04070 */
[C---:B-1----:R-:W-:Y:S01]  /*0cf0*/  VIADD R18, R0.reuse, 0x14 ;  /* 0x0000001400127836 */ /* 0x042fe20000000000 */
[----:B------:R-:W-:Y:S01]  /*0d00*/  IABS R112, R14 ;  /* 0x0000000e00707213 */ /* 0x000fe20000000000 */
[C---:B------:R-:W-:Y:S01]  /*0d10*/  IMAD R125, R5.reuse, R12, R125 ;  /* 0x0000000c057d7224 */ /* 0x040fe200078e027d */
[----:B------:R-:W-:Y:S01]  /*0d20*/  IABS R113, R16 ;  /* 0x0000001000717213 */ /* 0x000fe20000000000 */
[C---:B--2---:R-:W-:Y:S01]  /*0d30*/  VIADD R17, R0.reuse, 0x15 ;  /* 0x0000001500117836 */ /* 0x044fe20000000000 */
[----:B------:R1:W-:Y:S01]  /*0d40*/  STL [R1+0x9d4], R18 ;  /* 0x0009d41201007387 */ /* 0x0003e20000100800 */
[C---:B------:R-:W-:Y:S01]  /*0d50*/  VIADD R12, R0.reuse, 0x18 ;  /* 0x00000018000c7836 */ /* 0x040fe20000000000 */
[----:B------:R-:W-:Y:S01]  /*0d60*/  IABS R115, R18 ;  /* 0x0000001200737213 */ /* 0x000fe20000000000 */
[C---:B------:R-:W-:Y:S01]  /*0d70*/  VIADD R21, R0.reuse, 0x19 ;  /* 0x0000001900157836 */ /* 0x040fe20000000000 */
[----:B------:R2:W-:Y:S01]  /*0d80*/  STL [R1+0x9dc], R17 ;  /* 0x0009dc1101007387 */ /* 0x0005e20000100800 */
[C---:B------:R-:W-:Y:S01]  /*0d90*/  VIADD R20, R0.reuse, 0x1a ;  /* 0x0000001a00147836 */ /* 0x040fe20000000000 */
[----:B------:R-:W-:Y:S01]  /*0da0*/  IABS R114, R17 ;  /* 0x0000001100727213 */ /* 0x000fe20000000000 */
[C---:B------:R-:W-:Y:S01]  /*0db0*/  VIADD R19, R0.reuse, 0x1b ;  /* 0x0000001b00137836 */ /* 0x040fe20000000000 */
[----:B------:R-:W-:Y:S01]  /*0dc0*/  STL [R1+0x9d8], R16 ;  /* 0x0009d81001007387 */ /* 0x000fe20000100800 */
[C---:B------:R-:W-:Y:S01]  /*0dd0*/  VIADD R152, R0.reuse, 0x1e ;  /* 0x0000001e00987836 */ /* 0x040fe20000000000 */
[----:B------:R-:W-:Y:S01]  /*0de0*/  IABS R111, R12 ;  /* 0x0000000c006f7213 */ /* 0x000fe20000000000 */
[C---:B-1----:R-:W-:Y:S01]  /*0df0*/  VIADD R18, R0.reuse, 0x1c ;  /* 0x0000001c00127836 */ /* 0x042fe20000000000 */
[----:B------:R-:W-:Y:S01]  /*0e00*/  STL [R1+0x9e4], R14 ;  /* 0x0009e40e01007387 */ /* 0x000fe20000100800 */
[C---:B------:R-:W-:Y:S01]  /*0e10*/  VIADD R251, R0.reuse, 0x20 ;  /* 0x0000002000fb7836 */ /* 0x040fe20000000000 */
[----:B------:R-:W-:Y:S01]  /*0e20*/  IABS R109, R20 ;  /* 0x00000014006d7213 */ /* 0x000fe20000000000 */
[C---:B--2---:R-:W-:Y:S01]  /*0e30*/  VIADD R17, R0.reuse, 0x1d ;  /* 0x0000001d00117836 */ /* 0x044fe20000000000 */
[----:B------:R-:W-:Y:S01]  /*0e40*/  STL [R1+0x9ec], R12 ;  /* 0x0009ec0c01007387 */ /* 0x000fe20000100800 */
[C---:B------:R-:W-:Y:S01]  /*0e50*/  VIADD R250, R0.reuse, 0x21 ;  /* 0x0000002100fa7836 */ /* 0x040fe20000000000 */
[----:B------:R-:W-:Y:S01]  /*0e60*/  IABS R103, R251 ;  /* 0x000000fb00677213 */ /* 0x000fe20000000000 */
[----:B------:R-:W-:Y:S01]  /*0e70*/  VIADD R249, R0, 0x22 ;  /* 0x0000002200f97836 */ /* 0x000fe20000000000 */
[----:B------:R-:W-:Y:S01]  /*0e80*/  STL [R1+0x9f4], R21 ;  /* 0x0009f41501007387 */ /* 0x000fe20000100800 */
[----:B------:R-:W-:Y:S01]  /*0e90*/  IMAD R136, R5, R8, R136 ;  /* 0x0000000805887224 */ /* 0x000fe200078e0288 */
[----:B------:R-:W-:Y:S01]  /*0ea0*/  IABS R107, R18 ;  /* 0x00000012006b7213 */ /* 0x000fe20000000000 */
[----:B------:R-:W-:Y:S01]  /*0eb0*/  IMAD.HI.U32 R8, R2, R133, RZ ;  /* 0x0000008502087227 */ /* 0x000fe200078e00ff */
[----:B------:R-:W-:Y:S01]  /*0ec0*/  STL [R1+0x9f0], R20 ;  /* 0x0009f01401007387 */ /* 0x000fe20000100800 */
[----:B------:R-:W-:-:S02]  /*0ed0*/  IABS R108, R19 ;  /* 0x00000013006c7213 */ /* 0x000fc40000000000 */
[C---:B------:R-:W-:Y:S01]  /*0ee0*/  VIADD R248, R0.reuse, 0x23 ;  /* 0x0000002300f87836 */ /* 0x040fe20000000000 */
[----:B------:R-:W-:Y:S01]  /*0ef0*/  STL [R1+0x9fc], R19 ;  /* 0x0009fc1301007387 */ /* 0x000fe20000100800 */
[----:B------:R-:W-:Y:S01]  /*0f00*/  VIADD R246, R0, 0x25 ;  /* 0x0000002500f67836 */ /* 0x000fe20000000000 */
[----:B------:R-:W-:Y:S01]  /*0f10*/  IADD3 R8, -R8, RZ, RZ ;  /* 0x000000ff08087210 */ /* 0x000fe20007ffe1ff */
[----:B------:R-:W-:Y:S01]  /*0f20*/  IMAD.IADD R3, R10, 0x1, R3 ;  /* 0x000000010a037824 */ /* 0x000fe200078e0203 */
[----:B------:R-:W-:Y:S01]  /*0f30*/  STL [R1+0xa04], R18 ;  /* 0x000a041201007387 */ /* 0x000fe20000100800 */
[C---:B------:R-:W-:Y:S01]  /*0f40*/  IMAD.HI.U32 R10, R2.reuse, R131, RZ ;  /* 0x00000083020a7227 */ /* 0x040fe200078e00ff */
[C---:B------:R-:W-:Y:S02]  /*0f50*/  ISETP.GT.U32.AND P4, PT, R5.reuse, R136, PT ;  /* 0x000000880500720c */ /* 0x040fe40003f84070 */
[----:B------:R-:W-:Y:S01]  /*0f60*/  STL [R1+0xa0c], R17 ;  /* 0x000a0c1101007387 */ /* 0x000fe20000100800 */
[----:B------:R-:W-:Y:S01]  /*0f70*/  IMAD.MOV R10, RZ, RZ, -R10 ;  /* 0x000000ffff0a7224 */ /* 0x000fe200078e0a0a */
[----:B------:R-:W-:Y:S01]  /*0f80*/  IABS R110, R21 ;  /* 0x00000015006e7213 */ /* 0x000fe20000000000 */
[----:B------:R-:W-:Y:S01]  /*0f90*/  IMAD R133, R5, R8, R133 ;  /* 0x0000000805857224 */ /* 0x000fe200078e0285 */
[----:B------:R-:W-:Y:S01]  /*0fa0*/  STL [R1+0xa08], R152 ;  /* 0x000a089801007387 */ /* 0x000fe20000100800 */
[----:B------:R-:W-:Y:S01]  /*0fb0*/  IMAD.HI.U32 R8, R2, R129, RZ ;  /* 0x0000008102087227 */ /* 0x000fe200078e00ff */
[----:B------:R-:W-:-:S02]  /*0fc0*/  IABS R106, R17 ;  /* 0x00000011006a7213 */ /* 0x000fc40000000000 */
[----:B------:R-:W-:Y:S01]  /*0fd0*/  STL [R1+0xa14], R252 ;  /* 0x000a14fc01007387 */ /* 0x000fe20000100800 */
[C---:B------:R-:W-:Y:S01]  /*0fe0*/  IMAD R131, R5.reuse, R10, R131 ;  /* 0x0000000a05837224 */ /* 0x040fe200078e0283 */
[C---:B------:R-:W-:Y:S01]  /*0ff0*/  ISETP.GT.U32.AND P1, PT, R5.reuse, R133, PT ;  /* 0x000000850500720c */ /* 0x040fe20003f24070 */
[----:B------:R-:W-:Y:S01]  /*1000*/  IMAD.HI.U32 R10, R2, R127, RZ ;  /* 0x0000007f020a7227 */ /* 0x000fe200078e00ff */
[----:B------:R-:W-:Y:S01]  /*1010*/  STL [R1+0xdb4], R152 ;  /* 0x000db49801007387 */ /* 0x000fe20000100800 */
[----:B------:R-:W-:Y:S02]  /*1020*/  IABS R102, R250 ;  /* 0x000000fa00667213 */ /* 0x000fe40000000000 */
[----:B------:R-:W-:Y:S01]  /*1030*/  IMAD.MOV R8, RZ, RZ, -R8 ;  /* 0x000000ffff087224 */ /* 0x000fe200078e0a08 */
[----:B------:R-:W-:Y:S01]  /*1040*/  STL [R1+0xa1c], R251 ;  /* 0x000a1cfb01007387 */ /* 0x000fe20000100800 */
[----:B------:R-:W-:Y:S01]  /*1050*/  IMAD.MOV R10, RZ, RZ, -R10 ;  /* 0x000000ffff0a7224 */ /* 0x000fe200078e0a0a */
[C---:B------:R-:W-:Y:S01]  /*1060*/  ISETP.GT.U32.AND P6, PT, R5.reuse, R131, PT ;  /* 0x000000830500720c */ /* 0x040fe20003fc4070 */
[C---:B------:R-:W-:Y:S01]  /*1070*/  IMAD R129, R5.reuse, R8, R129 ;  /* 0x0000000805817224 */ /* 0x040fe200078e0281 */
[----:B------:R-:W-:Y:S01]  /*1080*/  STL [R1+0xdb8], R252 ;  /* 0x000db8fc01007387 */ /* 0x000fe20000100800 */
[C---:B------:R-:W-:Y:S01]  /*1090*/  IMAD R127, R5.reuse, R10, R127 ;  /* 0x0000000a057f7224 */ /* 0x040fe200078e027f */
[----:B------:R-:W-:Y:S01]  /*10a0*/  IABS R105, R152 ;  /* 0x0000009800697213 */ /* 0x000fe20000000000 */
[--C-:B------:R-:W-:Y:S01]  /*10b0*/  @!P4 IMAD.IADD R136, R136, 0x1, -R5.reuse ;  /* 0x000000018888c824 */ /* 0x100fe200078e0a05 */
[----:B------:R-:W-:Y:S01]  /*10c0*/  STL [R1+0xa24], R250 ;  /* 0x000a24fa01007387 */ /* 0x000fe20000100800 */
[C---:B------:R-:W-:Y:S01]  /*10d0*/  ISETP.GT.U32.AND P5, PT, R5.reuse, R129, PT ;  /* 0x000000810500720c */ /* 0x040fe20003fa4070 */
[--C-:B------:R-:W-:Y:S01]  /*10e0*/  @!P3 IMAD.IADD R134, R134, 0x1, -R5.reuse ;  /* 0x000000018686b824 */ /* 0x100fe200078e0a05 */
[C---:B------:R-:W-:Y:S01]  /*10f0*/  ISETP.GT.U32.AND P4, PT, R5.reuse, R128, PT ;  /* 0x000000800500720c */ /* 0x040fe20003f84070 */
[----:B------:R1:W-:Y:S01]  /*1100*/  STL [R1+0xdbc], R251 ;  /* 0x000dbcfb01007387 */ /* 0x0003e20000100800 */
[----:B------:R-:W-:Y:S01]  /*1110*/  ISETP.GT.U32.AND P3, PT, R5, R127, PT ;  /* 0x0000007f0500720c */ /* 0x000fe20003f64070 */
[--C-:B------:R-:W-:Y:S01]  /*1120*/  @!P1 IMAD.IADD R133, R133, 0x1, -R5.reuse ;  /* 0x0000000185859824 */ /* 0x100fe200078e0a05 */
[----:B------:R-:W-:Y:S01]  /*1130*/  ISETP.GT.U32.AND P1, PT, R5, R126, PT ;  /* 0x0000007e0500720c */ /* 0x000fe20003f24070 */
[----:B------:R-:W-:Y:S01]  /*1140*/  STL [R1+0xa20], R249 ;  /* 0x000a20f901007387 */ /* 0x000fe20000100800 */
[--C-:B------:R-:W-:Y:S01]  /*1150*/  @!P0 IMAD.IADD R135, R135, 0x1, -R5.reuse ;  /* 0x0000000187878824 */ /* 0x100fe200078e0a05 */
[C---:B------:R-:W-:Y:S01]  /*1160*/  ISETP.GT.U32.AND P0, PT, R5.reuse, R130, PT ;  /* 0x000000820500720c */ /* 0x040fe20003f04070 */
[--C-:B------:R-:W-:Y:S01]  /*1170*/  @!P2 IMAD.IADD R132, R132, 0x1, -R5.reuse ;  /* 0x000000018484a824 */ /* 0x100fe200078e0a05 */
[----:B------:R-:W-:Y:S01]  /*1180*/  STL [R1+0xdc0], R250 ;  /* 0x000dc0fa01007387 */ /* 0x000fe20000100800 */
[----:B------:R-:W-:Y:S01]  /*1190*/  ISETP.GT.U32.AND P2, PT, R5, R125, PT ;  /* 0x0000007d0500720c */ /* 0x000fe20003f44070 */
[--C-:B------:R-:W-:Y:S01]  /*11a0*/  @!P5 IMAD.IADD R129, R129, 0x1, -R5.reuse ;  /* 0x000000018181d824 */ /* 0x100fe200078e0a05 */
[----:B------:R-:W-:Y:S01]  /*11b0*/  IABS R101, R249 ;  /* 0x000000f900657213 */ /* 0x000fe20000000000 */
[----:B-1----:R-:W1:Y:S01]  /*11c0*/  S2R R251, SR_TID.X ;  /* 0x0000000000fb7919 */ /* 0x002e620000002100 */
[--C-:B------:R-:W-:Y:S01]  /*11d0*/  @!P4 IMAD.IADD R128, R128, 0x1, -R5.reuse ;  /* 0x000000018080c824 */ /* 0x100fe200078e0a05 */
[----:B------:R-:W-:Y:S01]  /*11e0*/  ISETP.GT.U32.AND P4, PT, R5, R134, PT ;  /* 0x000000860500720c */ /* 0x000fe20003f84070 */
[--C-:B------:R-:W-:Y:S01]  /*11f0*/  @!P3 IMAD.IADD R127, R127, 0x1, -R5.reuse ;  /* 0x000000017f7fb824 */ /* 0x100fe200078e0a05 */
[----:B------:R-:W-:Y:S01]  /*1200*/  STL [R1+0xdc4], R249 ;  /* 0x000dc4f901007387 */ /* 0x000fe20000100800 */
[C---:B------:R-:W-:Y:S01]  /*1210*/  ISETP.GT.U32.AND P3, PT, R5.reuse, R133, PT ;  /* 0x000000850500720c */ /* 0x040fe20003f64070 */
[----:B------:R-:W-:Y:S01]  /*1220*/  @!P1 IMAD.IADD R126, R126, 0x1, -R5 ;  /* 0x000000017e7e9824 */ /* 0x000fe200078e0a05 */
[----:B------:R-:W-:Y:S01]  /*1230*/  ISETP.GT.U32.AND P1, PT, R5, R132, PT ;  /* 0x000000840500720c */ /* 0x000fe20003f24070 */
[----:B------:R-:W-:Y:S01]  /*1240*/  STL [R1+0xa2c], R248 ;  /* 0x000a2cf801007387 */ /* 0x000fe20000100800 */
[----:B------:R-:W-:Y:S01]  /*1250*/  IMAD.HI.U32 R8, R2, R124, RZ ;  /* 0x0000007c02087227 */ /* 0x000fe200078e00ff */
[----:B------:R-:W-:-:S02]  /*1260*/  IABS R100, R248 ;  /* 0x000000f800647213 */ /* 0x000fc40000000000 */
[----:B------:R-:W-:Y:S01]  /*1270*/  STL [R1+0xa34], R247 ;  /* 0x000a34f701007387 */ /* 0x000fe20000100800 */
[----:B------:R-:W-:Y:S01]  /*1280*/  IMAD.HI.U32 R10, R2, R122, RZ ;  /* 0x0000007a020a7227 */ /* 0x000fe200078e00ff */
[----:B------:R-:W-:Y:S02]  /*1290*/  IABS R98, R246 ;  /* 0x000000f600627213 */ /* 0x000fe40000000000 */
[----:B------:R-:W-:Y:S01]  /*12a0*/  STL [R1+0xdc8], R248 ;  /* 0x000dc8f801007387 */ /* 0x000fe20000100800 */
[--C-:B------:R-:W-:Y:S01]  /*12b0*/  @!P4 IMAD.IADD R134, R134, 0x1, -R5.reuse ;  /* 0x000000018686c824 */ /* 0x100fe200078e0a05 */
[----:B------:R-:W-:Y:S01]  /*12c0*/  ISETP.GT.U32.AND P4, PT, R5, R128, PT ;  /* 0x000000800500720c */ /* 0x000fe20003f84070 */
[--C-:B------:R-:W-:Y:S01]  /*12d0*/  @!P3 IMAD.IADD R133, R133, 0x1, -R5.reuse ;  /* 0x000000018585b824 */ /* 0x100fe200078e0a05 */
[----:B------:R-:W-:Y:S01]  /*12e0*/  STL [R1+0xa3c], R246 ;  /* 0x000a3cf601007387 */ /* 0x000fe20000100800 */
[----:B------:R-:W-:Y:S01]  /*12f0*/  @!P0 IMAD.IADD R130, R130, 0x1, -R5 ;  /* 0x0000000182828824 */ /* 0x000fe200078e0a05 */
[C---:B------:R-:W-:Y:S01]  /*1300*/  ISETP.GT.U32.AND P3, PT, R5.reuse, R127, PT ;  /* 0x0000007f0500720c */ /* 0x040fe20003f64070 */
[----:B------:R-:W-:Y:S01]  /*1310*/  IMAD.MOV R8, RZ, RZ, -R8 ;  /* 0x000000ffff087224 */ /* 0x000fe200078e0a08 */
[----:B------:R1:W-:Y:S01]  /*1320*/  STL [R1+0xdcc], R247 ;  /* 0x000dccf701007387 */ /* 0x0003e20000100800 */
[----:B------:R-:W-:Y:S01]  /*1330*/  ISETP.GT.U32.AND P0, PT, R5, R123, PT ;  /* 0x0000007b0500720c */ /* 0x000fe20003f04070 */
[----:B------:R-:W-:Y:S01]  /*1340*/  IMAD.MOV R10, RZ, RZ, -R10 ;  /* 0x000000ffff0a7224 */ /* 0x000fe200078e0a0a */
[----:B------:R-:W-:Y:S01]  /*1350*/  IABS R69, R217 ;  /* 0x000000d900457213 */ /* 0x000fe20000000000 */
[----:B------:R-:W-:Y:S01]  /*1360*/  IMAD.HI.U32 R7, R2, R120, RZ ;  /* 0x0000007802077227 */ /* 0x000fe200078e00ff */
[----:B------:R-:W-:-:S02]  /*1370*/  IADD3 R210, R0, 0x49, RZ ;  /* 0x0000004900d27810 */ /* 0x000fc40007ffe0ff */
[----:B------:R-:W-:Y:S01]  /*1380*/  IADD3 R202, R0, 0x51, RZ ;  /* 0x0000005100ca7810 */ /* 0x000fe20007ffe0ff */
[C---:B------:R-:W-:Y:S01]  /*1390*/  IMAD.HI.U32 R11, R2.reuse, R116, RZ ;  /* 0x00000074020b7227 */ /* 0x040fe200078e00ff */
[----:B------:R-:W-:Y:S02]  /*13a0*/  IABS R62, R210 ;  /* 0x000000d2003e7213 */ /* 0x000fe40000000000 */
[----:B-1----:R-:W-:Y:S01]  /*13b0*/  LOP3.LUT R247, R251, 0x7f, RZ, 0xc0, !PT ;  /* 0x0000007ffbf77812 */ /* 0x002fe200078ec0ff */
[----:B------:R-:W-:Y:S01]  /*13c0*/  @!P6 IMAD.IADD R131, R131, 0x1, -R5 ;  /* 0x000000018383e824 */ /* 0x000fe200078e0a05 */
[----:B------:R-:W-:Y:S01]  /*13d0*/  ISETP.GT.U32.AND P6, PT, R5, R136, PT ;  /* 0x000000880500720c */ /* 0x000fe20003fc4070 */
[----:B------:R-:W-:Y:S01]  /*13e0*/  IMAD.HI.U32 R9, R2, R118, RZ ;  /* 0x0000007602097227 */ /* 0x000fe200078e00ff */
[----:B------:R-:W-:Y:S02]  /*13f0*/  IABS R54, R202 ;  /* 0x000000ca00367213 */ /* 0x000fe40000000000 */
[C---:B------:R-:W-:Y:S01]  /*1400*/  IADD3 R195, R0.reuse, 0x58, RZ ;  /* 0x0000005800c37810 */ /* 0x040fe20007ffe0ff */
[----:B------:R-:W-:Y:S01]  /*1410*/  IMAD R153, R3, 0x80, R247 ;  /* 0x0000008003997824 */ /* 0x000fe200078e02f7 */
[----:B------:R-:W-:Y:S01]  /*1420*/  IADD3 R9, -R9, RZ, RZ ;  /* 0x000000ff09097210 */ /* 0x000fe20007ffe1ff */
[C---:B------:R-:W-:Y:S01]  /*1430*/  IMAD R124, R5.reuse, R8, R124 ;  /* 0x00000008057c7224 */ /* 0x040fe200078e027c */
[----:B------:R-:W-:Y:S01]  /*1440*/  IABS R47, R195 ;  /* 0x000000c3002f7213 */ /* 0x000fe20000000000 */
[----:B------:R-:W-:Y:S01]  /*1450*/  IMAD R122, R5, R10, R122 ;  /* 0x0000000a057a7224 */ /* 0x000fe200078e027a */
[----:B------:R-:W-:Y:S01]  /*1460*/  IABS R3, R153 ;  /* 0x0000009900037213 */ /* 0x000fe20000000000 */
[----:B------:R-:W-:Y:S01]  /*1470*/  IMAD.MOV R7, RZ, RZ, -R7 ;  /* 0x000000ffff077224 */ /* 0x000fe200078e0a07 */
[----:B------:R-:W-:Y:S01]  /*1480*/  IADD3 R187, R0, 0x60, RZ ;  /* 0x0000006000bb7810 */ /* 0x000fe20007ffe0ff */
[----:B------:R-:W-:Y:S01]  /*1490*/  IMAD.MOV R11, RZ, RZ, -R11 ;  /* 0x000000ffff0b7224 */ /* 0x000fe200078e0a0b */
[----:B------:R-:W-:Y:S01]  /*14a0*/  @!P6 IADD3 R136, R136, -R5, RZ ;  /* 0x800000058888e210 */ /* 0x000fe20007ffe0ff */
[----:B------:R-:W-:Y:S01]  /*14b0*/  IMAD.HI.U32 R6, R6, R3, RZ ;  /* 0x0000000306067227 */ /* 0x000fe200078e00ff */
[----:B------:R-:W-:-:S02]  /*14c0*/  IABS R39, R187 ;  /* 0x000000bb00277213 */ /* 0x000fc40000000000 */
[C---:B------:R-:W-:Y:S01]  /*14d0*/  IADD3 R178, R0.reuse, 0x67, RZ ;  /* 0x0000006700b27810 */ /* 0x040fe20007ffe0ff */
[----:B------:R-:W-:Y:S01]  /*14e0*/  IMAD.MOV R6, RZ, RZ, -R6 ;  /* 0x000000ffff067224 */ /* 0x000fe200078e0a06 */
[----:B------:R-:W-:Y:S01]  /*14f0*/  IADD3 R170, R0, 0x6f, RZ ;  /* 0x0000006f00aa7810 */ /* 0x000fe20007ffe0ff */
[----:B------:R-:W-:Y:S01]  /*1500*/  @!P2 IMAD.IADD R125, R125, 0x1, -R5 ;  /* 0x000000017d7da824 */ /* 0x000fe200078e0a05 */
[C---:B------:R-:W-:Y:S01]  /*1510*/  ISETP.GT.U32.AND P2, PT, R5.reuse, R131, PT ;  /* 0x000000830500720c */ /* 0x040fe20003f44070 */
[----:B------:R-:W-:Y:S01]  /*1520*/  IMAD R3, R4, R6, R3 ;  /* 0x0000000604037224 */ /* 0x000fe200078e0203 */
[----:B------:R-:W-:Y:S01]  /*1530*/  IABS R26, R178 ;  /* 0x000000b2001a7213 */ /* 0x000fe20000000000 */
[----:B------:R-:W-:Y:S01]  /*1540*/  IMAD.HI.U32 R8, R2, R119, RZ ;  /* 0x0000007702087227 */ /* 0x000fe200078e00ff */
[C---:B------:R-:W-:Y:S02]  /*1550*/  ISETP.GT.U32.AND P6, PT, R5.reuse, R125, PT ;  /* 0x0000007d0500720c */ /* 0x040fe40003fc4070 */
[----:B------:R-:W-:Y:S01]  /*1560*/  ISETP.GT.U32.AND P5, PT, R4, R3, PT ;  /* 0x000000030400720c */ /* 0x000fe20003fa4070 */
[C---:B------:R-:W-:Y:S01]  /*1570*/  IMAD R120, R5.reuse, R7, R120 ;  /* 0x0000000705787224 */ /* 0x040fe200078e0278 */
[C---:B------:R-:W-:Y:S01]  /*1580*/  IADD3 R163, R0.reuse, 0x76, RZ ;  /* 0x0000007600a37810 */ /* 0x040fe20007ffe0ff */
[C---:B------:R-:W-:Y:S01]  /*1590*/  IMAD R116, R5.reuse, R11, R116 ;  /* 0x0000000b05747224 */ /* 0x040fe200078e0274 */
[----:B------:R-:W-:Y:S01]  /*15a0*/  IADD3 R155, R0, 0x7e, RZ ;  /* 0x0000007e009b7810 */ /* 0x000fe20007ffe0ff */
[----:B------:R-:W-:Y:S01]  /*15b0*/  @!P1 IMAD.IADD R132, R132, 0x1, -R5 ;  /* 0x0000000184849824 */ /* 0x000fe200078e0a05 */
[----:B------:R-:W-:Y:S01]  /*15c0*/  ISETP.GT.U32.AND P1, PT, R5, R126, PT ;  /* 0x0000007e0500720c */ /* 0x000fe20003f24070 */
[----:B------:R-:W-:Y:S01]  /*15d0*/  IMAD.MOV R8, RZ, RZ, -R8 ;  /* 0x000000ffff087224 */ /* 0x000fe200078e0a08 */
[----:B------:R-:W-:Y:S01]  /*15e0*/  @!P2 IADD3 R131, R131, -R5, RZ ;  /* 0x800000058383a210 */ /* 0x000fe20007ffe0ff */
[----:B------:R-:W-:Y:S01]  /*15f0*/  IMAD.HI.U32 R7, R2, R115, RZ ;  /* 0x0000007302077227 */ /* 0x000fe200078e00ff */
[----:B------:R-:W-:-:S02]  /*1600*/  ISETP.GT.U32.AND P2, PT, R5, R124, PT ;  /* 0x0000007c0500720c */ /* 0x000fc40003f44070 */
[----:B------:R-:W-:Y:S01]  /*1610*/  @!P6 IADD3 R125, R125, -R5, RZ ;  /* 0x800000057d7de210 */ /* 0x000fe20007ffe0ff */
[----:B------:R-:W-:Y:S01]  /*1620*/  @!P5 IMAD.IADD R3, R3, 0x1, -R4 ;  /* 0x000000010303d824 */ /* 0x000fe200078e0a04 */
[C---:B------:R-:W-:Y:S01]  /*1630*/  ISETP.GT.U32.AND P5, PT, R5.reuse, R129, PT ;  /* 0x000000810500720c */ /* 0x040fe20003fa4070 */
[--C-:B------:R-:W-:Y:S01]  /*1640*/  @!P4 IMAD.IADD R128, R128, 0x1, -R5.reuse ;  /* 0x000000018080c824 */ /* 0x100fe200078e0a05 */
[----:B------:R-:W-:Y:S01]  /*1650*/  ISETP.GT.U32.AND P4, PT, R5, R121, PT ;  /* 0x000000790500720c */ /* 0x000fe20003f84070 */
[--C-:B------:R-:W-:Y:S01]  /*1660*/  @!P3 IMAD.IADD R127, R127, 0x1, -R5.reuse ;  /* 0x000000017f7fb824 */ /* 0x100fe200078e0a05 */
[----:B------:R-:W-:Y:S01]  /*1670*/  ISETP.GT.U32.AND P3, PT, R5, R120, PT ;  /* 0x000000780500720c */ /* 0x000fe20003f64070 */
[----:B------:R-:W-:Y:S01]  /*1680*/  @!P0 IMAD.IADD R123, R123, 0x1, -R5 ;  /* 0x000000017b7b8824 */ /* 0x000fe200078e0a05 */
[C---:B------:R-:W-:Y:S01]  /*1690*/  ISETP.GT.U32.AND P0, PT, R5.reuse, R116, PT ;  /* 0x000000740500720c */ /* 0x040fe20003f04070 */
[C---:B------:R-:W-:Y:S01]  /*16a0*/  IMAD R119, R5.reuse, R8, R119 ;  /* 0x0000000805777224 */ /* 0x040fe200078e0277 */
[----:B------:R-:W-:Y:S01]  /*16b0*/  IABS R37, R155 ;  /* 0x0000009b00257213 */ /* 0x000fe20000000000 */
[----:B------:R-:W-:-:S02]  /*16c0*/  IMAD R118, R5, R9, R118 ;  /* 0x0000000905767224 */ /* 0x000fc400078e0276 */
[----:B------:R-:W-:-:S03]  /*16d0*/  IMAD.HI.U32 R8, R2, R114, RZ ;  /* 0x0000007202087227 */ /* 0x000fc600078e00ff */
[----:B------:R-:W-:Y:S01]  /*16e0*/  ISETP.GT.U32.AND P6, PT, R5, R118, PT ;  /* 0x000000760500720c */ /* 0x000fe20003fc4070 */
[----:B------:R-:W-:Y:S01]  /*16f0*/  @!P5 IMAD.IADD R129, R129, 0x1, -R5 ;  /* 0x000000018181d824 */ /* 0x000fe200078e0a05 */
[----:B------:R-:W-:Y:S01]  /*1700*/  ISETP.GT.U32.AND P5, PT, R5, R122, PT ;  /* 0x0000007a0500720c */ /* 0x000fe20003fa4070 */
[----:B------:R-:W-:-:S04]  /*1710*/  IMAD.HI.U32 R9, R2, R113, RZ ;  /* 0x0000007102097227 */ /* 0x000fc800078e00ff */
[----:B------:R-:W-:Y:S02]  /*1720*/  IMAD.MOV R12, RZ, RZ, -R7 ;  /* 0x000000ffff0c7224 */ /* 0x000fe400078e0a07 */
[----:B------:R-:W-:-:S04]  /*1730*/  IMAD.HI.U32 R10, R2, R117, RZ ;  /* 0x00000075020a7227 */ /* 0x000fc800078e00ff */
[----:B------:R-:W-:Y:S02]  /*1740*/  IMAD.MOV R8, RZ, RZ, -R8 ;  /* 0x000000ffff087224 */ /* 0x000fe400078e0a08 */
[----:B------:R-:W-:Y:S02]  /*1750*/  IMAD.MOV R14, RZ, RZ, -R9 ;  /* 0x000000ffff0e7224 */ /* 0x000fe400078e0a09 */
[C---:B------:R-:W-:Y:S02]  /*1760*/  IMAD R115, R5.reuse, R12, R115 ;  /* 0x0000000c05737224 */ /* 0x040fe400078e0273 */
[----:B------:R-:W-:Y:S02]  /*1770*/  IMAD.MOV R10, RZ, RZ, -R10 ;  /* 0x000000ffff0a7224 */ /* 0x000fe400078e0a0a */
[C---:B------:R-:W-:Y:S02]  /*1780*/  IMAD R114, R5.reuse, R8, R114 ;  /* 0x0000000805727224 */ /* 0x040fe400078e0272 */
[----:B------:R-:W-:-:S02]  /*1790*/  IMAD R113, R5, R14, R113 ;  /* 0x0000000e05717224 */ /* 0x000fc400078e0271 */
[--C-:B------:R-:W-:Y:S01]  /*17a0*/  @!P1 IMAD.IADD R126, R126, 0x1, -R5.reuse ;  /* 0x000000017e7e9824 */ /* 0x100fe200078e0a05 */
[C---:B------:R-:W-:Y:S01]  /*17b0*/  ISETP.GT.U32.AND P1, PT, R5.reuse, R119, PT ;  /* 0x000000770500720c */ /* 0x040fe20003f24070 */
[----:B------:R-:W-:Y:S01]  /*17c0*/  @!P5 IMAD.IADD R122, R122, 0x1, -R5 ;  /* 0x000000017a7ad824 */ /* 0x000fe200078e0a05 */
[C---:B------:R-:W-:Y:S01]  /*17d0*/  ISETP.GT.U32.AND P5, PT, R5.reuse, R115, PT ;  /* 0x000000730500720c */ /* 0x040fe20003fa4070 */
[----:B------:R-:W-:Y:S02]  /*17e0*/  IMAD R117, R5, R10, R117 ;  /* 0x0000000a05757224 */ /* 0x000fe400078e0275 */
[----:B------:R-:W-:-:S04]  /*17f0*/  IMAD.HI.U32 R10, R2, R112, RZ ;  /* 0x00000070020a7227 */ /* 0x000fc800078e00ff */
[--C-:B------:R-:W-:Y:S01]  /*1800*/  @!P4 IMAD.IADD R121, R121, 0x1, -R5.reuse ;  /* 0x000000017979c824 */ /* 0x100fe200078e0a05 */
[C---:B------:R-:W-:Y:S01]  /*1810*/  ISETP.GT.U32.AND P4, PT, R5.reuse, R114, PT ;  /* 0x000000720500720c */ /* 0x040fe20003f84070 */
[--C-:B------:R-:W-:Y:S01]  /*1820*/  @!P3 IMAD.IADD R120, R120, 0x1, -R5.reuse ;  /* 0x000000017878b824 */ /* 0x100fe200078e0a05 */
[C---:B------:R-:W-:Y:S01]  /*1830*/  ISETP.GT.U32.AND P3, PT, R5.reuse, R113, PT ;  /* 0x000000710500720c */ /* 0x040fe20003f64070 */
[--C-:B------:R-:W-:Y:S01]  /*1840*/  @!P0 IMAD.IADD R116, R116, 0x1, -R5.reuse ;  /* 0x0000000174748824 */ /* 0x100fe200078e0a05 */
[----:B------:R-:W-:Y:S01]  /*1850*/  ISETP.GT.U32.AND P0, PT, R5, R122, PT ;  /* 0x0000007a0500720c */ /* 0x000fe20003f04070 */
[----:B------:R-:W-:Y:S01]  /*1860*/  IMAD.MOV R10, RZ, RZ, -R10 ;  /* 0x000000ffff0a7224 */ /* 0x000fe200078e0a0a */
[----:B------:R-:W-:Y:S01]  /*1870*/  @!P1 IADD3 R119, R119, -R5, RZ ;  /* 0x8000000577779210 */ /* 0x000fe20007ffe0ff */
[----:B------:R-:W-:Y:S01]  /*1880*/  @!P2 IMAD.IADD R124, R124, 0x1, -R5 ;  /* 0x000000017c7ca824 */ /* 0x000fe200078e0a05 */
[C---:B------:R-:W-:Y:S01]  /*1890*/  ISETP.GT.U32.AND P2, PT, R5.reuse, R117, PT ;  /* 0x000000750500720c */ /* 0x040fe20003f44070 */
[----:B------:R-:W-:-:S02]  /*18a0*/  IMAD R112, R5, R10, R112 ;  /* 0x0000000a05707224 */ /* 0x000fc400078e0270 */
[--C-:B------:R-:W-:Y:S01]  /*18b0*/  @!P5 IMAD.IADD R115, R115, 0x1, -R5.reuse ;  /* 0x000000017373d824 */ /* 0x100fe200078e0a05 */
[C---:B------:R-:W-:Y:S01]  /*18c0*/  ISETP.GT.U32.AND P5, PT, R5.reuse, R121, PT ;  /* 0x000000790500720c */ /* 0x040fe20003fa4070 */
[--C-:B------:R-:W-:Y:S01]  /*18d0*/  @!P4 IMAD.IADD R114, R114, 0x1, -R5.reuse ;  /* 0x000000017272c824 */ /* 0x100fe200078e0a05 */
[----:B------:R-:W-:Y:S01]  /*18e0*/  ISETP.GT.U32.AND P1, PT, R5, R112, PT ;  /* 0x000000700500720c */ /* 0x000fe20003f24070 */
[----:B------:R-:W-:Y:S01]  /*18f0*/  IMAD.HI.U32 R8, R2, R109, RZ ;  /* 0x0000006d02087227 */ /* 0x000fe200078e00ff */
[----:B------:R-:W-:Y:S02]  /*1900*/  @!P3 IADD3 R113, R113, -R5, RZ ;  /* 0x800000057171b210 */ /* 0x000fe40007ffe0ff */
[C---:B------:R-:W-:Y:S01]  /*1910*/  ISETP.GT.U32.AND P4, PT, R5.reuse, R120, PT ;  /* 0x000000780500720c */ /* 0x040fe20003f84070 */
[--C-:B------:R-:W-:Y:S01]  /*1920*/  @!P0 IMAD.IADD R122, R122, 0x1, -R5.reuse ;  /* 0x000000017a7a8824 */ /* 0x100fe200078e0a05 */
[C---:B------:R-:W-:Y:S01]  /*1930*/  ISETP.GT.U32.AND P3, PT, R5.reuse, R119, PT ;  /* 0x000000770500720c */ /* 0x040fe20003f64070 */
[----:B------:R-:W-:Y:S01]  /*1940*/  IMAD.MOV R8, RZ, RZ, -R8 ;  /* 0x000000ffff087224 */ /* 0x000fe200078e0a08 */
[C---:B------:R-:W-:Y:S01]  /*1950*/  ISETP.GT.U32.AND P0, PT, R5.reuse, R116, PT ;  /* 0x000000740500720c */ /* 0x040fe20003f04070 */
[--C-:B------:R-:W-:Y:S01]  /*1960*/  @!P6 IMAD.IADD R118, R118, 0x1, -R5.reuse ;  /* 0x000000017676e824 */ /* 0x100fe200078e0a05 */
[----:B------:R-:W-:Y:S01]  /*1970*/  ISETP.GT.U32.AND P6, PT, R5, R124, PT ;  /* 0x0000007c0500720c */ /* 0x000fe20003fc4070 */
[----:B------:R-:W-:Y:S01]  /*1980*/  @!P2 IMAD.IADD R117, R117, 0x1, -R5 ;  /* 0x000000017575a824 */ /* 0x000fe200078e0a05 */
[----:B------:R-:W-:Y:S01]  /*1990*/  ISETP.GT.U32.AND P2, PT, R5, R123, PT ;  /* 0x0000007b0500720c */ /* 0x000fe20003f44070 */
[----:B------:R-:W-:Y:S01]  /*19a0*/  IMAD.HI.U32 R10, R2, R107, RZ ;  /* 0x0000006b020a7227 */ /* 0x000fe200078e00ff */
[----:B------:R-:W-:-:S02]  /*19b0*/  @!P5 IADD3 R121, R121, -R5, RZ ;  /* 0x800000057979d210 */ /* 0x000fc40007ffe0ff */
[----:B------:R-:W-:Y:S01]  /*19c0*/  ISETP.GT.U32.AND P5, PT, R5, R115, PT ;  /* 0x000000730500720c */ /* 0x000fe20003fa4070 */
[----:B------:R-:W-:-:S04]  /*19d0*/  IMAD.HI.U32 R11, R2, R111, RZ ;  /* 0x0000006f020b7227 */ /* 0x000fc800078e00ff */
[----:B------:R-:W-:Y:S01]  /*19e0*/  IMAD R109, R5, R8, R109 ;  /* 0x00000008056d7224 */ /* 0x000fe200078e026d */
[----:B------:R-:W-:Y:S01]  /*19f0*/  IADD3 R16, -R11, RZ, RZ ;  /* 0x000000ff0b107210 */ /* 0x000fe20007ffe1ff */
[----:B------:R-:W-:Y:S01]  /*1a00*/  @!P1 IMAD.IADD R112, R112, 0x1, -R5 ;  /* 0x0000000170709824 */ /* 0x000fe200078e0a05 */
[----:B------:R-:W-:Y:S01]  /*1a10*/  ISETP.GT.U32.AND P1, PT, R5, R118, PT ;  /* 0x000000760500720c */ /* 0x000fe20003f24070 */
[----:B------:R-:W-:Y:S02]  /*1a20*/  IMAD.MOV R10, RZ, RZ, -R10 ;  /* 0x000000ffff0a7224 */ /* 0x000fe400078e0a0a */
[C---:B------:R-:W-:Y:S02]  /*1a30*/  IMAD.HI.U32 R9, R2.reuse, R108, RZ ;  /* 0x0000006c02097227 */ /* 0x040fe400078e00ff */
[----:B------:R-:W-:Y:S02]  /*1a40*/  @!P5 IADD3 R115, R115, -R5, RZ ;  /* 0x800000057373d210 */ /* 0x000fe40007ffe0ff */
[----:B------:R-:W-:-:S04]  /*1a50*/  IMAD.HI.U32 R7, R2, R110, RZ ;  /* 0x0000006e02077227 */ /* 0x000fc800078e00ff */
[--C-:B------:R-:W-:Y:S01]  /*1a60*/  @!P4 IMAD.IADD R120, R120, 0x1, -R5.reuse ;  /* 0x000000017878c824 */ /* 0x100fe200078e0a05 */
[----:B------:R-:W-:Y:S01]  /*1a70*/  ISETP.GT.U32.AND P4, PT, R5, R114, PT ;  /* 0x000000720500720c */ /* 0x000fe20003f84070 */
[--C-:B------:R-:W-:Y:S01]  /*1a80*/  @!P3 IMAD.IADD R119, R119, 0x1, -R5.reuse ;  /* 0x000000017777b824 */ /* 0x100fe200078e0a05 */
[C---:B------:R-:W-:Y:S01]  /*1a90*/  ISETP.GT.U32.AND P3, PT, R5.reuse, R113, PT ;  /* 0x000000710500720c */ /* 0x040fe20003f64070 */
[----:B------:R-:W-:Y:S01]  /*1aa0*/  @!P0 IMAD.IADD R116, R116, 0x1, -R5 ;  /* 0x0000000174748824 */ /* 0x000fe200078e0a05 */
[C---:B------:R-:W-:Y:S01]  /*1ab0*/  ISETP.GT.U32.AND P0, PT, R5.reuse, R109, PT ;  /* 0x0000006d0500720c */ /* 0x040fe20003f04070 */
[----:B------:R-:W-:Y:S01]  /*1ac0*/  IMAD R107, R5, R10, R107 ;  /* 0x0000000a056b7224 */ /* 0x000fe200078e026b */
[----:B------:R-:W-:Y:S01]  /*1ad0*/  IADD3 R7, -R7, RZ, RZ ;  /* 0x000000ff07077210 */ /* 0x000fe20007ffe1ff */
[----:B------:R-:W-:-:S04]  /*1ae0*/  IMAD.HI.U32 R11, R2, R106, RZ ;  /* 0x0000006a020b7227 */ /* 0x000fc800078e00ff */
[----:B------:R-:W-:Y:S02]  /*1af0*/  IMAD.MOV R9, RZ, RZ, -R9 ;  /* 0x000000ffff097224 */ /* 0x000fe400078e0a09 */
[----:B------:R-:W-:-:S04]  /*1b00*/  IMAD.HI.U32 R10, R2, R102, RZ ;  /* 0x00000066020a7227 */ /* 0x000fc800078e00ff */
[----:B------:R-:W-:Y:S01]  /*1b10*/  IMAD R111, R5, R16, R111 ;  /* 0x00000010056f7224 */ /* 0x000fe200078e026f */
[----:B------:R-:W-:Y:S01]  /*1b20*/  @!P0 IADD3 R109, R109, -R5, RZ ;  /* 0x800000056d6d8210 */ /* 0x000fe20007ffe0ff */
[----:B------:R-:W-:Y:S02]  /*1b30*/  IMAD.MOV R11, RZ, RZ, -R11 ;  /* 0x000000ffff0b7224 */ /* 0x000fe400078e0a0b */
[----:B------:R-:W-:Y:S02]  /*1b40*/  IMAD R108, R5, R9, R108 ;  /* 0x00000009056c7224 */ /* 0x000fe400078e026c */
[----:B------:R-:W-:Y:S02]  /*1b50*/  IMAD.MOV R10, RZ, RZ, -R10 ;  /* 0x000000ffff0a7224 */ /* 0x000fe400078e0a0a */
[----:B------:R-:W-:Y:S01]  /*1b60*/  @!P2 IMAD.IADD R123, R123, 0x1, -R5 ;  /* 0x000000017b7ba824 */ /* 0x000fe200078e0a05 */
[C---:B------:R-:W-:Y:S01]  /*1b70*/  ISETP.GT.U32.AND P2, PT, R5.reuse, R117, PT ;  /* 0x000000750500720c */ /* 0x040fe20003f44070 */
[----:B------:R-:W-:Y:S01]  /*1b80*/  IMAD.HI.U32 R8, R2, R104, RZ ;  /* 0x0000006802087227 */ /* 0x000fe200078e00ff */
[----:B------:R-:W-:-:S03]  /*1b90*/  ISETP.GT.U32.AND P5, PT, R5, R108, PT ;  /* 0x0000006c0500720c */ /* 0x000fc60003fa4070 */
[C---:B------:R-:W-:Y:S02]  /*1ba0*/  IMAD R110, R5.reuse, R7, R110 ;  /* 0x00000007056e7224 */ /* 0x040fe400078e026e */
[----:B------:R-:W-:Y:S02]  /*1bb0*/  IMAD R106, R5, R11, R106 ;  /* 0x0000000b056a7224 */ /* 0x000fe400078e026a */
[----:B------:R-:W-:-:S04]  /*1bc0*/  IMAD.HI.U32 R7, R2, R105, RZ ;  /* 0x0000006902077227 */ /* 0x000fc800078e00ff */
[----:B------:R-:W-:Y:S01]  /*1bd0*/  IMAD R102, R5, R10, R102 ;  /* 0x0000000a05667224 */ /* 0x000fe200078e0266 */
[----:B------:R-:W-:Y:S01]  /*1be0*/  IADD3 R12, -R7, RZ, RZ ;  /* 0x000000ff070c7210 */ /* 0x000fe20007ffe1ff */
[--C-:B------:R-:W-:Y:S01]  /*1bf0*/  @!P6 IMAD.IADD R124, R124, 0x1, -R5.reuse ;  /* 0x000000017c7ce824 */ /* 0x100fe200078e0a05 */
[C---:B------:R-:W-:Y:S01]  /*1c00*/  ISETP.GT.U32.AND P6, PT, R5.reuse, R112, PT ;  /* 0x000000700500720c */ /* 0x040fe20003fc4070 */
[----:B------:R-:W-:Y:S01]  /*1c10*/  @!P1 IMAD.IADD R118, R118, 0x1, -R5 ;  /* 0x0000000176769824 */ /* 0x000fe200078e0a05 */
[C---:B------:R-:W-:Y:S01]  /*1c20*/  ISETP.GT.U32.AND P1, PT, R5.reuse, R111, PT ;  /* 0x0000006f0500720c */ /* 0x040fe20003f24070 */
[----:B------:R-:W-:Y:S01]  /*1c30*/  IMAD.MOV R8, RZ, RZ, -R8 ;  /* 0x000000ffff087224 */ /* 0x000fe200078e0a08 */
[----:B------:R-:W-:Y:S01]  /*1c40*/  ISETP.GT.U32.AND P0, PT, R5, R102, PT ;  /* 0x000000660500720c */ /* 0x000fe20003f04070 */
[----:B------:R-:W-:-:S04]  /*1c50*/  IMAD.HI.U32 R11, R2, R101, RZ ;  /* 0x00000065020b7227 */ /* 0x000fc800078e00ff */
[--C-:B------:R-:W-:Y:S01]  /*1c60*/  @!P4 IMAD.IADD R114, R114, 0x1, -R5.reuse ;  /* 0x000000017272c824 */ /* 0x100fe200078e0a05 */
[----:B------:R-:W-:Y:S01]  /*1c70*/  ISETP.GT.U32.AND P4, PT, R5, R107, PT ;  /* 0x0000006b0500720c */ /* 0x000fe20003f84070 */
[----:B------:R-:W-:Y:S01]  /*1c80*/  @!P3 IMAD.IADD R113, R113, 0x1, -R5 ;  /* 0x000000017171b824 */ /* 0x000fe200078e0a05 */
[C---:B------:R-:W-:Y:S01]  /*1c90*/  ISETP.GT.U32.AND P3, PT, R5.reuse, R106, PT ;  /* 0x0000006a0500720c */ /* 0x040fe20003f64070 */
[----:B------:R-:W-:Y:S02]  /*1ca0*/  IMAD R104, R5, R8, R104 ;  /* 0x0000000805687224 */ /* 0x000fe400078e0268 */
[----:B------:R-:W-:Y:S02]  /*1cb0*/  IMAD.MOV R16, RZ, RZ, -R11 ;  /* 0x000000ffff107224 */ /* 0x000fe400078e0a0b */
[----:B------:R-:W-:-:S04]  /*1cc0*/  IMAD.HI.U32 R7, R2, R100, RZ ;  /* 0x0000006402077227 */ /* 0x000fc800078e00ff */
[----:B------:R-:W-:-:S04]  /*1cd0*/  IMAD.HI.U32 R8, R2, R99, RZ ;  /* 0x0000006302087227 */ /* 0x000fc800078e00ff */
[C---:B------:R-:W-:Y:S02]  /*1ce0*/  IMAD R105, R5.reuse, R12, R105 ;  /* 0x0000000c05697224 */ /* 0x040fe400078e0269 */
[----:B------:R-:W-:Y:S02]  /*1cf0*/  IMAD R101, R5, R16, R101 ;  /* 0x0000001005657224 */ /* 0x000fe400078e0265 */
[----:B------:R-:W-:Y:S02]  /*1d00*/  IMAD.MOV R7, RZ, RZ, -R7 ;  /* 0x000000ffff077224 */ /* 0x000fe400078e0a07 */
[----:B------:R-:W-:Y:S02]  /*1d10*/  IMAD.MOV R8, RZ, RZ, -R8 ;  /* 0x000000ffff087224 */ /* 0x000fe400078e0a08 */
[----:B------:R-:W-:Y:S01]  /*1d20*/  @!P2 IMAD.IADD R117, R117, 0x1, -R5 ;  /* 0x000000017575a824 */ /* 0x000fe200078e0a05 */
[----:B------:R-:W-:Y:S01]  /*1d30*/  ISETP.GT.U32.AND P2, PT, R5, R110, PT ;  /* 0x0000006e0500720c */ /* 0x000fe20003f44070 */
[----:B------:R-:W-:-:S04]  /*1d40*/  IMAD.HI.U32 R9, R2, R103, RZ ;  /* 0x0000006702097227 */ /* 0x000fc800078e00ff */
[C---:B------:R-:W-:Y:S02]  /*1d50*/  IMAD R100, R5.reuse, R7, R100 ;  /* 0x0000000705647224 */ /* 0x040fe400078e0264 */
[C---:B------:R-:W-:Y:S02]  /*1d60*/  IMAD R99, R5.reuse, R8, R99 ;  /* 0x0000000805637224 */ /* 0x040fe400078e0263 */
[--C-:B------:R-:W-:Y:S01]  /*1d70*/  @!P6 IMAD.IADD R112, R112, 0x1, -R5.reuse ;  /* 0x000000017070e824 */ /* 0x100fe200078e0a05 */
[----:B------:R-:W-:Y:S01]  /*1d80*/  ISETP.GT.U32.AND P6, PT, R5, R105, PT ;  /* 0x000000690500720c */ /* 0x000fe20003fc4070 */
[--C-:B------:R-:W-:Y:S01]  /*1d90*/  @!P1 IMAD.IADD R111, R111, 0x1, -R5.reuse ;  /* 0x000000016f6f9824 */ /* 0x100fe200078e0a05 */
[C---:B------:R-:W-:Y:S01]  /*1da0*/  ISETP.GT.U32.AND P1, PT, R5.reuse, R104, PT ;  /* 0x000000680500720c */ /* 0x040fe20003f24070 */
[----:B------:R-:W-:Y:S01]  /*1db0*/  @!P5 IMAD.IADD R108, R108, 0x1, -R5 ;  /* 0x000000016c6cd824 */ /* 0x000fe200078e0a05 */
[----:B------:R-:W-:Y:S01]  /*1dc0*/  ISETP.GT.U32.AND P5, PT, R5, R101, PT ;  /* 0x000000650500720c */ /* 0x000fe20003fa4070 */
[----:B------:R-:W-:-:S02]  /*1dd0*/  IMAD.MOV R14, RZ, RZ, -R9 ;  /* 0x000000ffff0e7224 */ /* 0x000fc400078e0a09 */
[--C-:B------:R-:W-:Y:S01]  /*1de0*/  @!P4 IMAD.IADD R107, R107, 0x1, -R5.reuse ;  /* 0x000000016b6bc824 */ /* 0x100fe200078e0a05 */
[C---:B------:R-:W-:Y:S01]  /*1df0*/  ISETP.GT.U32.AND P4, PT, R5.reuse, R100, PT ;  /* 0x000000640500720c */ /* 0x040fe20003f84070 */
[--C-:B------:R-:W-:Y:S01]  /*1e00*/  @!P3 IMAD.IADD R106, R106, 0x1, -R5.reuse ;  /* 0x000000016a6ab824 */ /* 0x100fe200078e0a05 */
[C---:B------:R-:W-:Y:S01]  /*1e10*/  ISETP.GT.U32.AND P3, PT, R5.reuse, R99, PT ;  /* 0x000000630500720c */ /* 0x040fe20003f64070 */
[----:B------:R-:W-:Y:S01]  /*1e20*/  @!P0 IMAD.IADD R102, R102, 0x1, -R5 ;  /* 0x0000000166668824 */ /* 0x000fe200078e0a05 */
[C---:B------:R-:W-:Y:S01]  /*1e30*/  ISETP.GT.U32.AND P0, PT, R5.reuse, R108, PT ;  /* 0x0000006c0500720c */ /* 0x040fe20003f04070 */
[C---:B------:R-:W-:Y:S02]  /*1e40*/  IMAD R103, R5.reuse, R14, R103 ;  /* 0x0000000e05677224 */ /* 0x040fe400078e0267 */
[----:B------:R-:W-:Y:S02]  /*1e50*/  VIADD R243, R0, 0x28 ;  /* 0x0000002800f37836 */ /* 0x000fe40000000000 */
[--C-:B------:R-:W-:Y:S01]  /*1e60*/  @!P2 IMAD.IADD R110, R110, 0x1, -R5.reuse ;  /* 0x000000016e6ea824 */ /* 0x100fe200078e0a05 */
[----:B------:R-:W-:Y:S01]  /*1e70*/  ISETP.GT.U32.AND P2, PT, R5, R103, PT ;  /* 0x000000670500720c */ /* 0x000fe20003f44070 */
[----:B------:R-:W-:Y:S01]  /*1e80*/  VIADD R244, R0, 0x27 ;  /* 0x0000002700f47836 */ /* 0x000fe20000000000 */
[----:B------:R-:W-:Y:S01]  /*1e90*/  IABS R95, R243 ;  /* 0x000000f3005f7213 */ /* 0x000fe20000000000 */
[--C-:B------:R-:W-:Y:S01]  /*1ea0*/  @!P6 IMAD.IADD R105, R105, 0x1, -R5.reuse ;  /* 0x000000016969e824 */ /* 0x100fe200078e0a05 */
[C---:B------:R-:W-:Y:S01]  /*1eb0*/  ISETP.GT.U32.AND P6, PT, R5.reuse, R111, PT ;  /* 0x0000006f0500720c */ /* 0x040fe20003fc4070 */
[--C-:B------:R-:W-:Y:S01]  /*1ec0*/  @!P1 IMAD.IADD R104, R104, 0x1, -R5.reuse ;  /* 0x0000000168689824 */ /* 0x100fe200078e0a05 */
[----:B------:R-:W-:Y:S01]  /*1ed0*/  ISETP.GT.U32.AND P1, PT, R5, R110, PT ;  /* 0x0000006e0500720c */ /* 0x000fe20003f24070 */
[----:B------:R-:W-:Y:S01]  /*1ee0*/  @!P5 IMAD.IADD R101, R101, 0x1, -R5 ;  /* 0x000000016565d824 */ /* 0x000fe200078e0a05 */
[----:B------:R-:W-:Y:S01]  /*1ef0*/  ISETP.GT.U32.AND P5, PT, R5, R107, PT ;  /* 0x0000006b0500720c */ /* 0x000fe20003fa4070 */
[----:B------:R-:W-:Y:S01]  /*1f00*/  VIADD R245, R0, 0x26 ;  /* 0x0000002600f57836 */ /* 0x000fe20000000000 */
[----:B------:R-:W-:Y:S01]  /*1f10*/  IABS R96, R244 ;  /* 0x000000f400607213 */ /* 0x000fe20000000000 */
[----:B------:R-:W-:-:S02]  /*1f20*/  IMAD.HI.U32 R9, R2, R98, RZ ;  /* 0x0000006202097227 */ /* 0x000fc400078e00ff */
[----:B------:R-:W-:Y:S01]  /*1f30*/  @!P2 IADD3 R103, R103, -R5, RZ ;  /* 0x800000056767a210 */ /* 0x000fe20007ffe0ff */
[----:B------:R-:W-:Y:S01]  /*1f40*/  STL [R1+0xa38], R245 ;  /* 0x000a38f501007387 */ /* 0x000fe20000100800 */
[--C-:B------:R-:W-:Y:S01]  /*1f50*/  @!P4 IMAD.IADD R100, R100, 0x1, -R5.reuse ;  /* 0x000000016464c824 */ /* 0x100fe200078e0a05 */
[----:B------:R-:W-:Y:S01]  /*1f60*/  ISETP.GT.U32.AND P4, PT, R5, R106, PT ;  /* 0x0000006a0500720c */ /* 0x000fe20003f84070 */
[--C-:B------:R-:W-:Y:S01]  /*1f70*/  @!P3 IMAD.IADD R99, R99, 0x1, -R5.reuse ;  /* 0x000000016363b824 */ /* 0x100fe200078e0a05 */
[C---:B------:R-:W-:Y:S01]  /*1f80*/  ISETP.GT.U32.AND P3, PT, R5.reuse, R105, PT ;  /* 0x000000690500720c */ /* 0x040fe20003f64070 */
[----:B------:R-:W-:Y:S01]  /*1f90*/  @!P0 IMAD.IADD R108, R108, 0x1, -R5 ;  /* 0x000000016c6c8824 */ /* 0x000fe200078e0a05 */
[----:B------:R-:W-:Y:S01]  /*1fa0*/  ISETP.GT.U32.AND P0, PT, R5, R102, PT ;  /* 0x000000660500720c */ /* 0x000fe20003f04070 */
[C---:B------:R-:W-:Y:S01]  /*1fb0*/  VIADD R241, R0.reuse, 0x2a ;  /* 0x0000002a00f17836 */ /* 0x040fe20000000000 */
[----:B------:R-:W-:Y:S01]  /*1fc0*/  IABS R97, R245 ;  /* 0x000000f500617213 */ /* 0x000fe20000000000 */
[----:B------:R-:W-:Y:S01]  /*1fd0*/  VIADD R242, R0, 0x29 ;  /* 0x0000002900f27836 */ /* 0x000fe20000000000 */
[----:B------:R-:W-:Y:S01]  /*1fe0*/  IADD3 R9, -R9, RZ, RZ ;  /* 0x000000ff09097210 */ /* 0x000fe20007ffe1ff */
[----:B------:R-:W-:Y:S01]  /*1ff0*/  IMAD.HI.U32 R7, R2, R95, RZ ;  /* 0x0000005f02077227 */ /* 0x000fe200078e00ff */
[----:B------:R-:W-:Y:S01]  /*2000*/  IABS R93, R241 ;  /* 0x000000f1005d7213 */ /* 0x000fe20000000000 */
[----:B------:R1:W-:Y:S01]  /*2010*/  STL [R1+0xdd0], R246 ;  /* 0x000dd0f601007387 */ /* 0x0003e20000100800 */
[----:B------:R-:W-:Y:S01]  /*2020*/  IABS R94, R242 ;  /* 0x000000f2005e7213 */ /* 0x000fe20000000000 */
[----:B------:R-:W-:Y:S01]  /*2030*/  VIADD R239, R0, 0x2c ;  /* 0x0000002c00ef7836 */ /* 0x000fe20000000000 */
[----:B------:R-:W-:Y:S01]  /*2040*/  ISETP.GT.U32.AND P2, PT, R5, R109, PT ;  /* 0x0000006d0500720c */ /* 0x000fe20003f44070 */
[----:B------:R-:W-:Y:S01]  /*2050*/  IMAD.HI.U32 R11, R2, R96, RZ ;  /* 0x00000060020b7227 */ /* 0x000fe200078e00ff */
[----:B------:R-:W-:Y:S01]  /*2060*/  @!P3 IADD3 R105, R105, -R5, RZ ;  /* 0x800000056969b210 */ /* 0x000fe20007ffe0ff */
[----:B------:R-:W-:Y:S01]  /*2070*/  STL [R1+0xa44], R244 ;  /* 0x000a44f401007387 */ /* 0x000fe20000100800 */
[----:B------:R-:W-:Y:S01]  /*2080*/  IABS R91, R239 ;  /* 0x000000ef005b7213 */ /* 0x000fe20000000000 */
[----:B------:R-:W-:Y:S01]  /*2090*/  IMAD.MOV R12, RZ, RZ, -R7 ;  /* 0x000000ffff0c7224 */ /* 0x000fe200078e0a07 */
[----:B------:R-:W-:Y:S01]  /*20a0*/  @!P6 IADD3 R111, R111, -R5, RZ ;  /* 0x800000056f6fe210 */ /* 0x000fe20007ffe0ff */
[----:B------:R-:W-:Y:S01]  /*20b0*/  VIADD R236, R0, 0x2f ;  /* 0x0000002f00ec7836 */ /* 0x000fe20000000000 */
[C---:B------:R-:W-:Y:S01]  /*20c0*/  ISETP.GT.U32.AND P6, PT, R5.reuse, R99, PT ;  /* 0x000000630500720c */ /* 0x040fe20003fc4070 */
[----:B------:R-:W-:Y:S01]  /*20d0*/  IMAD.HI.U32 R10, R2, R97, RZ ;  /* 0x00000061020a7227 */ /* 0x000fe200078e00ff */
[----:B------:R2:W-:Y:S02]  /*20e0*/  STL [R1+0xdd4], R245 ;  /* 0x000dd4f501007387 */ /* 0x0005e40000100800 */
[----:B------:R-:W-:Y:S01]  /*20f0*/  IABS R88, R236 ;  /* 0x000000ec00587213 */ /* 0x000fe20000000000 */
[----:B------:R-:W-:Y:S01]  /*2100*/  IMAD.MOV R11, RZ, RZ, -R11 ;  /* 0x000000ffff0b7224 */ /* 0x000fe200078e0a0b */
[----:B------:R-:W-:Y:S01]  /*2110*/  STL [R1+0xa4c], R243 ;  /* 0x000a4cf301007387 */ /* 0x000fe20000100800 */
[----:B------:R-:W-:-:S02]  /*2120*/  IMAD R98, R5, R9, R98 ;  /* 0x0000000905627224 */ /* 0x000fc400078e0262 */
[C---:B------:R-:W-:Y:S01]  /*2130*/  IMAD R95, R5.reuse, R12, R95 ;  /* 0x0000000c055f7224 */ /* 0x040fe200078e025f */
[----:B------:R-:W-:Y:S01]  /*2140*/  STL [R1+0xa54], R242 ;  /* 0x000a54f201007387 */ /* 0x000fe20000100800 */
[--C-:B------:R-:W-:Y:S01]  /*2150*/  @!P1 IMAD.IADD R110, R110, 0x1, -R5.reuse ;  /* 0x000000016e6e9824 */ /* 0x100fe200078e0a05 */
[----:B------:R-:W-:Y:S01]  /*2160*/  ISETP.GT.U32.AND P1, PT, R5, R104, PT ;  /* 0x000000680500720c */ /* 0x000fe20003f24070 */
[----:B------:R-:W-:Y:S01]  /*2170*/  @!P5 IMAD.IADD R107, R107, 0x1, -R5 ;  /* 0x000000016b6bd824 */ /* 0x000fe200078e0a05 */
[C---:B------:R-:W-:Y:S01]  /*2180*/  ISETP.GT.U32.AND P5, PT, R5.reuse, R101, PT ;  /* 0x000000650500720c */ /* 0x040fe20003fa4070 */
[----:B------:R-:W-:Y:S01]  /*2190*/  IMAD.HI.U32 R9, R2, R93, RZ ;  /* 0x0000005d02097227 */ /* 0x000fe200078e00ff */
[----:B------:R-:W-:Y:S01]  /*21a0*/  ISETP.GT.U32.AND P3, PT, R5, R98, PT ;  /* 0x000000620500720c */ /* 0x000fe20003f64070 */
[----:B------:R-:W-:Y:S01]  /*21b0*/  STL [R1+0xa50], R241 ;  /* 0x000a50f101007387 */ /* 0x000fe20000100800 */
[----:B------:R-:W-:Y:S01]  /*21c0*/  @!P6 IADD3 R99, R99, -R5, RZ ;  /* 0x800000056363e210 */ /* 0x000fe20007ffe0ff */
[----:B------:R-:W-:-:S02]  /*21d0*/  IMAD.MOV R10, RZ, RZ, -R10 ;  /* 0x000000ffff0a7224 */ /* 0x000fc400078e0a0a */
[C---:B------:R-:W-:Y:S01]  /*21e0*/  IMAD.HI.U32 R8, R2.reuse, R94, RZ ;  /* 0x0000005e02087227 */ /* 0x040fe200078e00ff */
[----:B------:R-:W-:Y:S03]  /*21f0*/  STL [R1+0xa5c], R240 ;  /* 0x000a5cf001007387 */ /* 0x000fe60000100800 */
[----:B------:R-:W-:Y:S01]  /*2200*/  IMAD R96, R5, R11, R96 ;  /* 0x0000000b05607224 */ /* 0x000fe200078e0260 */
[----:B------:R-:W-:Y:S01]  /*2210*/  STL [R1+0xa64], R239 ;  /* 0x000a64ef01007387 */ /* 0x000fe20000100800 */
[----:B------:R-:W-:-:S04]  /*2220*/  IMAD.HI.U32 R11, R2, R91, RZ ;  /* 0x0000005b020b7227 */ /* 0x000fc800078e00ff */
[----:B------:R-:W-:Y:S01]  /*2230*/  VIADD R238, R0, 0x2d ;  /* 0x0000002d00ee7836 */ /* 0x000fe20000000000 */
[----:B------:R-:W-:Y:S01]  /*2240*/  IADD3 R16, -R11, RZ, RZ ;  /* 0x000000ff0b107210 */ /* 0x000fe20007ffe1ff */
[--C-:B------:R-:W-:Y:S01]  /*2250*/  @!P4 IMAD.IADD R106, R106, 0x1, -R5.reuse ;  /* 0x000000016a6ac824 */ /* 0x100fe200078e0a05 */
[C---:B------:R-:W-:Y:S01]  /*2260*/  ISETP.GT.U32.AND P4, PT, R5.reuse, R100, PT ;  /* 0x000000640500720c */ /* 0x040fe20003f84070 */
[----:B------:R-:W-:Y:S01]  /*2270*/  @!P0 IMAD.IADD R102, R102, 0x1, -R5 ;  /* 0x0000000166668824 */ /* 0x000fe200078e0a05 */
[C---:B------:R-:W-:Y:S01]  /*2280*/  ISETP.GT.U32.AND P0, PT, R5.reuse, R95, PT ;  /* 0x0000005f0500720c */ /* 0x040fe20003f04070 */
[----:B------:R-:W-:Y:S01]  /*2290*/  IMAD.MOV R14, RZ, RZ, -R9 ;  /* 0x000000ffff0e7224 */ /* 0x000fe200078e0a09 */
[----:B------:R-:W-:Y:S01]  /*22a0*/  IABS R90, R238 ;  /* 0x000000ee005a7213 */ /* 0x000fe20000000000 */
[----:B------:R-:W-:Y:S01]  /*22b0*/  IMAD R97, R5, R10, R97 ;  /* 0x0000000a05617224 */ /* 0x000fe200078e0261 */
[----:B------:R4:W-:Y:S01]  /*22c0*/  STL [R1+0xa6c], R238 ;  /* 0x000a6cee01007387 */ /* 0x0009e20000100800 */
[----:B------:R-:W-:-:S02]  /*22d0*/  IMAD.MOV R8, RZ, RZ, -R8 ;  /* 0x000000ffff087224 */ /* 0x000fc400078e0a08 */
[----:B------:R-:W-:Y:S02]  /*22e0*/  VIADD R235, R0, 0x30 ;  /* 0x0000003000eb7836 */ /* 0x000fe40000000000 */
[----:B------:R-:W-:-:S03]  /*22f0*/  IMAD.HI.U32 R9, R2, R88, RZ ;  /* 0x0000005802097227 */ /* 0x000fc600078e00ff */
[----:B------:R-:W-:Y:S01]  /*2300*/  IABS R87, R235 ;  /* 0x000000eb00577213 */ /* 0x000fe20000000000 */
[----:B------:R-:W-:-:S04]  /*2310*/  IMAD.HI.U32 R10, R2, R92, RZ ;  /* 0x0000005c020a7227 */ /* 0x000fc800078e00ff */
[----:B------:R-:W-:Y:S02]  /*2320*/  IMAD R94, R5, R8, R94 ;  /* 0x00000008055e7224 */ /* 0x000fe400078e025e */
[----:B------:R-:W-:Y:S02]  /*2330*/  VIADD R234, R0, 0x31 ;  /* 0x0000003100ea7836 */ /* 0x000fe40000000000 */
[----:B------:R-:W-:Y:S02]  /*2340*/  IMAD.MOV R9, RZ, RZ, -R9 ;  /* 0x000000ffff097224 */ /* 0x000fe400078e0a09 */
[----:B------:R-:W-:Y:S01]  /*2350*/  @!P2 IMAD.IADD R109, R109, 0x1, -R5 ;  /* 0x000000016d6da824 */ /* 0x000fe200078e0a05 */
[C---:B------:R-:W-:Y:S01]  /*2360*/  ISETP.GT.U32.AND P2, PT, R5.reuse, R103, PT ;  /* 0x000000670500720c */ /* 0x040fe20003f44070 */
[----:B------:R-:W-:Y:S01]  /*2370*/  IMAD.MOV R10, RZ, RZ, -R10 ;  /* 0x000000ffff0a7224 */ /* 0x000fe200078e0a0a */
[----:B------:R-:W-:Y:S01]  /*2380*/  IABS R86, R234 ;  /* 0x000000ea00567213 */ /* 0x000fe20000000000 */
[----:B------:R-:W-:-:S02]  /*2390*/  IMAD R93, R5, R14, R93 ;  /* 0x0000000e055d7224 */ /* 0x000fc400078e025d */
[----:B------:R-:W-:Y:S02]  /*23a0*/  IMAD R91, R5, R16, R91 ;  /* 0x00000010055b7224 */ /* 0x000fe400078e025b */
[----:B------:R-:W-:-:S04]  /*23b0*/  IMAD.HI.U32 R7, R2, R90, RZ ;  /* 0x0000005a02077227 */ /* 0x000fc800078e00ff */
[----:B------:R-:W-:Y:S01]  /*23c0*/  IMAD R88, R5, R9, R88 ;  /* 0x0000000905587224 */ /* 0x000fe200078e0258 */
[----:B------:R-:W-:Y:S01]  /*23d0*/  IADD3 R7, -R7, RZ, RZ ;  /* 0x000000ff07077210 */ /* 0x000fe20007ffe1ff */
[--C-:B------:R-:W-:Y:S01]  /*23e0*/  @!P1 IMAD.IADD R104, R104, 0x1, -R5.reuse ;  /* 0x0000000168689824 */ /* 0x100fe200078e0a05 */
[----:B------:R-:W-:Y:S01]  /*23f0*/  ISETP.GT.U32.AND P1, PT, R5, R97, PT ;  /* 0x000000610500720c */ /* 0x000fe20003f24070 */
[----:B------:R-:W-:Y:S01]  /*2400*/  @!P5 IMAD.IADD R101, R101, 0x1, -R5 ;  /* 0x000000016565d824 */ /* 0x000fe200078e0a05 */
[C---:B------:R-:W-:Y:S01]  /*2410*/  ISETP.GT.U32.AND P5, PT, R5.reuse, R94, PT ;  /* 0x0000005e0500720c */ /* 0x040fe20003fa4070 */
[C---:B------:R-:W-:Y:S02]  /*2420*/  IMAD R92, R5.reuse, R10, R92 ;  /* 0x0000000a055c7224 */ /* 0x040fe400078e025c */
[----:B------:R-:W-:Y:S02]  /*2430*/  VIADD R237, R0, 0x2e ;  /* 0x0000002e00ed7836 */ /* 0x000fe40000000000 */
[----:B------:R-:W-:Y:S01]  /*2440*/  IMAD.HI.U32 R10, R2, R87, RZ ;  /* 0x00000057020a7227 */ /* 0x000fe200078e00ff */
[----:B------:R-:W-:-:S02]  /*2450*/  ISETP.GT.U32.AND P6, PT, R5, R92, PT ;  /* 0x0000005c0500720c */ /* 0x000fc40003fc4070 */
[----:B------:R-:W-:Y:S01]  /*2460*/  IABS R89, R237 ;  /* 0x000000ed00597213 */ /* 0x000fe20000000000 */
[--C-:B------:R-:W-:Y:S01]  /*2470*/  @!P4 IMAD.IADD R100, R100, 0x1, -R5.reuse ;  /* 0x000000016464c824 */ /* 0x100fe200078e0a05 */
[C---:B------:R-:W-:Y:S01]  /*2480*/  ISETP.GT.U32.AND P4, PT, R5.reuse, R93, PT ;  /* 0x0000005d0500720c */ /* 0x040fe20003f84070 */
[--C-:B------:R-:W-:Y:S01]  /*2490*/  @!P3 IMAD.IADD R98, R98, 0x1, -R5.reuse ;  /* 0x000000016262b824 */ /* 0x100fe200078e0a05 */
[----:B------:R-:W-:Y:S01]  /*24a0*/  ISETP.GT.U32.AND P3, PT, R5, R91, PT ;  /* 0x0000005b0500720c */ /* 0x000fe20003f64070 */
[----:B------:R-:W-:Y:S01]  /*24b0*/  @!P0 IMAD.IADD R95, R95, 0x1, -R5 ;  /* 0x000000015f5f8824 */ /* 0x000fe200078e0a05 */
[----:B------:R-:W-:Y:S01]  /*24c0*/  ISETP.GT.U32.AND P0, PT, R5, R88, PT ;  /* 0x000000580500720c */ /* 0x000fe20003f04070 */
[----:B------:R-:W-:Y:S01]  /*24d0*/  IMAD.HI.U32 R11, R2, R86, RZ ;  /* 0x00000056020b7227 */ /* 0x000fe200078e00ff */
[----:B------:R-:W-:Y:S03]  /*24e0*/  STL [R1+0xa68], R237 ;  /* 0x000a68ed01007387 */ /* 0x000fe60000100800 */
[----:B------:R-:W-:Y:S01]  /*24f0*/  IMAD.MOV R10, RZ, RZ, -R10 ;  /* 0x000000ffff0a7224 */ /* 0x000fe200078e0a0a */
[----:B------:R4:W-:Y:S01]  /*2500*/  STL [R1+0xa74], R236 ;  /* 0x000a74ec01007387 */ /* 0x0009e20000100800 */
[----:B------:R-:W-:-:S02]  /*2510*/  IMAD.MOV R11, RZ, RZ, -R11 ;  /* 0x000000ffff0b7224 */ /* 0x000fc400078e0a0b */
[----:B------:R-:W-:Y:S01]  /*2520*/  IMAD R90, R5, R7, R90 ;  /* 0x00000007055a7224 */ /* 0x000fe200078e025a */
[----:B------:R-:W-:Y:S01]  /*2530*/  @!P4 IADD3 R93, R93, -R5, RZ ;  /* 0x800000055d5dc210 */ /* 0x000fe20007ffe0ff */
[----:B------:R-:W-:Y:S01]  /*2540*/  IMAD R87, R5, R10, R87 ;  /* 0x0000000a05577224 */ /* 0x000fe200078e0257 */
[----:B------:R-:W-:Y:S01]  /*2550*/  STL [R1+0xa78], R235 ;  /* 0x000a78eb01007387 */ /* 0x000fe20000100800 */
[----:B------:R-:W-:Y:S01]  /*2560*/  @!P2 IMAD.IADD R103, R103, 0x1, -R5 ;  /* 0x000000016767a824 */ /* 0x000fe200078e0a05 */
[C---:B------:R-:W-:Y:S01]  /*2570*/  ISETP.GT.U32.AND P2, PT, R5.reuse, R96, PT ;  /* 0x000000600500720c */ /* 0x040fe20003f44070 */
[----:B------:R-:W-:Y:S01]  /*2580*/  IMAD.HI.U32 R8, R2, R89, RZ ;  /* 0x0000005902087227 */ /* 0x000fe200078e00ff */
[----:B------:R-:W-:Y:S03]  /*2590*/  STL [R1+0xa70], R234 ;  /* 0x000a70ea01007387 */ /* 0x000fe60000100800 */
[----:B------:R-:W-:-:S02]  /*25a0*/  IMAD R86, R5, R11, R86 ;  /* 0x0000000b05567224 */ /* 0x000fc400078e0256 */
[--C-:B------:R-:W-:Y:S01]  /*25b0*/  @!P1 IMAD.IADD R97, R97, 0x1, -R5.reuse ;  /* 0x0000000161619824 */ /* 0x100fe200078e0a05 */
[C---:B------:R-:W-:Y:S01]  /*25c0*/  ISETP.GT.U32.AND P1, PT, R5.reuse, R90, PT ;  /* 0x0000005a0500720c */ /* 0x040fe20003f24070 */
[--C-:B------:R-:W-:Y:S01]  /*25d0*/  @!P5 IMAD.IADD R94, R94, 0x1, -R5.reuse ;  /* 0x000000015e5ed824 */ /* 0x100fe200078e0a05 */
[C---:B------:R-:W-:Y:S01]  /*25e0*/  ISETP.GT.U32.AND P5, PT, R5.reuse, R87, PT ;  /* 0x000000570500720c */ /* 0x040fe20003fa4070 */
[----:B------:R-:W-:Y:S01]  /*25f0*/  IMAD.MOV R8, RZ, RZ, -R8 ;  /* 0x000000ffff087224 */ /* 0x000fe200078e0a08 */
[----:B------:R-:W-:Y:S01]  /*2600*/  ISETP.GT.U32.AND P4, PT, R5, R86, PT ;  /* 0x000000560500720c */ /* 0x000fe20003f84070 */
[--C-:B------:R-:W-:Y:S01]  /*2610*/  @!P3 IMAD.IADD R91, R91, 0x1, -R5.reuse ;  /* 0x000000015b5bb824 */ /* 0x100fe200078e0a05 */
[C---:B------:R-:W-:Y:S01]  /*2620*/  ISETP.GT.U32.AND P3, PT, R5.reuse, R97, PT ;  /* 0x000000610500720c */ /* 0x040fe20003f64070 */
[----:B------:R-:W-:Y:S01]  /*2630*/  @!P0 IMAD.IADD R88, R88, 0x1, -R5 ;  /* 0x0000000158588824 */ /* 0x000fe200078e0a05 */
[C---:B------:R-:W-:Y:S01]  /*2640*/  ISETP.GT.U32.AND P0, PT, R5.reuse, R94, PT ;  /* 0x0000005e0500720c */ /* 0x040fe20003f04070 */
[----:B------:R-:W-:-:S02]  /*2650*/  IMAD R89, R5, R8, R89 ;  /* 0x0000000805597224 */ /* 0x000fc400078e0259 */
[C---:B------:R-:W-:Y:S02]  /*2660*/  VIADD R233, R0.reuse, 0x32 ;  /* 0x0000003200e97836 */ /* 0x040fe40000000000 */
[----:B------:R-:W-:Y:S02]  /*2670*/  VIADD R229, R0, 0x36 ;  /* 0x0000003600e57836 */ /* 0x000fe40000000000 */
[--C-:B------:R-:W-:Y:S01]  /*2680*/  @!P2 IMAD.IADD R96, R96, 0x1, -R5.reuse ;  /* 0x000000016060a824 */ /* 0x100fe200078e0a05 */
[----:B------:R-:W-:Y:S01]  /*2690*/  ISETP.GT.U32.AND P2, PT, R5, R89, PT ;  /* 0x000000590500720c */ /* 0x000fe20003f44070 */
[--C-:B------:R-:W-:Y:S01]  /*26a0*/  @!P6 IMAD.IADD R92, R92, 0x1, -R5.reuse ;  /* 0x000000015c5ce824 */ /* 0x100fe200078e0a05 */
[----:B------:R-:W-:Y:S01]  /*26b0*/  @!P5 IADD3 R87, R87, -R5, RZ ;  /* 0x800000055757d210 */ /* 0x000fe20007ffe0ff */
[--C-:B------:R-:W-:Y:S01]  /*26c0*/  @!P1 IMAD.IADD R90, R90, 0x1, -R5.reuse ;  /* 0x000000015a5a9824 */ /* 0x100fe200078e0a05 */
[----:B------:R-:W-:Y:S01]  /*26d0*/  IABS R85, R233 ;  /* 0x000000e900557213 */ /* 0x000fe20000000000 */
[C---:B------:R-:W-:Y:S01]  /*26e0*/  VIADD R230, R0.reuse, 0x35 ;  /* 0x0000003500e67836 */ /* 0x040fe20000000000 */
[----:B------:R-:W-:Y:S01]  /*26f0*/  IABS R81, R229 ;  /* 0x000000e500517213 */ /* 0x000fe20000000000 */
[----:B------:R-:W-:Y:S01]  /*2700*/  VIADD R227, R0, 0x38 ;  /* 0x0000003800e37836 */ /* 0x000fe20000000000 */
[C---:B------:R-:W-:Y:S01]  /*2710*/  ISETP.GT.U32.AND P1, PT, R5.reuse, R96, PT ;  /* 0x000000600500720c */ /* 0x040fe20003f24070 */
[----:B------:R-:W-:Y:S01]  /*2720*/  IMAD.HI.U32 R8, R2, R84, RZ ;  /* 0x0000005402087227 */ /* 0x000fe200078e00ff */
[C---:B------:R-:W-:Y:S01]  /*2730*/  ISETP.GT.U32.AND P5, PT, R5.reuse, R93, PT ;  /* 0x0000005d0500720c */ /* 0x040fe20003fa4070 */
[----:B------:R-:W-:Y:S01]  /*2740*/  STL [R1+0xa60], R233 ;  /* 0x000a60e901007387 */ /* 0x000fe20000100800 */
[----:B------:R-:W-:Y:S01]  /*2750*/  @!P0 IADD3 R94, R94, -R5, RZ ;  /* 0x800000055e5e8210 */ /* 0x000fe20007ffe0ff */
[----:B------:R-:W-:Y:S01]  /*2760*/  VIADD R231, R0, 0x34 ;  /* 0x0000003400e77836 */ /* 0x000fe20000000000 */
[C---:B------:R-:W-:Y:S01]  /*2770*/  ISETP.GT.U32.AND P0, PT, R5.reuse, R88, PT ;  /* 0x000000580500720c */ /* 0x040fe20003f04070 */
[--C-:B------:R-:W-:Y:S01]  /*2780*/  @!P4 IMAD.IADD R86, R86, 0x1, -R5.reuse ;  /* 0x000000015656c824 */ /* 0x100fe200078e0a05 */
[----:B------:R-:W-:Y:S01]  /*2790*/  ISETP.GT.U32.AND P4, PT, R5, R92, PT ;  /* 0x0000005c0500720c */ /* 0x000fe20003f84070 */
[----:B------:R-:W-:Y:S01]  /*27a0*/  @!P3 IMAD.IADD R97, R97, 0x1, -R5 ;  /* 0x000000016161b824 */ /* 0x000fe200078e0a05 */
[C---:B------:R-:W-:Y:S01]  /*27b0*/  ISETP.GT.U32.AND P3, PT, R5.reuse, R91, PT ;  /* 0x0000005b0500720c */ /* 0x040fe20003f64070 */
[C---:B------:R-:W-:Y:S01]  /*27c0*/  IMAD.HI.U32 R7, R2.reuse, R85, RZ ;  /* 0x0000005502077227 */ /* 0x040fe200078e00ff */
[----:B------:R-:W-:Y:S01]  /*27d0*/  IABS R82, R230 ;  /* 0x000000e600527213 */ /* 0x000fe20000000000 */
[----:B------:R-:W-:Y:S01]  /*27e0*/  STL [R1+0xa58], R232 ;  /* 0x000a58e801007387 */ /* 0x000fe20000100800 */
[----:B------:R-:W-:Y:S01]  /*27f0*/  IABS R79, R227 ;  /* 0x000000e3004f7213 */ /* 0x000fe20000000000 */
[----:B------:R-:W-:Y:S01]  /*2800*/  IMAD.HI.U32 R11, R2, R81, RZ ;  /* 0x00000051020b7227 */ /* 0x000fe200078e00ff */
[----:B------:R-:W-:Y:S01]  /*2810*/  IABS R83, R231 ;  /* 0x000000e700537213 */ /* 0x000fe20000000000 */
[----:B------:R-:W-:Y:S01]  /*2820*/  STL [R1+0xa48], R231 ;  /* 0x000a48e701007387 */ /* 0x000fe20000100800 */
[----:B------:R-:W-:Y:S01]  /*2830*/  ISETP.GT.U32.AND P6, PT, R5, R98, PT ;  /* 0x000000620500720c */ /* 0x000fe20003fc4070 */
[----:B------:R-:W-:Y:S01]  /*2840*/  IMAD.MOV R8, RZ, RZ, -R8 ;  /* 0x000000ffff087224 */ /* 0x000fe200078e0a08 */
[----:B------:R-:W-:Y:S01]  /*2850*/  @!P0 IADD3 R88, R88, -R5, RZ ;  /* 0x8000000558588210 */ /* 0x000fe20007ffe0ff */
[----:B------:R-:W-:Y:S01]  /*2860*/  VIADD R228, R0, 0x37 ;  /* 0x0000003700e47836 */ /* 0x000fe20000000000 */
[----:B------:R-:W-:Y:S01]  /*2870*/  STL [R1+0xa40], R230 ;  /* 0x000a40e601007387 */ /* 0x000fe20000100800 */
[----:B------:R-:W-:-:S02]  /*2880*/  IMAD.MOV R12, RZ, RZ, -R7 ;  /* 0x000000ffff0c7224 */ /* 0x000fc400078e0a07 */
[----:B------:R-:W-:Y:S01]  /*2890*/  IMAD.MOV R16, RZ, RZ, -R11 ;  /* 0x000000ffff107224 */ /* 0x000fe200078e0a0b */
[----:B------:R-:W-:Y:S01]  /*28a0*/  IABS R80, R228 ;  /* 0x000000e400507213 */ /* 0x000fe20000000000 */
[----:B------:R-:W-:Y:S01]  /*28b0*/  IMAD R84, R5, R8, R84 ;  /* 0x0000000805547224 */ /* 0x000fe200078e0254 */
[----:B------:R-:W-:Y:S01]  /*28c0*/  STL [R1+0xa30], R229 ;  /* 0x000a30e501007387 */ /* 0x000fe20000100800 */
[C---:B------:R-:W-:Y:S02]  /*28d0*/  VIADD R226, R0.reuse, 0x39 ;  /* 0x0000003900e27836 */ /* 0x040fe40000000000 */
[----:B------:R-:W-:Y:S01]  /*28e0*/  VIADD R222, R0, 0x3d ;  /* 0x0000003d00de7836 */ /* 0x000fe20000000000 */
[----:B------:R-:W-:Y:S01]  /*28f0*/  STL [R1+0xa28], R228 ;  /* 0x000a28e401007387 */ /* 0x000fe20000100800 */
[----:B------:R-:W-:Y:S01]  /*2900*/  @!P2 IMAD.IADD R89, R89, 0x1, -R5 ;  /* 0x000000015959a824 */ /* 0x000fe200078e0a05 */
[----:B------:R-:W-:Y:S01]  /*2910*/  ISETP.GT.U32.AND P2, PT, R5, R95, PT ;  /* 0x0000005f0500720c */ /* 0x000fe20003f44070 */
[C---:B------:R-:W-:Y:S01]  /*2920*/  IMAD.HI.U32 R10, R2.reuse, R82, RZ ;  /* 0x00000052020a7227 */ /* 0x040fe200078e00ff */
[----:B------:R-:W-:Y:S01]  /*2930*/  IABS R78, R226 ;  /* 0x000000e2004e7213 */ /* 0x000fe20000000000 */
[----:B------:R-:W-:Y:S01]  /*2940*/  STL [R1+0xa18], R227 ;  /* 0x000a18e301007387 */ /* 0x000fe20000100800 */
[----:B------:R-:W-:Y:S01]  /*2950*/  IABS R74, R222 ;  /* 0x000000de004a7213 */ /* 0x000fe20000000000 */
[----:B------:R-:W-:-:S02]  /*2960*/  IMAD.HI.U32 R8, R2, R79, RZ ;  /* 0x0000004f02087227 */ /* 0x000fc400078e00ff */
[----:B------:R-:W-:Y:S02]  /*2970*/  STL [R1+0xa10], R226 ;  /* 0x000a10e201007387 */ /* 0x000fe40000100800 */
[----:B------:R-:W-:Y:S02]  /*2980*/  IMAD.HI.U32 R9, R2, R83, RZ ;  /* 0x0000005302097227 */ /* 0x000fe400078e00ff */
[----:B------:R-:W-:Y:S02]  /*2990*/  STL [R1+0xa00], R225 ;  /* 0x000a00e101007387 */ /* 0x000fe40000100800 */
[----:B------:R-:W-:Y:S01]  /*29a0*/  IMAD R85, R5, R12, R85 ;  /* 0x0000000c05557224 */ /* 0x000fe200078e0255 */
[----:B------:R-:W-:Y:S01]  /*29b0*/  IADD3 R14, -R9, RZ, RZ ;  /* 0x000000ff090e7210 */ /* 0x000fe20007ffe1ff */
[C---:B------:R-:W-:Y:S02]  /*29c0*/  IMAD R81, R5.reuse, R16, R81 ;  /* 0x0000001005517224 */ /* 0x040fe400078e0251 */
[--C-:B------:R-:W-:Y:S01]  /*29d0*/  @!P1 IMAD.IADD R96, R96, 0x1, -R5.reuse ;  /* 0x0000000160609824 */ /* 0x100fe200078e0a05 */
[----:B------:R-:W-:Y:S01]  /*29e0*/  ISETP.GT.U32.AND P1, PT, R5, R90, PT ;  /* 0x0000005a0500720c */ /* 0x000fe20003f24070 */
[----:B------:R-:W-:Y:S01]  /*29f0*/  @!P5 IMAD.IADD R93, R93, 0x1, -R5 ;  /* 0x000000015d5dd824 */ /* 0x000fe200078e0a05 */
[C---:B------:R-:W-:Y:S01]  /*2a00*/  ISETP.GT.U32.AND P5, PT, R5.reuse, R87, PT ;  /* 0x000000570500720c */ /* 0x040fe20003fa4070 */
[----:B------:R-:W-:Y:S01]  /*2a10*/  IMAD.MOV R10, RZ, RZ, -R10 ;  /* 0x000000ffff0a7224 */ /* 0x000fe200078e0a0a */
[----:B------:R-:W-:Y:S01]  /*2a20*/  ISETP.GT.U32.AND P0, PT, R5, R81, PT ;  /* 0x000000510500720c */ /* 0x000fe20003f04070 */
[----:B------:R-:W-:-:S02]  /*2a30*/  IMAD.MOV R8, RZ, RZ, -R8 ;  /* 0x000000ffff087224 */ /* 0x000fc400078e0a08 */
[----:B------:R-:W-:-:S04]  /*2a40*/  IMAD.HI.U32 R7, R2, R80, RZ ;  /* 0x0000005002077227 */ /* 0x000fc800078e00ff */
[----:B------:R-:W-:Y:S02]  /*2a50*/  VIADD R224, R0, 0x3b ;  /* 0x0000003b00e07836 */ /* 0x000fe40000000000 */
[--C-:B------:R-:W-:Y:S01]  /*2a60*/  @!P4 IMAD.IADD R92, R92, 0x1, -R5.reuse ;  /* 0x000000015c5cc824 */ /* 0x100fe200078e0a05 */
[----:B------:R-:W-:Y:S01]  /*2a70*/  ISETP.GT.U32.AND P4, PT, R5, R85, PT ;  /* 0x000000550500720c */ /* 0x000fe20003f84070 */
[----:B------:R-:W-:Y:S01]  /*2a80*/  @!P3 IMAD.IADD R91, R91, 0x1, -R5 ;  /* 0x000000015b5bb824 */ /* 0x000fe200078e0a05 */
[C---:B------:R-:W-:Y:S01]  /*2a90*/  ISETP.GT.U32.AND P3, PT, R5.reuse, R84, PT ;  /* 0x000000540500720c */ /* 0x040fe20003f64070 */
[C---:B------:R-:W-:Y:S01]  /*2aa0*/  IMAD R82, R5.reuse, R10, R82 ;  /* 0x0000000a05527224 */ /* 0x040fe200078e0252 */
[----:B------:R-:W-:Y:S01]  /*2ab0*/  IABS R76, R224 ;  /* 0x000000e0004c7213 */ /* 0x000fe20000000000 */
[----:B------:R-:W-:Y:S01]  /*2ac0*/  IMAD R79, R5, R8, R79 ;  /* 0x00000008054f7224 */ /* 0x000fe200078e024f */
[----:B------:R-:W-:Y:S01]  /*2ad0*/  STL [R1+0x9f8], R224 ;  /* 0x0009f8e001007387 */ /* 0x000fe20000100800 */
[----:B------:R-:W-:-:S04]  /*2ae0*/  IMAD.HI.U32 R9, R2, R78, RZ ;  /* 0x0000004e02097227 */ /* 0x000fc800078e00ff */
[----:B------:R-:W-:-:S04]  /*2af0*/  IMAD.HI.U32 R10, R2, R77, RZ ;  /* 0x0000004d020a7227 */ /* 0x000fc800078e00ff */
[----:B------:R-:W-:Y:S02]  /*2b00*/  IMAD.MOV R7, RZ, RZ, -R7 ;  /* 0x000000ffff077224 */ /* 0x000fe400078e0a07 */
[----:B------:R-:W-:Y:S02]  /*2b10*/  VIADD R221, R0, 0x3e ;  /* 0x0000003e00dd7836 */ /* 0x000fe40000000000 */
[----:B------:R-:W-:-:S03]  /*2b20*/  IMAD.HI.U32 R8, R2, R74, RZ ;  /* 0x0000004a02087227 */ /* 0x000fc600078e00ff */
[----:B------:R-:W-:Y:S01]  /*2b30*/  IABS R73, R221 ;  /* 0x000000dd00497213 */ /* 0x000fe20000000000 */
[C---:B------:R-:W-:Y:S02]  /*2b40*/  IMAD R83, R5.reuse, R14, R83 ;  /* 0x0000000e05537224 */ /* 0x040fe400078e0253 */
[----:B------:R-:W-:Y:S02]  /*2b50*/  IMAD.MOV R9, RZ, RZ, -R9 ;  /* 0x000000ffff097224 */ /* 0x000fe400078e0a09 */
[----:B------:R-:W-:Y:S02]  /*2b60*/  IMAD.MOV R10, RZ, RZ, -R10 ;  /* 0x000000ffff0a7224 */ /* 0x000fe400078e0a0a */
[C---:B------:R-:W-:Y:S02]  /*2b70*/  IMAD R80, R5.reuse, R7, R80 ;  /* 0x0000000705507224 */ /* 0x040fe400078e0250 */
[----:B------:R-:W-:Y:S02]  /*2b80*/  IMAD.MOV R8, RZ, RZ, -R8 ;  /* 0x000000ffff087224 */ /* 0x000fe400078e0a08 */
[--C-:B------:R-:W-:Y:S01]  /*2b90*/  @!P6 IMAD.IADD R98, R98, 0x1, -R5.reuse ;  /* 0x000000016262e824 */ /* 0x100fe200078e0a05 */
[----:B------:R-:W-:Y:S01]  /*2ba0*/  ISETP.GT.U32.AND P6, PT, R5, R86, PT ;  /* 0x000000560500720c */ /* 0x000fe20003fc4070 */
[----:B------:R-:W-:Y:S01]  /*2bb0*/  @!P2 IMAD.IADD R95, R95, 0x1, -R5 ;  /* 0x000000015f5fa824 */ /* 0x000fe200078e0a05 */
[----:B------:R-:W-:Y:S01]  /*2bc0*/  ISETP.GT.U32.AND P2, PT, R5, R89, PT ;  /* 0x000000590500720c */ /* 0x000fe20003f44070 */
[----:B------:R-:W-:-:S04]  /*2bd0*/  IMAD.HI.U32 R11, R2, R76, RZ ;  /* 0x0000004c020b7227 */ /* 0x000fc800078e00ff */
[----:B------:R-:W-:Y:S01]  /*2be0*/  IMAD R78, R5, R9, R78 ;  /* 0x00000009054e7224 */ /* 0x000fe200078e024e */
[----:B------:R-:W-:Y:S01]  /*2bf0*/  IADD3 R11, -R11, RZ, RZ ;  /* 0x000000ff0b0b7210 */ /* 0x000fe20007ffe1ff */
[C---:B------:R-:W-:Y:S02]  /*2c00*/  IMAD R77, R5.reuse, R10, R77 ;  /* 0x0000000a054d7224 */ /* 0x040fe400078e024d */
[----:B------:R-:W-:Y:S02]  /*2c10*/  VIADD R223, R0, 0x3c ;  /* 0x0000003c00df7836 */ /* 0x000fe40000000000 */
[C---:B------:R-:W-:Y:S02]  /*2c20*/  IMAD R74, R5.reuse, R8, R74 ;  /* 0x00000008054a7224 */ /* 0x040fe400078e024a */
[--C-:B------:R-:W-:Y:S01]  /*2c30*/  @!P1 IMAD.IADD R90, R90, 0x1, -R5.reuse ;  /* 0x000000015a5a9824 */ /* 0x100fe200078e0a05 */
[----:B------:R-:W-:Y:S01]  /*2c40*/  ISETP.GT.U32.AND P1, PT, R5, R83, PT ;  /* 0x000000530500720c */ /* 0x000fe20003f24070 */
[--C-:B------:R-:W-:Y:S01]  /*2c50*/  @!P5 IMAD.IADD R87, R87, 0x1, -R5.reuse ;  /* 0x000000015757d824 */ /* 0x100fe200078e0a05 */
[----:B------:R-:W-:Y:S01]  /*2c60*/  ISETP.GT.U32.AND P5, PT, R5, R80, PT ;  /* 0x000000500500720c */ /* 0x000fe20003fa4070 */
[----:B------:R-:W-:Y:S01]  /*2c70*/  IMAD.HI.U32 R9, R2, R73, RZ ;  /* 0x0000004902097227 */ /* 0x000fe200078e00ff */
[----:B------:R-:W-:Y:S01]  /*2c80*/  IABS R75, R223 ;  /* 0x000000df004b7213 */ /* 0x000fe20000000000 */
[----:B------:R-:W-:Y:S02]  /*2c90*/  STL [R1+0x9e8], R223 ;  /* 0x0009e8df01007387 */ /* 0x000fe40000100800 */
[--C-:B------:R-:W-:Y:S01]  /*2ca0*/  @!P4 IMAD.IADD R85, R85, 0x1, -R5.reuse ;  /* 0x000000015555c824 */ /* 0x100fe200078e0a05 */
[C---:B------:R-:W-:Y:S01]  /*2cb0*/  ISETP.GT.U32.AND P4, PT, R5.reuse, R78, PT ;  /* 0x0000004e0500720c */ /* 0x040fe20003f84070 */
[--C-:B------:R-:W-:Y:S01]  /*2cc0*/  @!P3 IMAD.IADD R84, R84, 0x1, -R5.reuse ;  /* 0x000000015454b824 */ /* 0x100fe200078e0a05 */
[----:B------:R-:W-:Y:S01]  /*2cd0*/  ISETP.GT.U32.AND P3, PT, R5, R77, PT ;  /* 0x0000004d0500720c */ /* 0x000fe20003f64070 */
[----:B------:R-:W-:Y:S01]  /*2ce0*/  @!P0 IMAD.IADD R81, R81, 0x1, -R5 ;  /* 0x0000000151518824 */ /* 0x000fe200078e0a05 */
[C---:B------:R-:W-:Y:S01]  /*2cf0*/  ISETP.GT.U32.AND P0, PT, R5.reuse, R74, PT ;  /* 0x0000004a0500720c */ /* 0x040fe20003f04070 */
[----:B------:R-:W-:Y:S01]  /*2d00*/  IMAD.MOV R14, RZ, RZ, -R9 ;  /* 0x000000ffff0e7224 */ /* 0x000fe200078e0a09 */
[----:B------:R-:W-:Y:S01]  /*2d10*/  STL [R1+0x9e0], R222 ;  /* 0x0009e0de01007387 */ /* 0x000fe20000100800 */
[----:B------:R-:W-:-:S02]  /*2d20*/  IMAD R76, R5, R11, R76 ;  /* 0x0000000b054c7224 */ /* 0x000fc400078e024c */
[----:B------:R-:W-:Y:S01]  /*2d30*/  IMAD.HI.U32 R7, R2, R75, RZ ;  /* 0x0000004b02077227 */ /* 0x000fe200078e00ff */
[----:B------:R-:W-:Y:S03]  /*2d40*/  STL [R1+0x9c4], R221 ;  /* 0x0009c4dd01007387 */ /* 0x000fe60000100800 */
[----:B------:R-:W-:Y:S01]  /*2d50*/  IMAD R73, R5, R14, R73 ;  /* 0x0000000e05497224 */ /* 0x000fe200078e0249 */
[----:B------:R-:W-:Y:S01]  /*2d60*/  IADD3 R12, -R7, RZ, RZ ;  /* 0x000000ff070c7210 */ /* 0x000fe20007ffe1ff */
[--C-:B------:R-:W-:Y:S01]  /*2d70*/  @!P2 IMAD.IADD R89, R89, 0x1, -R5.reuse ;  /* 0x000000015959a824 */ /* 0x100fe200078e0a05 */
[C---:B------:R-:W-:Y:S01]  /*2d80*/  ISETP.GT.U32.AND P2, PT, R5.reuse, R82, PT ;  /* 0x000000520500720c */ /* 0x040fe20003f44070 */
[--C-:B------:R-:W-:Y:S01]  /*2d90*/  @!P6 IMAD.IADD R86, R86, 0x1, -R5.reuse ;  /* 0x000000015656e824 */ /* 0x100fe200078e0a05 */
[----:B------:R-:W-:Y:S01]  /*2da0*/  ISETP.GT.U32.AND P6, PT, R5, R79, PT ;  /* 0x0000004f0500720c */ /* 0x000fe20003fc4070 */
[--C-:B------:R-:W-:Y:S01]  /*2db0*/  @!P1 IMAD.IADD R83, R83, 0x1, -R5.reuse ;  /* 0x0000000153539824 */ /* 0x100fe200078e0a05 */
[C---:B------:R-:W-:Y:S01]  /*2dc0*/  ISETP.GT.U32.AND P1, PT, R5.reuse, R76, PT ;  /* 0x0000004c0500720c */ /* 0x040fe20003f24070 */
[----:B------:R-:W-:Y:S01]  /*2dd0*/  @!P5 IMAD.IADD R80, R80, 0x1, -R5 ;  /* 0x000000015050d824 */ /* 0x000fe200078e0a05 */
[----:B------:R-:W-:Y:S01]  /*2de0*/  ISETP.GT.U32.AND P5, PT, R5, R73, PT ;  /* 0x000000490500720c */ /* 0x000fe20003fa4070 */
[----:B------:R-:W-:-:S02]  /*2df0*/  VIADD R220, R0, 0x3f ;  /* 0x0000003f00dc7836 */ /* 0x000fc40000000000 */
[--C-:B------:R-:W-:Y:S01]  /*2e00*/  @!P4 IMAD.IADD R78, R78, 0x1, -R5.reuse ;  /* 0x000000014e4ec824 */ /* 0x100fe200078e0a05 */
[----:B------:R-:W-:Y:S01]  /*2e10*/  ISETP.GT.U32.AND P4, PT, R5, R84, PT ;  /* 0x000000540500720c */ /* 0x000fe20003f84070 */
[--C-:B------:R-:W-:Y:S01]  /*2e20*/  @!P3 IMAD.IADD R77, R77, 0x1, -R5.reuse ;  /* 0x000000014d4db824 */ /* 0x100fe200078e0a05 */
[C---:B------:R-:W-:Y:S01]  /*2e30*/  ISETP.GT.U32.AND P3, PT, R5.reuse, R83, PT ;  /* 0x000000530500720c */ /* 0x040fe20003f64070 */
[----:B------:R-:W-:Y:S01]  /*2e40*/  @!P0 IMAD.IADD R74, R74, 0x1, -R5 ;  /* 0x000000014a4a8824 */ /* 0x000fe200078e0a05 */
[C---:B------:R-:W-:Y:S01]  /*2e50*/  ISETP.GT.U32.AND P0, PT, R5.reuse, R80, PT ;  /* 0x000000500500720c */ /* 0x040fe20003f04070 */
[C---:B------:R-:W-:Y:S01]  /*2e60*/  IMAD R75, R5.reuse, R12, R75 ;  /* 0x0000000c054b7224 */ /* 0x040fe200078e024b */
[----:B------:R-:W-:Y:S01]  /*2e70*/  IABS R72, R220 ;  /* 0x000000dc00487213 */ /* 0x000fe20000000000 */
[----:B------:R-:W-:Y:S01]  /*2e80*/  VIADD R218, R0, 0x41 ;  /* 0x0000004100da7836 */ /* 0x000fe20000000000 */
[----:B------:R-:W-:Y:S01]  /*2e90*/  @!P2 IADD3 R82, R82, -R5, RZ ;  /* 0x800000055252a210 */ /* 0x000fe20007ffe0ff */
[C---:B------:R-:W-:Y:S01]  /*2ea0*/  VIADD R219, R0.reuse, 0x40 ;  /* 0x0000004000db7836 */ /* 0x040fe20000000000 */
[----:B------:R-:W-:Y:S01]  /*2eb0*/  ISETP.GT.U32.AND P2, PT, R5, R75, PT ;  /* 0x0000004b0500720c */ /* 0x000fe20003f44070 */
[----:B------:R-:W-:Y:S01]  /*2ec0*/  VIADD R215, R0, 0x44 ;  /* 0x0000004400d77836 */ /* 0x000fe20000000000 */
[----:B------:R-:W-:Y:S01]  /*2ed0*/  IABS R70, R218 ;  /* 0x000000da00467213 */ /* 0x000fe20000000000 */
[--C-:B------:R-:W-:Y:S01]  /*2ee0*/  @!P6 IMAD.IADD R79, R79, 0x1, -R5.reuse ;  /* 0x000000014f4fe824 */ /* 0x100fe200078e0a05 */
[----:B------:R-:W-:Y:S01]  /*2ef0*/  @!P1 IADD3 R76, R76, -R5, RZ ;  /* 0x800000054c4c9210 */ /* 0x000fe20007ffe0ff */
[----:B------:R-:W-:Y:S01]  /*2f00*/  IMAD.HI.U32 R10, R2, R72, RZ ;  /* 0x00000048020a7227 */ /* 0x000fe200078e00ff */
[----:B------:R-:W-:Y:S01]  /*2f10*/  IABS R71, R219 ;  /* 0x000000db00477213 */ /* 0x000fe20000000000 */
[----:B------:R-:W-:Y:S01]  /*2f20*/  STL [R1+0x9b8], R220 ;  /* 0x0009b8dc01007387 */ /* 0x000fe20000100800 */
[----:B------:R-:W-:Y:S01]  /*2f30*/  IABS R67, R215 ;  /* 0x000000d700437213 */ /* 0x000fe20000000000 */
[C---:B------:R-:W-:Y:S01]  /*2f40*/  VIADD R216, R0.reuse, 0x43 ;  /* 0x0000004300d87836 */ /* 0x040fe20000000000 */
[----:B------:R-:W-:Y:S01]  /*2f50*/  ISETP.GT.U32.AND P1, PT, R5, R82, PT ;  /* 0x000000520500720c */ /* 0x000fe20003f24070 */
[--C-:B------:R-:W-:Y:S01]  /*2f60*/  @!P5 IMAD.IADD R73, R73, 0x1, -R5.reuse ;  /* 0x000000014949d824 */ /* 0x100fe200078e0a05 */
[C---:B------:R-:W-:Y:S01]  /*2f70*/  ISETP.GT.U32.AND P5, PT, R5.reuse, R79, PT ;  /* 0x0000004f0500720c */ /* 0x040fe20003fa4070 */
[----:B------:R-:W-:Y:S01]  /*2f80*/  IMAD.MOV R10, RZ, RZ, -R10 ;  /* 0x000000ffff0a7224 */ /* 0x000fe200078e0a0a */
[C---:B------:R-:W-:Y:S01]  /*2f90*/  ISETP.GT.U32.AND P6, PT, R5.reuse, R85, PT ;  /* 0x000000550500720c */ /* 0x040fe20003fc4070 */
[----:B------:R-:W-:Y:S01]  /*2fa0*/  VIADD R213, R0, 0x46 ;  /* 0x0000004600d57836 */ /* 0x000fe20000000000 */
[----:B------:R-:W-:Y:S01]  /*2fb0*/  IABS R68, R216 ;  /* 0x000000d800447213 */ /* 0x000fe20000000000 */
[----:B------:R-:W-:Y:S01]  /*2fc0*/  IMAD.HI.U32 R7, R2, R70, RZ ;  /* 0x0000004602077227 */ /* 0x000fe200078e00ff */
[----:B------:R-:W-:Y:S01]  /*2fd0*/  @!P4 IADD3 R84, R84, -R5, RZ ;  /* 0x800000055454c210 */ /* 0x000fe20007ffe0ff */
[----:B------:R-:W-:Y:S01]  /*2fe0*/  STL [R1+0x9b0], R219 ;  /* 0x0009b0db01007387 */ /* 0x000fe20000100800 */
[----:B------:R-:W-:Y:S01]  /*2ff0*/  ISETP.GT.U32.AND P4, PT, R5, R78, PT ;  /* 0x0000004e0500720c */ /* 0x000fe20003f84070 */
[--C-:B------:R-:W-:Y:S01]  /*3000*/  @!P3 IMAD.IADD R83, R83, 0x1, -R5.reuse ;  /* 0x000000015353b824 */ /* 0x100fe200078e0a05 */
[C---:B------:R-:W-:Y:S01]  /*3010*/  ISETP.GT.U32.AND P3, PT, R5.reuse, R77, PT ;  /* 0x0000004d0500720c */ /* 0x040fe20003f64070 */
[----:B------:R-:W-:Y:S01]  /*3020*/  @!P0 IMAD.IADD R80, R80, 0x1, -R5 ;  /* 0x0000000150508824 */ /* 0x000fe200078e0a05 */
[C---:B------:R-:W-:Y:S01]  /*3030*/  ISETP.GT.U32.AND P0, PT, R5.reuse, R74, PT ;  /* 0x0000004a0500720c */ /* 0x040fe20003f04070 */
[----:B------:R-:W-:Y:S01]  /*3040*/  IMAD R72, R5, R10, R72 ;  /* 0x0000000a05487224 */ /* 0x000fe200078e0248 */
[----:B------:R-:W-:Y:S01]  /*3050*/  IABS R65, R213 ;  /* 0x000000d500417213 */ /* 0x000fe20000000000 */
[C---:B------:R-:W-:Y:S01]  /*3060*/  IMAD.HI.U32 R11, R2.reuse, R71, RZ ;  /* 0x00000047020b7227 */ /* 0x040fe200078e00ff */
[----:B------:R-:W-:Y:S03]  /*3070*/  STL [R1+0x9a0], R218 ;  /* 0x0009a0da01007387 */ /* 0x000fe60000100800 */
[----:B------:R-:W-:Y:S01]  /*3080*/  IMAD.HI.U32 R10, R2, R67, RZ ;  /* 0x00000043020a7227 */ /* 0x000fe200078e00ff */
[----:B------:R-:W-:Y:S01]  /*3090*/  STL [R1+0x998], R217 ;  /* 0x000998d901007387 */ /* 0x000fe20000100800 */
[----:B------:R-:W-:-:S02]  /*30a0*/  @!P4 IADD3 R78, R78, -R5, RZ ;  /* 0x800000054e4ec210 */ /* 0x000fc40007ffe0ff */
[C---:B------:R-:W-:Y:S01]  /*30b0*/  VIADD R214, R0.reuse, 0x45 ;  /* 0x0000004500d67836 */ /* 0x040fe20000000000 */
[----:B------:R-:W-:Y:S01]  /*30c0*/  STL [R1+0x988], R216 ;  /* 0x000988d801007387 */ /* 0x000fe20000100800 */
[----:B------:R-:W-:Y:S02]  /*30d0*/  IMAD.MOV R7, RZ, RZ, -R7 ;  /* 0x000000ffff077224 */ /* 0x000fe400078e0a07 */
[----:B------:R-:W-:Y:S01]  /*30e0*/  VIADD R208, R0, 0x4b ;  /* 0x0000004b00d07836 */ /* 0x000fe20000000000 */
[----:B------:R-:W-:Y:S01]  /*30f0*/  IABS R66, R214 ;  /* 0x000000d600427213 */ /* 0x000fe20000000000 */
[----:B------:R-:W-:Y:S01]  /*3100*/  IMAD.HI.U32 R9, R2, R68, RZ ;  /* 0x0000004402097227 */ /* 0x000fe200078e00ff */
[----:B------:R-:W-:Y:S02]  /*3110*/  STL [R1+0x980], R215 ;  /* 0x000980d701007387 */ /* 0x000fe40000100800 */
[----:B------:R-:W-:Y:S01]  /*3120*/  IABS R60, R208 ;  /* 0x000000d0003c7213 */ /* 0x000fe20000000000 */
[----:B------:R-:W-:Y:S01]  /*3130*/  IMAD.MOV R16, RZ, RZ, -R11 ;  /* 0x000000ffff107224 */ /* 0x000fe200078e0a0b */
[----:B------:R-:W-:Y:S01]  /*3140*/  IADD3 R9, -R9, RZ, RZ ;  /* 0x000000ff09097210 */ /* 0x000fe20007ffe1ff */
[----:B------:R-:W-:Y:S01]  /*3150*/  IMAD.MOV R10, RZ, RZ, -R10 ;  /* 0x000000ffff0a7224 */ /* 0x000fe200078e0a0a */
[----:B------:R-:W-:Y:S01]  /*3160*/  STL [R1+0x978], R214 ;  /* 0x000978d601007387 */ /* 0x000fe20000100800 */
[----:B------:R-:W-:-:S02]  /*3170*/  VIADD R212, R0, 0x47 ;  /* 0x0000004700d47836 */ /* 0x000fc40000000000 */
[----:B------:R-:W-:Y:S01]  /*3180*/  VIADD R211, R0, 0x48 ;  /* 0x0000004800d37836 */ /* 0x000fe20000000000 */
[----:B------:R-:W-:Y:S01]  /*3190*/  STL [R1+0x974], R213 ;  /* 0x000974d501007387 */ /* 0x000fe20000100800 */
[----:B------:R-:W-:Y:S01]  /*31a0*/  @!P2 IMAD.IADD R75, R75, 0x1, -R5 ;  /* 0x000000014b4ba824 */ /* 0x000fe200078e0a05 */
[C---:B------:R-:W-:Y:S01]  /*31b0*/  ISETP.GT.U32.AND P2, PT, R5.reuse, R81, PT ;  /* 0x000000510500720c */ /* 0x040fe20003f44070 */
[C---:B------:R-:W-:Y:S01]  /*31c0*/  IMAD.HI.U32 R8, R2.reuse, R69, RZ ;  /* 0x0000004502087227 */ /* 0x040fe200078e00ff */
[----:B------:R-:W-:Y:S01]  /*31d0*/  IABS R64, R212 ;  /* 0x000000d400407213 */ /* 0x000fe20000000000 */
[----:B------:R-:W-:Y:S01]  /*31e0*/  STL [R1+0x970], R212 ;  /* 0x000970d401007387 */ /* 0x000fe20000100800 */
[----:B------:R-:W-:Y:S01]  /*31f0*/  IABS R63, R211 ;  /* 0x000000d3003f7213 */ /* 0x000fe20000000000 */
[C---:B------:R-:W-:Y:S02]  /*3200*/  IMAD R70, R5.reuse, R7, R70 ;  /* 0x0000000705467224 */ /* 0x040fe400078e0246 */
[----:B------:R-:W-:Y:S01]  /*3210*/  IMAD.HI.U32 R7, R2, R65, RZ ;  /* 0x0000004102077227 */ /* 0x000fe200078e00ff */
[----:B------:R-:W-:Y:S03]  /*3220*/  STL [R1+0x96c], R211 ;  /* 0x00096cd301007387 */ /* 0x000fe60000100800 */
[C---:B------:R-:W-:Y:S01]  /*3230*/  IMAD R71, R5.reuse, R16, R71 ;  /* 0x0000001005477224 */ /* 0x040fe200078e0247 */
[----:B------:R-:W-:Y:S01]  /*3240*/  STL [R1+0x968], R210 ;  /* 0x000968d201007387 */ /* 0x000fe20000100800 */
[----:B------:R-:W-:-:S02]  /*3250*/  IMAD R67, R5, R10, R67 ;  /* 0x0000000a05437224 */ /* 0x000fc400078e0243 */
[--C-:B------:R-:W-:Y:S01]  /*3260*/  @!P1 IMAD.IADD R82, R82, 0x1, -R5.reuse ;  /* 0x0000000152529824 */ /* 0x100fe200078e0a05 */
[----:B------:R-:W-:Y:S01]  /*3270*/  ISETP.GT.U32.AND P1, PT, R5, R76, PT ;  /* 0x0000004c0500720c */ /* 0x000fe20003f24070 */
[--C-:B------:R-:W-:Y:S01]  /*3280*/  @!P5 IMAD.IADD R79, R79, 0x1, -R5.reuse ;  /* 0x000000014f4fd824 */ /* 0x100fe200078e0a05 */
[C---:B------:R-:W-:Y:S01]  /*3290*/  ISETP.GT.U32.AND P5, PT, R5.reuse, R72, PT ;  /* 0x000000480500720c */ /* 0x040fe20003fa4070 */
[----:B------:R-:W-:Y:S01]  /*32a0*/  IMAD.MOV R8, RZ, RZ, -R8 ;  /* 0x000000ffff087224 */ /* 0x000fe200078e0a08 */
[----:B------:R-:W-:Y:S01]  /*32b0*/  ISETP.GT.U32.AND P4, PT, R5, R71, PT ;  /* 0x000000470500720c */ /* 0x000fe20003f84070 */
[----:B------:R-:W-:Y:S01]  /*32c0*/  @!P6 IMAD.IADD R85, R85, 0x1, -R5 ;  /* 0x000000015555e824 */ /* 0x000fe200078e0a05 */
[----:B------:R-:W-:Y:S01]  /*32d0*/  ISETP.GT.U32.AND P6, PT, R5, R73, PT ;  /* 0x000000490500720c */ /* 0x000fe20003fc4070 */
[----:B------:R-:W-:-:S04]  /*32e0*/  IMAD.HI.U32 R11, R2, R66, RZ ;  /* 0x00000042020b7227 */ /* 0x000fc800078e00ff */
[----:B------:R-:W-:Y:S02]  /*32f0*/  IMAD.MOV R12, RZ, RZ, -R7 ;  /* 0x000000ffff0c7224 */ /* 0x000fe400078e0a07 */
[----:B------:R-:W-:Y:S02]  /*3300*/  IMAD.HI.U32 R7, R2, R60, RZ ;  /* 0x0000003c02077227 */ /* 0x000fe400078e00ff */
[----:B------:R-:W-:Y:S02]  /*3310*/  @!P5 IADD3 R72, R72, -R5, RZ ;  /* 0x800000054848d210 */ /* 0x000fe40007ffe0ff */
[--C-:B------:R-:W-:Y:S01]  /*3320*/  @!P3 IMAD.IADD R77, R77, 0x1, -R5.reuse ;  /* 0x000000014d4db824 */ /* 0x100fe200078e0a05 */
[C---:B------:R-:W-:Y:S01]  /*3330*/  ISETP.GT.U32.AND P3, PT, R5.reuse, R70, PT ;  /* 0x000000460500720c */ /* 0x040fe20003f64070 */
[----:B------:R-:W-:Y:S01]  /*3340*/  @!P0 IMAD.IADD R74, R74, 0x1, -R5 ;  /* 0x000000014a4a8824 */ /* 0x000fe200078e0a05 */
[C---:B------:R-:W-:Y:S01]  /*3350*/  ISETP.GT.U32.AND P0, PT, R5.reuse, R67, PT ;  /* 0x000000430500720c */ /* 0x040fe20003f04070 */
[----:B------:R-:W-:Y:S01]  /*3360*/  IMAD R69, R5, R8, R69 ;  /* 0x0000000805457224 */ /* 0x000fe200078e0245 */
[----:B------:R-:W-:Y:S01]  /*3370*/  IADD3 R7, -R7, RZ, RZ ;  /* 0x000000ff07077210 */ /* 0x000fe20007ffe1ff */
[----:B------:R-:W-:-:S02]  /*3380*/  IMAD R68, R5, R9, R68 ;  /* 0x0000000905447224 */ /* 0x000fc400078e0244 */
[----:B------:R-:W-:-:S04]  /*3390*/  IMAD.HI.U32 R8, R2, R64, RZ ;  /* 0x0000004002087227 */ /* 0x000fc800078e00ff */
[----:B------:R-:W-:-:S04]  /*33a0*/  IMAD.HI.U32 R9, R2, R63, RZ ;  /* 0x0000003f02097227 */ /* 0x000fc800078e00ff */
[----:B------:R-:W-:Y:S02]  /*33b0*/  IMAD.MOV R11, RZ, RZ, -R11 ;  /* 0x000000ffff0b7224 */ /* 0x000fe400078e0a0b */
[----:B------:R-:W-:Y:S02]  /*33c0*/  IMAD.MOV R8, RZ, RZ, -R8 ;  /* 0x000000ffff087224 */ /* 0x000fe400078e0a08 */
[----:B------:R-:W-:Y:S02]  /*33d0*/  IMAD.MOV R14, RZ, RZ, -R9 ;  /* 0x000000ffff0e7224 */ /* 0x000fe400078e0a09 */
[----:B------:R-:W-:Y:S02]  /*33e0*/  IMAD R65, R5, R12, R65 ;  /* 0x0000000c05417224 */ /* 0x000fe400078e0241 */
[----:B------:R-:W-:Y:S01]  /*33f0*/  @!P2 IMAD.IADD R81, R81, 0x1, -R5 ;  /* 0x000000015151a824 */ /* 0x000fe200078e0a05 */
[C---:B------:R-:W-:Y:S01]  /*3400*/  ISETP.GT.U32.AND P2, PT, R5.reuse, R75, PT ;  /* 0x0000004b0500720c */ /* 0x040fe20003f44070 */
[C---:B------:R-:W-:Y:S01]  /*3410*/  IMAD R66, R5.reuse, R11, R66 ;  /* 0x0000000b05427224 */ /* 0x040fe200078e0242 */
[C---:B------:R-:W-:Y:S01]  /*3420*/  ISETP.GT.U32.AND P5, PT, R5.reuse, R65, PT ;  /* 0x000000410500720c */ /* 0x040fe20003fa4070 */
[----:B------:R-:W-:-:S02]  /*3430*/  IMAD R64, R5, R8, R64 ;  /* 0x0000000805407224 */ /* 0x000fc400078e0240 */
[C---:B------:R-:W-:Y:S02]  /*3440*/  IMAD R63, R5.reuse, R14, R63 ;  /* 0x0000000e053f7224 */ /* 0x040fe400078e023f */
[C---:B------:R-:W-:Y:S02]  /*3450*/  IMAD R60, R5.reuse, R7, R60 ;  /* 0x00000007053c7224 */ /* 0x040fe400078e023c */
[--C-:B------:R-:W-:Y:S01]  /*3460*/  @!P1 IMAD.IADD R76, R76, 0x1, -R5.reuse ;  /* 0x000000014c4c9824 */ /* 0x100fe200078e0a05 */
[----:B------:R-:W-:Y:S01]  /*3470*/  ISETP.GT.U32.AND P1, PT, R5, R69, PT ;  /* 0x000000450500720c */ /* 0x000fe20003f24070 */
[----:B------:R-:W-:Y:S01]  /*3480*/  @!P6 IMAD.IADD R73, R73, 0x1, -R5 ;  /* 0x000000014949e824 */ /* 0x000fe200078e0a05 */
[----:B------:R-:W-:Y:S01]  /*3490*/  ISETP.GT.U32.AND P6, PT, R5, R66, PT ;  /* 0x000000420500720c */ /* 0x000fe20003fc4070 */
[----:B------:R-:W-:-:S04]  /*34a0*/  IMAD.HI.U32 R10, R2, R62, RZ ;  /* 0x0000003e020a7227 */ /* 0x000fc800078e00ff */
[--C-:B------:R-:W-:Y:S01]  /*34b0*/  @!P4 IMAD.IADD R71, R71, 0x1, -R5.reuse ;  /* 0x000000014747c824 */ /* 0x100fe200078e0a05 */
[C---:B------:R-:W-:Y:S01]  /*34c0*/  ISETP.GT.U32.AND P4, PT, R5.reuse, R64, PT ;  /* 0x000000400500720c */ /* 0x040fe20003f84070 */
[--C-:B------:R-:W-:Y:S01]  /*34d0*/  @!P3 IMAD.IADD R70, R70, 0x1, -R5.reuse ;  /* 0x000000014646b824 */ /* 0x100fe200078e0a05 */
[----:B------:R-:W-:Y:S01]  /*34e0*/  ISETP.GT.U32.AND P3, PT, R5, R63, PT ;  /* 0x0000003f0500720c */ /* 0x000fe20003f64070 */
[--C-:B------:R-:W-:Y:S01]  /*34f0*/  @!P0 IMAD.IADD R67, R67, 0x1, -R5.reuse ;  /* 0x0000000143438824 */ /* 0x100fe200078e0a05 */
[C---:B------:R-:W-:Y:S01]  /*3500*/  ISETP.GT.U32.AND P0, PT, R5.reuse, R60, PT ;  /* 0x0000003c0500720c */ /* 0x040fe20003f04070 */
[----:B------:R-:W-:Y:S02]  /*3510*/  IMAD.MOV R10, RZ, RZ, -R10 ;  /* 0x000000ffff0a7224 */ /* 0x000fe400078e0a0a */
[----:B------:R-:W-:Y:S01]  /*3520*/  VIADD R209, R0, 0x4a ;  /* 0x0000004a00d17836 */ /* 0x000fe20000000000 */
[----:B------:R-:W-:Y:S01]  /*3530*/  @!P6 IADD3 R66, R66, -R5, RZ ;  /* 0x800000054242e210 */ /* 0x000fe20007ffe0ff */
[C---:B------:R-:W-:Y:S01]  /*3540*/  IMAD R62, R5.reuse, R10, R62 ;  /* 0x0000000a053e7224 */ /* 0x040fe200078e023e */
[----:B------:R-:W-:Y:S01]  /*3550*/  ISETP.GT.U32.AND P6, PT, R5, R72, PT ;  /* 0x000000480500720c */ /* 0x000fe20003fc4070 */
[C---:B------:R-:W-:Y:S01]  /*3560*/  VIADD R207, R0.reuse, 0x4c ;  /* 0x0000004c00cf7836 */ /* 0x040fe20000000000 */
[----:B------:R-:W-:Y:S01]  /*3570*/  IABS R61, R209 ;  /* 0x000000d1003d7213 */ /* 0x000fe20000000000 */
[--C-:B------:R-:W-:Y:S01]  /*3580*/  @!P2 IMAD.IADD R75, R75, 0x1, -R5.reuse ;  /* 0x000000014b4ba824 */ /* 0x100fe200078e0a05 */
[----:B------:R-:W-:Y:S01]  /*3590*/  ISETP.GT.U32.AND P2, PT, R5, R68, PT ;  /* 0x000000440500720c */ /* 0x000fe20003f44070 */
[--C-:B------:R-:W-:Y:S01]  /*35a0*/  @!P1 IMAD.IADD R69, R69, 0x1, -R5.reuse ;  /* 0x0000000145459824 */ /* 0x100fe200078e0a05 */
[----:B------:R-:W-:Y:S01]  /*35b0*/  IABS R59, R207 ;  /* 0x000000cf003b7213 */ /* 0x000fe20000000000 */
[--C-:B------:R-:W-:Y:S01]  /*35c0*/  @!P5 IMAD.IADD R65, R65, 0x1, -R5.reuse ;  /* 0x000000014141d824 */ /* 0x100fe200078e0a05 */
[C---:B------:R-:W-:Y:S01]  /*35d0*/  ISETP.GT.U32.AND P1, PT, R5.reuse, R62, PT ;  /* 0x0000003e0500720c */ /* 0x040fe20003f24070 */
[----:B------:R-:W-:Y:S01]  /*35e0*/  VIADD R205, R0, 0x4e ;  /* 0x0000004e00cd7836 */ /* 0x000fe20000000000 */
[C---:B------:R-:W-:Y:S01]  /*35f0*/  ISETP.GT.U32.AND P5, PT, R5.reuse, R71, PT ;  /* 0x000000470500720c */ /* 0x040fe20003fa4070 */
[----:B------:R-:W-:Y:S01]  /*3600*/  IMAD.HI.U32 R11, R2, R61, RZ ;  /* 0x0000003d020b7227 */ /* 0x000fe200078e00ff */
[----:B------:R-:W-:Y:S02]  /*3610*/  STL [R1+0x964], R209 ;  /* 0x000964d101007387 */ /* 0x000fe40000100800 */
[----:B------:R-:W-:Y:S01]  /*3620*/  IABS R57, R205 ;  /* 0x000000cd00397213 */ /* 0x000fe20000000000 */
[--C-:B------:R-:W-:Y:S01]  /*3630*/  @!P4 IMAD.IADD R64, R64, 0x1, -R5.reuse ;  /* 0x000000014040c824 */ /* 0x100fe200078e0a05 */
[----:B------:R-:W-:Y:S01]  /*3640*/  ISETP.GT.U32.AND P4, PT, R5, R70, PT ;  /* 0x000000460500720c */ /* 0x000fe20003f84070 */
[--C-:B------:R-:W-:Y:S01]  /*3650*/  @!P3 IMAD.IADD R63, R63, 0x1, -R5.reuse ;  /* 0x000000013f3fb824 */ /* 0x100fe200078e0a05 */
[C---:B------:R-:W-:Y:S01]  /*3660*/  ISETP.GT.U32.AND P3, PT, R5.reuse, R69, PT ;  /* 0x000000450500720c */ /* 0x040fe20003f64070 */
[----:B------:R-:W-:Y:S01]  /*3670*/  @!P0 IMAD.IADD R60, R60, 0x1, -R5 ;  /* 0x000000013c3c8824 */ /* 0x000fe200078e0a05 */
[----:B------:R-:W-:Y:S01]  /*3680*/  ISETP.GT.U32.AND P0, PT, R5, R66, PT ;  /* 0x000000420500720c */ /* 0x000fe20003f04070 */
[----:B------:R-:W-:Y:S01]  /*3690*/  VIADD R206, R0, 0x4d ;  /* 0x0000004d00ce7836 */ /* 0x000fe20000000000 */
[----:B------:R-:W-:Y:S01]  /*36a0*/  IADD3 R16, -R11, RZ, RZ ;  /* 0x000000ff0b107210 */ /* 0x000fe20007ffe1ff */
[----:B------:R-:W-:Y:S01]  /*36b0*/  IMAD.HI.U32 R8, R2, R59, RZ ;  /* 0x0000003b02087227 */ /* 0x000fe200078e00ff */
[----:B------:R-:W-:Y:S02]  /*36c0*/  STL [R1+0x960], R208 ;  /* 0x000960d001007387 */ /* 0x000fe40000100800 */
[----:B------:R-:W-:Y:S01]  /*36d0*/  IABS R58, R206 ;  /* 0x000000ce003a7213 */ /* 0x000fe20000000000 */
[----:B------:R-:W-:Y:S01]  /*36e0*/  VIADD R204, R0, 0x4f ;  /* 0x0000004f00cc7836 */ /* 0x000fe20000000000 */
[----:B------:R-:W-:Y:S01]  /*36f0*/  STL [R1+0x95c], R207 ;  /* 0x00095ccf01007387 */ /* 0x000fe20000100800 */
[----:B------:R-:W-:-:S02]  /*3700*/  IMAD.MOV R8, RZ, RZ, -R8 ;  /* 0x000000ffff087224 */ /* 0x000fc400078e0a08 */
[----:B------:R-:W-:Y:S01]  /*3710*/  VIADD R200, R0, 0x53 ;  /* 0x0000005300c87836 */ /* 0x000fe20000000000 */
[----:B------:R-:W-:Y:S01]  /*3720*/  IABS R56, R204 ;  /* 0x000000cc00387213 */ /* 0x000fe20000000000 */
[----:B------:R-:W-:Y:S01]  /*3730*/  @!P2 IMAD.IADD R68, R68, 0x1, -R5 ;  /* 0x000000014444a824 */ /* 0x000fe200078e0a05 */
[----:B------:R-:W-:Y:S01]  /*3740*/  STL [R1+0x958], R206 ;  /* 0x000958ce01007387 */ /* 0x000fe20000100800 */
[----:B------:R-:W-:Y:S01]  /*3750*/  IMAD.HI.U32 R10, R2, R57, RZ ;  /* 0x00000039020a7227 */ /* 0x000fe200078e00ff */
[----:B------:R-:W-:Y:S02]  /*3760*/  IABS R52, R200 ;  /* 0x000000c800347213 */ /* 0x000fe40000000000 */
[----:B------:R-:W-:Y:S01]  /*3770*/  STL [R1+0x954], R205 ;  /* 0x000954cd01007387 */ /* 0x000fe20000100800 */
[C---:B------:R-:W-:Y:S02]  /*3780*/  IMAD R61, R5.reuse, R16, R61 ;  /* 0x00000010053d7224 */ /* 0x040fe400078e023d */
[C---:B------:R-:W-:Y:S01]  /*3790*/  IMAD R59, R5.reuse, R8, R59 ;  /* 0x00000008053b7224 */ /* 0x040fe200078e023b */
[----:B------:R-:W-:Y:S01]  /*37a0*/  STL [R1+0x950], R204 ;  /* 0x000950cc01007387 */ /* 0x000fe20000100800 */
[--C-:B------:R-:W-:Y:S01]  /*37b0*/  @!P1 IMAD.IADD R62, R62, 0x1, -R5.reuse ;  /* 0x000000013e3e9824 */ /* 0x100fe200078e0a05 */
[----:B------:R-:W-:Y:S01]  /*37c0*/  ISETP.GT.U32.AND P1, PT, R5, R68, PT ;  /* 0x000000440500720c */ /* 0x000fe20003f24070 */
[----:B------:R-:W-:Y:S01]  /*37d0*/  @!P5 IMAD.IADD R71, R71, 0x1, -R5 ;  /* 0x000000014747d824 */ /* 0x000fe200078e0a05 */
[C---:B------:R-:W-:Y:S01]  /*37e0*/  ISETP.GT.U32.AND P5, PT, R5.reuse, R65, PT ;  /* 0x000000410500720c */ /* 0x040fe20003fa4070 */
[----:B------:R-:W-:Y:S01]  /*37f0*/  IMAD.MOV R10, RZ, RZ, -R10 ;  /* 0x000000ffff0a7224 */ /* 0x000fe200078e0a0a */
[----:B------:R-:W-:Y:S01]  /*3800*/  ISETP.GT.U32.AND P2, PT, R5, R61, PT ;  /* 0x0000003d0500720c */ /* 0x000fe20003f44070 */
[----:B------:R-:W-:-:S04]  /*3810*/  IMAD.HI.U32 R9, R2, R58, RZ ;  /* 0x0000003a02097227 */ /* 0x000fc800078e00ff */
[--C-:B------:R-:W-:Y:S01]  /*3820*/  @!P4 IMAD.IADD R70, R70, 0x1, -R5.reuse ;  /* 0x000000014646c824 */ /* 0x100fe200078e0a05 */
[----:B------:R-:W-:Y:S01]  /*3830*/  ISETP.GT.U32.AND P4, PT, R5, R64, PT ;  /* 0x000000400500720c */ /* 0x000fe20003f84070 */
[--C-:B------:R-:W-:Y:S01]  /*3840*/  @!P3 IMAD.IADD R69, R69, 0x1, -R5.reuse ;  /* 0x000000014545b824 */ /* 0x100fe200078e0a05 */
[C---:B------:R-:W-:Y:S01]  /*3850*/  ISETP.GT.U32.AND P3, PT, R5.reuse, R63, PT ;  /* 0x0000003f0500720c */ /* 0x040fe20003f64070 */
[----:B------:R-:W-:Y:S01]  /*3860*/  @!P0 IMAD.IADD R66, R66, 0x1, -R5 ;  /* 0x0000000142428824 */ /* 0x000fe200078e0a05 */
[C---:B------:R-:W-:Y:S01]  /*3870*/  ISETP.GT.U32.AND P0, PT, R5.reuse, R59, PT ;  /* 0x0000003b0500720c */ /* 0x040fe20003f04070 */
[C---:B------:R-:W-:Y:S01]  /*3880*/  IMAD R57, R5.reuse, R10, R57 ;  /* 0x0000000a05397224 */ /* 0x040fe200078e0239 */
[----:B------:R-:W-:Y:S01]  /*3890*/  @!P1 IADD3 R68, R68, -R5, RZ ;  /* 0x8000000544449210 */ /* 0x000fe20007ffe0ff */
[----:B------:R-:W-:Y:S01]  /*38a0*/  VIADD R203, R0, 0x50 ;  /* 0x0000005000cb7836 */ /* 0x000fe20000000000 */
[----:B------:R-:W-:Y:S01]  /*38b0*/  ISETP.GT.U32.AND P1, PT, R5, R62, PT ;  /* 0x0000003e0500720c */ /* 0x000fe20003f24070 */
[----:B------:R-:W-:-:S03]  /*38c0*/  IMAD.HI.U32 R11, R2, R56, RZ ;  /* 0x00000038020b7227 */ /* 0x000fc600078e00ff */
[----:B------:R-:W-:Y:S01]  /*38d0*/  IABS R55, R203 ;  /* 0x000000cb00377213 */ /* 0x000fe20000000000 */
[----:B------:R-:W-:Y:S01]  /*38e0*/  IMAD.MOV R9, RZ, RZ, -R9 ;  /* 0x000000ffff097224 */ /* 0x000fe200078e0a09 */
[----:B------:R-:W-:Y:S01]  /*38f0*/  STL [R1+0x94c], R203 ;  /* 0x00094ccb01007387 */ /* 0x000fe20000100800 */
[----:B------:R-:W-:Y:S02]  /*3900*/  VIADD R199, R0, 0x54 ;  /* 0x0000005400c77836 */ /* 0x000fe40000000000 */
[----:B------:R-:W-:Y:S01]  /*3910*/  IMAD.HI.U32 R10, R2, R52, RZ ;  /* 0x00000034020a7227 */ /* 0x000fe200078e00ff */
[----:B------:R-:W-:Y:S02]  /*3920*/  STL [R1+0x948], R202 ;  /* 0x000948ca01007387 */ /* 0x000fe40000100800 */
[----:B------:R-:W-:Y:S01]  /*3930*/  IABS R51, R199 ;  /* 0x000000c700337213 */ /* 0x000fe20000000000 */
[----:B------:R-:W-:Y:S01]  /*3940*/  IMAD.MOV R11, RZ, RZ, -R11 ;  /* 0x000000ffff0b7224 */ /* 0x000fe200078e0a0b */
[----:B------:R-:W-:Y:S01]  /*3950*/  @!P1 IADD3 R62, R62, -R5, RZ ;  /* 0x800000053e3e9210 */ /* 0x000fe20007ffe0ff */
[----:B------:R-:W-:-:S02]  /*3960*/  IMAD R58, R5, R9, R58 ;  /* 0x00000009053a7224 */ /* 0x000fc400078e023a */
[----:B------:R-:W-:Y:S02]  /*3970*/  IMAD.MOV R10, RZ, RZ, -R10 ;  /* 0x000000ffff0a7224 */ /* 0x000fe400078e0a0a */
[C---:B------:R-:W-:Y:S02]  /*3980*/  VIADD R198, R0.reuse, 0x55 ;  /* 0x0000005500c67836 */ /* 0x040fe40000000000 */
[----:B------:R-:W-:Y:S02]  /*3990*/  VIADD R197, R0, 0x56 ;  /* 0x0000005600c57836 */ /* 0x000fe40000000000 */
[----:B------:R-:W-:Y:S01]  /*39a0*/  IMAD.HI.U32 R8, R2, R54, RZ ;  /* 0x0000003602087227 */ /* 0x000fe200078e00ff */
[----:B------:R-:W-:Y:S02]  /*39b0*/  IABS R50, R198 ;  /* 0x000000c600327213 */ /* 0x000fe40000000000 */
[----:B------:R-:W-:Y:S01]  /*39c0*/  IABS R49, R197 ;  /* 0x000000c500317213 */ /* 0x000fe20000000000 */
[----:B------:R-:W-:-:S02]  /*39d0*/  IMAD R56, R5, R11, R56 ;  /* 0x0000000b05387224 */ /* 0x000fc400078e0238 */
[----:B------:R-:W-:Y:S02]  /*39e0*/  VIADD R201, R0, 0x52 ;  /* 0x0000005200c97836 */ /* 0x000fe40000000000 */
[----:B------:R-:W-:Y:S02]  /*39f0*/  IMAD R52, R5, R10, R52 ;  /* 0x0000000a05347224 */ /* 0x000fe400078e0234 */
[----:B------:R-:W-:Y:S01]  /*3a00*/  @!P5 IMAD.IADD R65, R65, 0x1, -R5 ;  /* 0x000000014141d824 */ /* 0x000fe200078e0a05 */
[----:B------:R-:W-:Y:S01]  /*3a10*/  ISETP.GT.U32.AND P5, PT, R5, R58, PT ;  /* 0x0000003a0500720c */ /* 0x000fe20003fa4070 */
[----:B------:R-:W-:Y:S01]  /*3a20*/  IMAD.HI.U32 R7, R2, R55, RZ ;  /* 0x0000003702077227 */ /* 0x000fe200078e00ff */
[----:B------:R-:W-:Y:S01]  /*3a30*/  IABS R53, R201 ;  /* 0x000000c900357213 */ /* 0x000fe20000000000 */
[----:B------:R-:W-:Y:S02]  /*3a40*/  STL [R1+0x944], R201 ;  /* 0x000944c901007387 */ /* 0x000fe40000100800 */
[----:B------:R-:W-:-:S02]  /*3a50*/  IMAD.MOV R8, RZ, RZ, -R8 ;  /* 0x000000ffff087224 */ /* 0x000fc400078e0a08 */
[----:B------:R-:W-:Y:S01]  /*3a60*/  IMAD.HI.U32 R11, R2, R51, RZ ;  /* 0x00000033020b7227 */ /* 0x000fe200078e00ff */
[----:B------:R-:W-:Y:S03]  /*3a70*/  STL [R1+0x940], R200 ;  /* 0x000940c801007387 */ /* 0x000fe60000100800 */
[--C-:B------:R-:W-:Y:S01]  /*3a80*/  @!P2 IMAD.IADD R61, R61, 0x1, -R5.reuse ;  /* 0x000000013d3da824 */ /* 0x100fe200078e0a05 */
[C---:B------:R-:W-:Y:S01]  /*3a90*/  ISETP.GT.U32.AND P2, PT, R5.reuse, R67, PT ;  /* 0x000000430500720c */ /* 0x040fe20003f44070 */
[--C-:B------:R-:W-:Y:S01]  /*3aa0*/  @!P4 IMAD.IADD R64, R64, 0x1, -R5.reuse ;  /* 0x000000014040c824 */ /* 0x100fe200078e0a05 */
[----:B------:R-:W-:Y:S01]  /*3ab0*/  ISETP.GT.U32.AND P4, PT, R5, R57, PT ;  /* 0x000000390500720c */ /* 0x000fe20003f84070 */
[--C-:B------:R-:W-:Y:S01]  /*3ac0*/  @!P3 IMAD.IADD R63, R63, 0x1, -R5.reuse ;  /* 0x000000013f3fb824 */ /* 0x100fe200078e0a05 */
[----:B------:R-:W-:Y:S01]  /*3ad0*/  ISETP.GT.U32.AND P3, PT, R5, R56, PT ;  /* 0x000000380500720c */ /* 0x000fe20003f64070 */
[----:B------:R-:W-:Y:S01]  /*3ae0*/  @!P0 IMAD.IADD R59, R59, 0x1, -R5 ;  /* 0x000000013b3b8824 */ /* 0x000fe200078e0a05 */
[C---:B------:R-:W-:Y:S01]  /*3af0*/  ISETP.GT.U32.AND P0, PT, R5.reuse, R52, PT ;  /* 0x000000340500720c */ /* 0x040fe20003f04070 */
[----:B------:R-:W-:Y:S01]  /*3b00*/  IMAD.MOV R12, RZ, RZ, -R7 ;  /* 0x000000ffff0c7224 */ /* 0x000fe200078e0a07 */
[----:B------:R-:W-:Y:S01]  /*3b10*/  STL [R1+0x93c], R199 ;  /* 0x00093cc701007387 */ /* 0x000fe20000100800 */
[----:B------:R-:W-:-:S02]  /*3b20*/  IMAD R54, R5, R8, R54 ;  /* 0x0000000805367224 */ /* 0x000fc400078e0236 */
[----:B------:R-:W-:Y:S01]  /*3b30*/  IMAD.MOV R16, RZ, RZ, -R11 ;  /* 0x000000ffff107224 */ /* 0x000fe200078e0a0b */
[----:B------:R-:W-:Y:S01]  /*3b40*/  STL [R1+0x938], R198 ;  /* 0x000938c601007387 */ /* 0x000fe20000100800 */
[----:B------:R-:W-:Y:S02]  /*3b50*/  VIADD R196, R0, 0x57 ;  /* 0x0000005700c47836 */ /* 0x000fe40000000000 */
[----:B------:R-:W-:Y:S01]  /*3b60*/  IMAD.HI.U32 R7, R2, R50, RZ ;  /* 0x0000003202077227 */ /* 0x000fe200078e00ff */
[----:B------:R-:W-:Y:S01]  /*3b70*/  STL [R1+0x934], R197 ;  /* 0x000934c501007387 */ /* 0x000fe20000100800 */
[----:B------:R-:W-:Y:S02]  /*3b80*/  @!P3 IADD3 R56, R56, -R5, RZ ;  /* 0x800000053838b210 */ /* 0x000fe40007ffe0ff */
[C---:B------:R-:W-:Y:S01]  /*3b90*/  IMAD.HI.U32 R8, R2.reuse, R49, RZ ;  /* 0x0000003102087227 */ /* 0x040fe200078e00ff */
[----:B------:R-:W-:Y:S01]  /*3ba0*/  IABS R48, R196 ;  /* 0x000000c400307213 */ /* 0x000fe20000000000 */
[----:B------:R-:W-:Y:S02]  /*3bb0*/  STL [R1+0x930], R196 ;  /* 0x000930c401007387 */ /* 0x000fe40000100800 */
[----:B------:R-:W-:-:S02]  /*3bc0*/  IMAD.HI.U32 R9, R2, R53, RZ ;  /* 0x0000003502097227 */ /* 0x000fc400078e00ff */
[----:B------:R-:W-:Y:S02]  /*3bd0*/  STL [R1+0x92c], R195 ;  /* 0x00092cc301007387 */ /* 0x000fe40000100800 */
[----:B------:R-:W-:Y:S01]  /*3be0*/  IMAD R55, R5, R12, R55 ;  /* 0x0000000c05377224 */ /* 0x000fe200078e0237 */
[----:B------:R-:W-:Y:S01]  /*3bf0*/  IADD3 R14, -R9, RZ, RZ ;  /* 0x000000ff090e7210 */ /* 0x000fe20007ffe1ff */
[C---:B------:R-:W-:Y:S02]  /*3c00*/  IMAD R51, R5.reuse, R16, R51 ;  /* 0x0000001005337224 */ /* 0x040fe400078e0233 */
[----:B------:R-:W-:Y:S01]  /*3c10*/  IMAD.MOV R7, RZ, RZ, -R7 ;  /* 0x000000ffff077224 */ /* 0x000fe200078e0a07 */
[C---:B------:R-:W-:Y:S01]  /*3c20*/  ISETP.GT.U32.AND P1, PT, R5.reuse, R55, PT ;  /* 0x000000370500720c */ /* 0x040fe20003f24070 */
[----:B------:R-:W-:Y:S02]  /*3c30*/  IMAD.MOV R8, RZ, RZ, -R8 ;  /* 0x000000ffff087224 */ /* 0x000fe400078e0a08 */
[----:B------:R-:W-:Y:S01]  /*3c40*/  @!P6 IMAD.IADD R72, R72, 0x1, -R5 ;  /* 0x000000014848e824 */ /* 0x000fe200078e0a05 */
[C---:B------:R-:W-:Y:S01]  /*3c50*/  ISETP.GT.U32.AND P6, PT, R5.reuse, R61, PT ;  /* 0x0000003d0500720c */ /* 0x040fe20003fc4070 */
[----:B------:R-:W-:-:S02]  /*3c60*/  IMAD R50, R5, R7, R50 ;  /* 0x0000000705327224 */ /* 0x000fc400078e0232 */
[C---:B------:R-:W-:Y:S02]  /*3c70*/  IMAD R49, R5.reuse, R8, R49 ;  /* 0x0000000805317224 */ /* 0x040fe400078e0231 */
[----:B------:R-:W-:Y:S01]  /*3c80*/  @!P5 IMAD.IADD R58, R58, 0x1, -R5 ;  /* 0x000000013a3ad824 */ /* 0x000fe200078e0a05 */
[C---:B------:R-:W-:Y:S01]  /*3c90*/  ISETP.GT.U32.AND P5, PT, R5.reuse, R51, PT ;  /* 0x000000330500720c */ /* 0x040fe20003fa4070 */
[----:B------:R-:W-:Y:S01]  /*3ca0*/  IMAD.HI.U32 R9, R2, R48, RZ ;  /* 0x0000003002097227 */ /* 0x000fe200078e00ff */
[----:B------:R-:W-:-:S03]  /*3cb0*/  ISETP.GT.U32.AND P3, PT, R5, R49, PT ;  /* 0x000000310500720c */ /* 0x000fc60003f64070 */
[--C-:B------:R-:W-:Y:S01]  /*3cc0*/  @!P2 IMAD.IADD R67, R67, 0x1, -R5.reuse ;  /* 0x000000014343a824 */ /* 0x100fe200078e0a05 */
[----:B------:R-:W-:Y:S01]  /*3cd0*/  ISETP.GT.U32.AND P2, PT, R5, R60, PT ;  /* 0x0000003c0500720c */ /* 0x000fe20003f44070 */
[--C-:B------:R-:W-:Y:S01]  /*3ce0*/  @!P4 IMAD.IADD R57, R57, 0x1, -R5.reuse ;  /* 0x000000013939c824 */ /* 0x100fe200078e0a05 */
[C---:B------:R-:W-:Y:S01]  /*3cf0*/  ISETP.GT.U32.AND P4, PT, R5.reuse, R50, PT ;  /* 0x000000320500720c */ /* 0x040fe20003f84070 */
[----:B------:R-:W-:Y:S01]  /*3d00*/  @!P0 IMAD.IADD R52, R52, 0x1, -R5 ;  /* 0x0000000134348824 */ /* 0x000fe200078e0a05 */
[C---:B------:R-:W-:Y:S01]  /*3d10*/  ISETP.GT.U32.AND P0, PT, R5.reuse, R58, PT ;  /* 0x0000003a0500720c */ /* 0x040fe20003f04070 */
[----:B------:R-:W-:Y:S02]  /*3d20*/  IMAD.MOV R9, RZ, RZ, -R9 ;  /* 0x000000ffff097224 */ /* 0x000fe400078e0a09 */
[----:B------:R-:W-:Y:S02]  /*3d30*/  VIADD R193, R0, 0x5a ;  /* 0x0000005a00c17836 */ /* 0x000fe40000000000 */
[----:B------:R-:W-:-:S02]  /*3d40*/  IMAD R48, R5, R9, R48 ;  /* 0x0000000905307224 */ /* 0x000fc400078e0230 */
[----:B------:R-:W-:Y:S01]  /*3d50*/  @!P6 IMAD.IADD R61, R61, 0x1, -R5 ;  /* 0x000000013d3de824 */ /* 0x000fe200078e0a05 */
[C---:B------:R-:W-:Y:S01]  /*3d60*/  ISETP.GT.U32.AND P6, PT, R5.reuse, R54, PT ;  /* 0x000000360500720c */ /* 0x040fe20003fc4070 */
[----:B------:R-:W-:Y:S01]  /*3d70*/  IMAD R53, R5, R14, R53 ;  /* 0x0000000e05357224 */ /* 0x000fe200078e0235 */
[----:B------:R-:W-:Y:S01]  /*3d80*/  IABS R45, R193 ;  /* 0x000000c1002d7213 */ /* 0x000fe20000000000 */
[--C-:B------:R-:W-:Y:S01]  /*3d90*/  @!P1 IMAD.IADD R55, R55, 0x1, -R5.reuse ;  /* 0x0000000137379824 */ /* 0x100fe200078e0a05 */
[----:B------:R-:W-:Y:S01]  /*3da0*/  ISETP.GT.U32.AND P1, PT, R5, R48, PT ;  /* 0x000000300500720c */ /* 0x000fe20003f24070 */
[----:B------:R-:W-:Y:S01]  /*3db0*/  @!P5 IMAD.IADD R51, R51, 0x1, -R5 ;  /* 0x000000013333d824 */ /* 0x000fe200078e0a05 */
[C---:B------:R-:W-:Y:S01]  /*3dc0*/  ISETP.GT.U32.AND P5, PT, R5.reuse, R57, PT ;  /* 0x000000390500720c */ /* 0x040fe20003fa4070 */
[----:B------:R-:W-:Y:S01]  /*3dd0*/  VIADD R191, R0, 0x5c ;  /* 0x0000005c00bf7836 */ /* 0x000fe20000000000 */
[----:B------:R-:W-:Y:S01]  /*3de0*/  @!P4 IADD3 R50, R50, -R5, RZ ;  /* 0x800000053232c210 */ /* 0x000fe20007ffe0ff */
[----:B------:R-:W-:Y:S01]  /*3df0*/  IMAD.HI.U32 R7, R2, R45, RZ ;  /* 0x0000002d02077227 */ /* 0x000fe200078e00ff */
[----:B------:R-:W-:-:S02]  /*3e00*/  ISETP.GT.U32.AND P4, PT, R5, R56, PT ;  /* 0x000000380500720c */ /* 0x000fc40003f84070 */
[----:B------:R-:W-:Y:S01]  /*3e10*/  IABS R43, R191 ;  /* 0x000000bf002b7213 */ /* 0x000fe20000000000 */
[--C-:B------:R-:W-:Y:S01]  /*3e20*/  @!P2 IMAD.IADD R60, R60, 0x1, -R5.reuse ;  /* 0x000000013c3ca824 */ /* 0x100fe200078e0a05 */
[----:B------:R-:W-:Y:S01]  /*3e30*/  ISETP.GT.U32.AND P2, PT, R5, R53, PT ;  /* 0x000000350500720c */ /* 0x000fe20003f44070 */
[--C-:B------:R-:W-:Y:S01]  /*3e40*/  @!P3 IMAD.IADD R49, R49, 0x1, -R5.reuse ;  /* 0x000000013131b824 */ /* 0x100fe200078e0a05 */
[C---:B------:R-:W-:Y:S01]  /*3e50*/  ISETP.GT.U32.AND P3, PT, R5.reuse, R55, PT ;  /* 0x000000370500720c */ /* 0x040fe20003f64070 */
[----:B------:R-:W-:Y:S01]  /*3e60*/  @!P0 IMAD.IADD R58, R58, 0x1, -R5 ;  /* 0x000000013a3a8824 */ /* 0x000fe200078e0a05 */
[----:B------:R-:W-:Y:S01]  /*3e70*/  ISETP.GT.U32.AND P0, PT, R5, R52, PT ;  /* 0x000000340500720c */ /* 0x000fe20003f04070 */
[----:B------:R-:W-:Y:S01]  /*3e80*/  IMAD.HI.U32 R10, R2, R47, RZ ;  /* 0x0000002f020a7227 */ /* 0x000fe200078e00ff */
[----:B------:R-:W-:Y:S02]  /*3e90*/  IADD3 R12, -R7, RZ, RZ ;  /* 0x000000ff070c7210 */ /* 0x000fe40007ffe1ff */
[----:B------:R-:W-:Y:S01]  /*3ea0*/  @!P5 IADD3 R57, R57, -R5, RZ ;  /* 0x800000053939d210 */ /* 0x000fe20007ffe0ff */
[C---:B------:R-:W-:Y:S01]  /*3eb0*/  VIADD R192, R0.reuse, 0x5b ;  /* 0x0000005b00c07836 */ /* 0x040fe20000000000 */
[----:B------:R-:W-:Y:S01]  /*3ec0*/  ISETP.GT.U32.AND P5, PT, R5, R51, PT ;  /* 0x000000330500720c */ /* 0x000fe20003fa4070 */
[----:B------:R-:W-:-:S02]  /*3ed0*/  VIADD R194, R0, 0x59 ;  /* 0x0000005900c27836 */ /* 0x000fc40000000000 */
[C---:B------:R-:W-:Y:S01]  /*3ee0*/  VIADD R186, R0.reuse, 0x61 ;  /* 0x0000006100ba7836 */ /* 0x040fe20000000000 */
[----:B------:R-:W-:Y:S01]  /*3ef0*/  IABS R44, R192 ;  /* 0x000000c0002c7213 */ /* 0x000fe20000000000 */
[----:B------:R-:W-:Y:S01]  /*3f00*/  IMAD.MOV R10, RZ, RZ, -R10 ;  /* 0x000000ffff0a7224 */ /* 0x000fe200078e0a0a */
[----:B------:R-:W-:Y:S01]  /*3f10*/  IABS R46, R194 ;  /* 0x000000c2002e7213 */ /* 0x000fe20000000000 */
[----:B------:R-:W-:Y:S01]  /*3f20*/  VIADD R190, R0, 0x5d ;  /* 0x0000005d00be7836 */ /* 0x000fe20000000000 */
[----:B------:R-:W-:Y:S01]  /*3f30*/  IABS R38, R186 ;  /* 0x000000ba00267213 */ /* 0x000fe20000000000 */
[----:B------:R-:W-:Y:S01]  /*3f40*/  @!P6 IMAD.IADD R54, R54, 0x1, -R5 ;  /* 0x000000013636e824 */ /* 0x000fe200078e0a05 */
[----:B------:R-:W-:Y:S01]  /*3f50*/  STL [R1+0x928], R194 ;  /* 0x000928c201007387 */ /* 0x000fe20000100800 */
[----:B------:R-:W-:Y:S01]  /*3f60*/  IMAD.HI.U32 R9, R2, R43, RZ ;  /* 0x0000002b02097227 */ /* 0x000fe200078e00ff */
[----:B------:R-:W-:Y:S02]  /*3f70*/  IABS R42, R190 ;  /* 0x000000be002a7213 */ /* 0x000fe40000000000 */
[----:B------:R-:W-:Y:S01]  /*3f80*/  @!P5 IADD3 R51, R51, -R5, RZ ;  /* 0x800000053333d210 */ /* 0x000fe20007ffe0ff */
[C---:B------:R-:W-:Y:S01]  /*3f90*/  IMAD R47, R5.reuse, R10, R47 ;  /* 0x0000000a052f7224 */ /* 0x040fe200078e022f */
[----:B------:R-:W-:Y:S01]  /*3fa0*/  STL [R1+0x924], R193 ;  /* 0x000924c101007387 */ /* 0x000fe20000100800 */
[----:B------:R-:W-:-:S02]  /*3fb0*/  IMAD R45, R5, R12, R45 ;  /* 0x0000000c052d7224 */ /* 0x000fc400078e022d */
[----:B------:R-:W-:Y:S01]  /*3fc0*/  @!P1 IMAD.IADD R48, R48, 0x1, -R5 ;  /* 0x0000000130309824 */ /* 0x000fe200078e0a05 */
[C---:B------:R-:W-:Y:S01]  /*3fd0*/  ISETP.GT.U32.AND P1, PT, R5.reuse, R54, PT ;  /* 0x000000360500720c */ /* 0x040fe20003f24070 */
[----:B------:R-:W-:Y:S01]  /*3fe0*/  VIADD R188, R0, 0x5f ;  /* 0x0000005f00bc7836 */ /* 0x000fe20000000000 */
[----:B------:R-:W-:Y:S01]  /*3ff0*/  ISETP.GT.U32.AND P6, PT, R5, R47, PT ;  /* 0x0000002f0500720c */ /* 0x000fe20003fc4070 */
[C---:B------:R-:W-:Y:S01]  /*4000*/  IMAD.HI.U32 R8, R2.reuse, R44, RZ ;  /* 0x0000002c02087227 */ /* 0x040fe200078e00ff */
[----:B------:R-:W-:Y:S02]  /*4010*/  STL [R1+0x920], R192 ;  /* 0x000920c001007387 */ /* 0x000fe40000100800 */
[----:B------:R-:W-:Y:S01]  /*4020*/  IABS R40, R188 ;  /* 0x000000bc00287213 */ /* 0x000fe20000000000 */
[----:B------:R-:W-:Y:S01]  /*4030*/  IMAD.MOV R14, RZ, RZ, -R9 ;  /* 0x000000ffff0e7224 */ /* 0x000fe200078e0a09 */
[----:B------:R-:W-:Y:S01]  /*4040*/  STL [R1+0x91c], R191 ;  /* 0x00091cbf01007387 */ /* 0x000fe20000100800 */
[----:B------:R-:W-:-:S03]  /*4050*/  IMAD.HI.U32 R11, R2, R46, RZ ;  /* 0x0000002e020b7227 */ /* 0x000fc600078e00ff */
[----:B------:R-:W-:Y:S01]  /*4060*/  STL [R1+0x918], R190 ;  /* 0x000918be01007387 */ /* 0x000fe20000100800 */
[----:B------:R-:W-:Y:S01]  /*4070*/  IMAD.HI.U32 R9, R2, R38, RZ ;  /* 0x0000002602097227 */ /* 0x000fe200078e00ff */
[----:B------:R-:W-:-:S03]  /*4080*/  IADD3 R11, -R11, RZ, RZ ;  /* 0x000000ff0b0b7210 */ /* 0x000fc60007ffe1ff */
        /* <DEDUP_REMOVED lines=10> */
[----:B------:R-:W-:-:S03]  /*4130*/  IMAD.HI.U32 R10, R2, R42, RZ ;  /* 0x0000002a020a7227 */ /* 0x000fc600078e00ff */
[----:B------:R-:W-:Y:S01]  /*4140*/  IABS R41, R189 ;  /* 0x000000bd00297213 */ /* 0x000fe20000000000 */
[----:B------:R-:W-:Y:S01]  /*4150*/  IMAD.MOV R8, RZ, RZ, -R8 ;  /* 0x000000ffff087224 */ /* 0x000fe200078e0a08 */
[----:B------:R-:W-:Y:S01]  /*4160*/  STL [R1+0x914], R189 ;  /* 0x000914bd01007387 */ /* 0x000fe20000100800 */
[C---:B------:R-:W-:Y:S02]  /*4170*/  VIADD R183, R0.reuse, 0x62 ;  /* 0x0000006200b77836 */ /* 0x040fe40000000000 */
[----:B------:R-:W-:Y:S01]  /*4180*/  IMAD.MOV R10, RZ, RZ, -R10 ;  /* 0x000000ffff0a7224 */ /* 0x000fe200078e0a0a */
[----:B------:R-:W-:Y:S01]  /*4190*/  STL [R1+0x910], R188 ;  /* 0x000910bc01007387 */ /* 0x000fe20000100800 */
[----:B------:R-:W-:Y:S01]  /*41a0*/  IMAD R44, R5, R8, R44 ;  /* 0x00000008052c7224 */ /* 0x000fe200078e022c */
[----:B------:R-:W-:Y:S01]  /*41b0*/  IABS R36, R183 ;  /* 0x000000b700247213 */ /* 0x000fe20000000000 */
[C---:B------:R-:W-:Y:S01]  /*41c0*/  VIADD R182, R0.reuse, 0x63 ;  /* 0x0000006300b67836 */ /* 0x040fe20000000000 */
[----:B------:R-:W-:Y:S01]  /*41d0*/  @!P0 IADD3 R45, R45, -R5, RZ ;  /* 0x800000052d2d8210 */ /* 0x000fe20007ffe0ff */
[----:B------:R-:W-:Y:S01]  /*41e0*/  VIADD R181, R0, 0x64 ;  /* 0x0000006400b57836 */ /* 0x000fe20000000000 */
[C---:B------:R-:W-:Y:S01]  /*41f0*/  ISETP.GT.U32.AND P5, PT, R5.reuse, R44, PT ;  /* 0x0000002c0500720c */ /* 0x040fe20003fa4070 */
[----:B------:R-:W-:Y:S01]  /*4200*/  IMAD.HI.U32 R7, R2, R40, RZ ;  /* 0x0000002802077227 */ /* 0x000fe200078e00ff */
[----:B------:R-:W-:Y:S01]  /*4210*/  IABS R34, R182 ;  /* 0x000000b600227213 */ /* 0x000fe20000000000 */
[----:B------:R-:W-:Y:S01]  /*4220*/  STL [R1+0x90c], R187 ;  /* 0x00090cbb01007387 */ /* 0x000fe20000100800 */
[----:B------:R-:W-:Y:S01]  /*4230*/  IABS R32, R181 ;  /* 0x000000b500207213 */ /* 0x000fe20000000000 */
[----:B------:R-:W-:-:S02]  /*4240*/  IMAD R46, R5, R11, R46 ;  /* 0x0000000b052e7224 */ /* 0x000fc400078e022e */
[C---:B------:R-:W-:Y:S01]  /*4250*/  IMAD R43, R5.reuse, R14, R43 ;  /* 0x0000000e052b7224 */ /* 0x040fe200078e022b */
[----:B------:R-:W-:Y:S01]  /*4260*/  STL [R1+0x908], R186 ;  /* 0x000908ba01007387 */ /* 0x000fe20000100800 */
[C---:B------:R-:W-:Y:S02]  /*4270*/  IMAD R42, R5.reuse, R10, R42 ;  /* 0x0000000a052a7224 */ /* 0x040fe400078e022a */
[C---:B------:R-:W-:Y:S01]  /*4280*/  IMAD R38, R5.reuse, R9, R38 ;  /* 0x0000000905267224 */ /* 0x040fe200078e0226 */
[----:B------:R-:W-:Y:S01]  /*4290*/  STL [R1+0x904], R183 ;  /* 0x000904b701007387 */ /* 0x000fe20000100800 */
[----:B------:R-:W-:Y:S01]  /*42a0*/  @!P1 IMAD.IADD R54, R54, 0x1, -R5 ;  /* 0x0000000136369824 */ /* 0x000fe200078e0a05 */
[C---:B------:R-:W-:Y:S01]  /*42b0*/  ISETP.GT.U32.AND P1, PT, R5.reuse, R48, PT ;  /* 0x000000300500720c */ /* 0x040fe20003f24070 */
[----:B------:R-:W-:Y:S01]  /*42c0*/  IMAD.HI.U32 R11, R2, R41, RZ ;  /* 0x00000029020b7227 */ /* 0x000fe200078e00ff */
[----:B------:R-:W-:Y:S01]  /*42d0*/  ISETP.GT.U32.AND P0, PT, R5, R38, PT ;  /* 0x000000260500720c */ /* 0x000fe20003f04070 */
[----:B------:R-:W-:Y:S02]  /*42e0*/  STL [R1+0x900], R182 ;  /* 0x000900b601007387 */ /* 0x000fe40000100800 */
[----:B------:R-:W-:-:S02]  /*42f0*/  IMAD.MOV R7, RZ, RZ, -R7 ;  /* 0x000000ffff077224 */ /* 0x000fc400078e0a07 */
[----:B------:R-:W-:Y:S01]  /*4300*/  IMAD.HI.U32 R10, R2, R36, RZ ;  /* 0x00000024020a7227 */ /* 0x000fe200078e00ff */
[----:B------:R-:W-:Y:S03]  /*4310*/  STL [R1+0x8fc], R181 ;  /* 0x0008fcb501007387 */ /* 0x000fe60000100800 */
[--C-:B------:R-:W-:Y:S02]  /*4320*/  @!P6 IMAD.IADD R47, R47, 0x1, -R5.reuse ;  /* 0x000000012f2fe824 */ /* 0x100fe400078e0a05 */
[--C-:B------:R-:W-:Y:S01]  /*4330*/  @!P2 IMAD.IADD R59, R59, 0x1, -R5.reuse ;  /* 0x000000013b3ba824 */ /* 0x100fe200078e0a05 */
[C---:B------:R-:W-:Y:S01]  /*4340*/  ISETP.GT.U32.AND P2, PT, R5.reuse, R53, PT ;  /* 0x000000350500720c */ /* 0x040fe20003f44070 */
[--C-:B------:R-:W-:Y:S01]  /*4350*/  @!P4 IMAD.IADD R50, R50, 0x1, -R5.reuse ;  /* 0x000000013232c824 */ /* 0x100fe200078e0a05 */
[----:B------:R-:W-:Y:S01]  /*4360*/  ISETP.GT.U32.AND P4, PT, R5, R43, PT ;  /* 0x0000002b0500720c */ /* 0x000fe20003f84070 */
[----:B------:R-:W-:Y:S01]  /*4370*/  @!P3 IMAD.IADD R49, R49, 0x1, -R5 ;  /* 0x000000013131b824 */ /* 0x000fe200078e0a05 */
[C---:B------:R-:W-:Y:S01]  /*4380*/  ISETP.GT.U32.AND P3, PT, R5.reuse, R42, PT ;  /* 0x0000002a0500720c */ /* 0x040fe20003f64070 */
[----:B------:R-:W-:Y:S01]  /*4390*/  IMAD.MOV R16, RZ, RZ, -R11 ;  /* 0x000000ffff107224 */ /* 0x000fe200078e0a0b */
[C---:B------:R-:W-:Y:S01]  /*43a0*/  ISETP.GT.U32.AND P6, PT, R5.reuse, R47, PT ;  /* 0x0000002f0500720c */ /* 0x040fe20003fc4070 */
[----:B------:R-:W-:-:S02]  /*43b0*/  IMAD R40, R5, R7, R40 ;  /* 0x0000000705287224 */ /* 0x000fc400078e0228 */
[----:B------:R-:W-:-:S04]  /*43c0*/  IMAD.HI.U32 R11, R2, R34, RZ ;  /* 0x00000022020b7227 */ /* 0x000fc800078e00ff */
[----:B------:R-:W-:Y:S02]  /*43d0*/  IMAD.MOV R10, RZ, RZ, -R10 ;  /* 0x000000ffff0a7224 */ /* 0x000fe400078e0a0a */
[----:B------:R-:W-:Y:S02]  /*43e0*/  VIADD R180, R0, 0x65 ;  /* 0x0000006500b47836 */ /* 0x000fe40000000000 */
[----:B------:R-:W-:-:S03]  /*43f0*/  IMAD.HI.U32 R7, R2, R32, RZ ;  /* 0x0000002002077227 */ /* 0x000fc600078e00ff */
[----:B------:R-:W-:Y:S01]  /*4400*/  IABS R30, R180 ;  /* 0x000000b4001e7213 */ /* 0x000fe20000000000 */
[----:B------:R-:W-:Y:S01]  /*4410*/  IMAD.HI.U32 R8, R2, R39, RZ ;  /* 0x0000002702087227 */ /* 0x000fe200078e00ff */
[----:B------:R-:W-:Y:S03]  /*4420*/  STL [R1+0x8f8], R180 ;  /* 0x0008f8b401007387 */ /* 0x000fe60000100800 */
[C---:B------:R-:W-:Y:S02]  /*4430*/  IMAD R41, R5.reuse, R16, R41 ;  /* 0x0000001005297224 */ /* 0x040fe400078e0229 */
[----:B------:R-:W-:Y:S02]  /*4440*/  IMAD.MOV R11, RZ, RZ, -R11 ;  /* 0x000000ffff0b7224 */ /* 0x000fe400078e0a0b */
[----:B------:R-:W-:Y:S02]  /*4450*/  IMAD R36, R5, R10, R36 ;  /* 0x0000000a05247224 */ /* 0x000fe400078e0224 */
[----:B------:R-:W-:-:S02]  /*4460*/  IMAD.MOV R7, RZ, RZ, -R7 ;  /* 0x000000ffff077224 */ /* 0x000fc400078e0a07 */
[----:B------:R-:W-:Y:S02]  /*4470*/  IMAD.MOV R8, RZ, RZ, -R8 ;  /* 0x000000ffff087224 */ /* 0x000fe400078e0a08 */
[C---:B------:R-:W-:Y:S02]  /*4480*/  IMAD R34, R5.reuse, R11, R34 ;  /* 0x0000000b05227224 */ /* 0x040fe400078e0222 */
[C---:B------:R-:W-:Y:S02]  /*4490*/  IMAD R32, R5.reuse, R7, R32 ;  /* 0x0000000705207224 */ /* 0x040fe400078e0220 */
[--C-:B------:R-:W-:Y:S01]  /*44a0*/  @!P1 IMAD.IADD R48, R48, 0x1, -R5.reuse ;  /* 0x0000000130309824 */ /* 0x100fe200078e0a05 */
[C---:B------:R-:W-:Y:S01]  /*44b0*/  ISETP.GT.U32.AND P1, PT, R5.reuse, R41, PT ;  /* 0x000000290500720c */ /* 0x040fe20003f24070 */
[----:B------:R-:W-:Y:S01]  /*44c0*/  @!P5 IMAD.IADD R44, R44, 0x1, -R5 ;  /* 0x000000012c2cd824 */ /* 0x000fe200078e0a05 */
[C---:B------:R-:W-:Y:S01]  /*44d0*/  ISETP.GT.U32.AND P5, PT, R5.reuse, R36, PT ;  /* 0x000000240500720c */ /* 0x040fe20003fa4070 */
[----:B------:R-:W-:-:S02]  /*44e0*/  IMAD R39, R5, R8, R39 ;  /* 0x0000000805277224 */ /* 0x000fc400078e0227 */
[----:B------:R-:W-:-:S04]  /*44f0*/  IMAD.HI.U32 R8, R2, R30, RZ ;  /* 0x0000001e02087227 */ /* 0x000fc800078e00ff */
[--C-:B------:R-:W-:Y:S01]  /*4500*/  @!P2 IMAD.IADD R53, R53, 0x1, -R5.reuse ;  /* 0x000000013535a824 */ /* 0x100fe200078e0a05 */
[----:B------:R-:W-:Y:S01]  /*4510*/  ISETP.GT.U32.AND P2, PT, R5, R46, PT ;  /* 0x0000002e0500720c */ /* 0x000fe20003f44070 */
[--C-:B------:R-:W-:Y:S01]  /*4520*/  @!P4 IMAD.IADD R43, R43, 0x1, -R5.reuse ;  /* 0x000000012b2bc824 */ /* 0x100fe200078e0a05 */
[C---:B------:R-:W-:Y:S01]  /*4530*/  ISETP.GT.U32.AND P4, PT, R5.reuse, R34, PT ;  /* 0x000000220500720c */ /* 0x040fe20003f84070 */
[--C-:B------:R-:W-:Y:S01]  /*4540*/  @!P3 IMAD.IADD R42, R42, 0x1, -R5.reuse ;  /* 0x000000012a2ab824 */ /* 0x100fe200078e0a05 */
[C---:B------:R-:W-:Y:S01]  /*4550*/  ISETP.GT.U32.AND P3, PT, R5.reuse, R32, PT ;  /* 0x000000200500720c */ /* 0x040fe20003f64070 */
[----:B------:R-:W-:Y:S01]  /*4560*/  @!P0 IMAD.IADD R38, R38, 0x1, -R5 ;  /* 0x0000000126268824 */ /* 0x000fe200078e0a05 */
[----:B------:R-:W-:Y:S01]  /*4570*/  ISETP.GT.U32.AND P0, PT, R5, R44, PT ;  /* 0x0000002c0500720c */ /* 0x000fe20003f04070 */
[----:B------:R-:W-:Y:S02]  /*4580*/  IMAD.MOV R8, RZ, RZ, -R8 ;  /* 0x000000ffff087224 */ /* 0x000fe400078e0a08 */
[----:B------:R-:W-:-:S02]  /*4590*/  VIADD R177, R0, 0x68 ;  /* 0x0000006800b17836 */ /* 0x000fc40000000000 */
[----:B------:R-:W-:Y:S01]  /*45a0*/  @!P6 IMAD.IADD R47, R47, 0x1, -R5 ;  /* 0x000000012f2fe824 */ /* 0x000fe200078e0a05 */
[C---:B------:R-:W-:Y:S01]  /*45b0*/  ISETP.GT.U32.AND P6, PT, R5.reuse, R40, PT ;  /* 0x000000280500720c */ /* 0x040fe20003fc4070 */
[----:B------:R-:W-:Y:S01]  /*45c0*/  IMAD R30, R5, R8, R30 ;  /* 0x00000008051e7224 */ /* 0x000fe200078e021e */
[----:B------:R-:W-:Y:S01]  /*45d0*/  IABS R24, R177 ;  /* 0x000000b100187213 */ /* 0x000fe20000000000 */
[----:B------:R-:W-:Y:S02]  /*45e0*/  VIADD R173, R0, 0x6c ;  /* 0x0000006c00ad7836 */ /* 0x000fe40000000000 */
[----:B------:R-:W-:-:S03]  /*45f0*/  IMAD.HI.U32 R10, R2, R26, RZ ;  /* 0x0000001a020a7227 */ /* 0x000fc600078e00ff */
[----:B------:R-:W-:Y:S01]  /*4600*/  IABS R16, R173 ;  /* 0x000000ad00107213 */ /* 0x000fe20000000000 */
[--C-:B------:R-:W-:Y:S01]  /*4610*/  @!P1 IMAD.IADD R41, R41, 0x1, -R5.reuse ;  /* 0x0000000129299824 */ /* 0x100fe200078e0a05 */
[C---:B------:R-:W-:Y:S01]  /*4620*/  ISETP.GT.U32.AND P1, PT, R5.reuse, R30, PT ;  /* 0x0000001e0500720c */ /* 0x040fe20003f24070 */
[--C-:B------:R-:W-:Y:S01]  /*4630*/  @!P5 IMAD.IADD R36, R36, 0x1, -R5.reuse ;  /* 0x000000012424d824 */ /* 0x100fe200078e0a05 */
[----:B------:R-:W-:Y:S01]  /*4640*/  ISETP.GT.U32.AND P5, PT, R5, R43, PT ;  /* 0x0000002b0500720c */ /* 0x000fe20003fa4070 */
[C---:B------:R-:W-:Y:S02]  /*4650*/  VIADD R179, R0.reuse, 0x66 ;  /* 0x0000006600b37836 */ /* 0x040fe40000000000 */
[----:B------:R-:W-:Y:S02]  /*4660*/  IMAD.MOV R10, RZ, RZ, -R10 ;  /* 0x000000ffff0a7224 */ /* 0x000fe400078e0a0a */
[----:B------:R-:W-:Y:S01]  /*4670*/  VIADD R175, R0, 0x6a ;  /* 0x0000006a00af7836 */ /* 0x000fe20000000000 */
[----:B------:R-:W-:Y:S01]  /*4680*/  IABS R28, R179 ;  /* 0x000000b3001c7213 */ /* 0x000fe20000000000 */
[----:B------:R-:W-:Y:S01]  /*4690*/  IMAD.HI.U32 R11, R2, R24, RZ ;  /* 0x00000018020b7227 */ /* 0x000fe200078e00ff */
[----:B------:R-:W-:Y:S02]  /*46a0*/  STL [R1+0x8f4], R179 ;  /* 0x0008f4b301007387 */ /* 0x000fe40000100800 */
[----:B------:R-:W-:Y:S01]  /*46b0*/  IABS R20, R175 ;  /* 0x000000af00147213 */ /* 0x000fe20000000000 */
[----:B------:R-:W-:Y:S01]  /*46c0*/  VIADD R176, R0, 0x69 ;  /* 0x0000006900b07836 */ /* 0x000fe20000000000 */
[----:B------:R-:W-:Y:S01]  /*46d0*/  IADD3 R11, -R11, RZ, RZ ;  /* 0x000000ff0b0b7210 */ /* 0x000fe20007ffe1ff */
[--C-:B------:R-:W-:Y:S01]  /*46e0*/  @!P2 IMAD.IADD R46, R46, 0x1, -R5.reuse ;  /* 0x000000012e2ea824 */ /* 0x100fe200078e0a05 */
[----:B------:R-:W-:Y:S01]  /*46f0*/  @!P1 IADD3 R30, R30, -R5, RZ ;  /* 0x800000051e1e9210 */ /* 0x000fe20007ffe0ff */
[--C-:B------:R-:W-:Y:S01]  /*4700*/  @!P4 IMAD.IADD R34, R34, 0x1, -R5.reuse ;  /* 0x000000012222c824 */ /* 0x100fe200078e0a05 */
[C---:B------:R-:W-:Y:S01]  /*4710*/  ISETP.GT.U32.AND P4, PT, R5.reuse, R42, PT ;  /* 0x0000002a0500720c */ /* 0x040fe20003f84070 */
[--C-:B------:R-:W-:Y:S01]  /*4720*/  @!P3 IMAD.IADD R32, R32, 0x1, -R5.reuse ;  /* 0x000000012020b824 */ /* 0x100fe200078e0a05 */
[C---:B------:R-:W-:Y:S01]  /*4730*/  ISETP.GT.U32.AND P3, PT, R5.reuse, R41, PT ;  /* 0x000000290500720c */ /* 0x040fe20003f64070 */
[----:B------:R-:W-:Y:S01]  /*4740*/  @!P0 IMAD.IADD R44, R44, 0x1, -R5 ;  /* 0x000000012c2c8824 */ /* 0x000fe200078e0a05 */
[C---:B------:R-:W-:Y:S01]  /*4750*/  ISETP.GT.U32.AND P0, PT, R5.reuse, R38, PT ;  /* 0x000000260500720c */ /* 0x040fe20003f04070 */
[C---:B------:R-:W-:Y:S01]  /*4760*/  IMAD R26, R5.reuse, R10, R26 ;  /* 0x0000000a051a7224 */ /* 0x040fe200078e021a */
[----:B------:R-:W-:Y:S01]  /*4770*/  IABS R22, R176 ;  /* 0x000000b000167213 */ /* 0x000fe20000000000 */
[----:B------:R-:W-:Y:S01]  /*4780*/  IMAD.HI.U32 R10, R2, R16, RZ ;  /* 0x00000010020a7227 */ /* 0x000fe200078e00ff */
[----:B------:R-:W-:Y:S01]  /*4790*/  STL [R1+0x8e0], R178 ;  /* 0x0008e0b201007387 */ /* 0x000fe20000100800 */
[----:B------:R-:W-:-:S02]  /*47a0*/  ISETP.GT.U32.AND P2, PT, R5, R39, PT ;  /* 0x000000270500720c */ /* 0x000fc40003f44070 */
[----:B------:R-:W-:Y:S01]  /*47b0*/  @!P6 IMAD.IADD R40, R40, 0x1, -R5 ;  /* 0x000000012828e824 */ /* 0x000fe200078e0a05 */
[C---:B------:R-:W-:Y:S01]  /*47c0*/  ISETP.GT.U32.AND P6, PT, R5.reuse, R46, PT ;  /* 0x0000002e0500720c */ /* 0x040fe20003fc4070 */
[----:B------:R-:W-:Y:S01]  /*47d0*/  VIADD R174, R0, 0x6b ;  /* 0x0000006b00ae7836 */ /* 0x000fe20000000000 */
[----:B------:R-:W-:Y:S01]  /*47e0*/  STL [R1+0x8dc], R177 ;  /* 0x0008dcb101007387 */ /* 0x000fe20000100800 */
[----:B------:R-:W-:Y:S01]  /*47f0*/  IMAD.MOV R10, RZ, RZ, -R10 ;  /* 0x000000ffff0a7224 */ /* 0x000fe200078e0a0a */
[----:B------:R-:W-:Y:S01]  /*4800*/  ISETP.GT.U32.AND P1, PT, R5, R40, PT ;  /* 0x000000280500720c */ /* 0x000fe20003f24070 */
[C---:B------:R-:W-:Y:S01]  /*4810*/  IMAD.HI.U32 R9, R2.reuse, R28, RZ ;  /* 0x0000001c02097227 */ /* 0x040fe200078e00ff */
[----:B------:R-:W-:Y:S01]  /*4820*/  IABS R18, R174 ;  /* 0x000000ae00127213 */ /* 0x000fe20000000000 */
[----:B------:R-:W-:Y:S01]  /*4830*/  STL [R1+0x8d8], R176 ;  /* 0x0008d8b001007387 */ /* 0x000fe20000100800 */
[-C--:B------:R-:W-:Y:S01]  /*4840*/  @!P3 IADD3 R41, R41, -R5.reuse, RZ ;  /* 0x800000052929b210 */ /* 0x080fe20007ffe0ff */
[----:B------:R-:W-:Y:S01]  /*4850*/  IMAD.HI.U32 R8, R2, R20, RZ ;  /* 0x0000001402087227 */ /* 0x000fe200078e00ff */
[----:B------:R-:W-:Y:S01]  /*4860*/  ISETP.GT.U32.AND P3, PT, R5, R30, PT ;  /* 0x0000001e0500720c */ /* 0x000fe20003f64070 */
[----:B------:R-:W-:Y:S01]  /*4870*/  STL [R1+0x8d4], R175 ;  /* 0x0008d4af01007387 */ /* 0x000fe20000100800 */
[----:B------:R-:W-:Y:S01]  /*4880*/  @!P2 IADD3 R39, R39, -R5, RZ ;  /* 0x800000052727a210 */ /* 0x000fe20007ffe0ff */
[C---:B------:R-:W-:Y:S01]  /*4890*/  IMAD R24, R5.reuse, R11, R24 ;  /* 0x0000000b05187224 */ /* 0x040fe200078e0218 */
[----:B------:R-:W-:Y:S01]  /*48a0*/  ISETP.GT.U32.AND P2, PT, R5, R45, PT ;  /* 0x0000002d0500720c */ /* 0x000fe20003f44070 */
[----:B------:R-:W-:Y:S01]  /*48b0*/  VIADD R172, R0, 0x6d ;  /* 0x0000006d00ac7836 */ /* 0x000fe20000000000 */
[----:B------:R-:W-:Y:S01]  /*48c0*/  STL [R1+0x8d0], R174 ;  /* 0x0008d0ae01007387 */ /* 0x000fe20000100800 */
[----:B------:R-:W-:-:S03]  /*48d0*/  IMAD.HI.U32 R7, R2, R22, RZ ;  /* 0x0000001602077227 */ /* 0x000fc600078e00ff */
[----:B------:R-:W-:Y:S01]  /*48e0*/  IABS R14, R172 ;  /* 0x000000ac000e7213 */ /* 0x000fe20000000000 */
[----:B------:R-:W-:Y:S01]  /*48f0*/  IMAD R16, R5, R10, R16 ;  /* 0x0000000a05107224 */ /* 0x000fe200078e0210 */
[----:B------:R-:W-:Y:S01]  /*4900*/  IABS R10, R170 ;  /* 0x000000aa000a7213 */ /* 0x000fe20000000000 */
[----:B------:R-:W-:Y:S01]  /*4910*/  @!P5 IMAD.IADD R43, R43, 0x1, -R5 ;  /* 0x000000012b2bd824 */ /* 0x000fe200078e0a05 */
[----:B------:R-:W-:Y:S01]  /*4920*/  ISETP.GT.U32.AND P5, PT, R5, R36, PT ;  /* 0x000000240500720c */ /* 0x000fe20003fa4070 */
[----:B------:R-:W-:Y:S01]  /*4930*/  IMAD.MOV R9, RZ, RZ, -R9 ;  /* 0x000000ffff097224 */ /* 0x000fe200078e0a09 */
[----:B------:R-:W-:Y:S01]  /*4940*/  IADD3 R7, -R7, RZ, RZ ;  /* 0x000000ff07077210 */ /* 0x000fe20007ffe1ff */
[----:B------:R-:W-:Y:S01]  /*4950*/  IMAD.MOV R8, RZ, RZ, -R8 ;  /* 0x000000ffff087224 */ /* 0x000fe200078e0a08 */
[----:B------:R-:W-:Y:S01]  /*4960*/  STL [R1+0x8cc], R173 ;  /* 0x0008ccad01007387 */ /* 0x000fe20000100800 */
[----:B------:R-:W-:Y:S02]  /*4970*/  VIADD R169, R0, 0x70 ;  /* 0x0000007000a97836 */ /* 0x000fe40000000000 */
[--C-:B------:R-:W-:Y:S01]  /*4980*/  @!P4 IMAD.IADD R42, R42, 0x1, -R5.reuse ;  /* 0x000000012a2ac824 */ /* 0x100fe200078e0a05 */
[C---:B------:R-:W-:Y:S01]  /*4990*/  ISETP.GT.U32.AND P4, PT, R5.reuse, R34, PT ;  /* 0x000000220500720c */ /* 0x040fe20003f84070 */
[----:B------:R-:W-:Y:S01]  /*49a0*/  @!P0 IMAD.IADD R38, R38, 0x1, -R5 ;  /* 0x0000000126268824 */ /* 0x000fe200078e0a05 */
[C---:B------:R-:W-:Y:S01]  /*49b0*/  ISETP.GT.U32.AND P0, PT, R5.reuse, R24, PT ;  /* 0x000000180500720c */ /* 0x040fe20003f04070 */
[----:B------:R-:W-:Y:S01]  /*49c0*/  IMAD.MOV.U32 R252, RZ, RZ, R13 ;  /* 0x000000fffffc7224 */ /* 0x000fe200078e000d */
[----:B------:R-:W-:Y:S01]  /*49d0*/  STL [R1+0x8c8], R172 ;  /* 0x0008c8ac01007387 */ /* 0x000fe20000100800 */
[----:B------:R-:W-:-:S02]  /*49e0*/  IMAD R28, R5, R9, R28 ;  /* 0x00000009051c7224 */ /* 0x000fc400078e021c */
[----:B------:R-:W-:-:S04]  /*49f0*/  IMAD.HI.U32 R9, R2, R18, RZ ;  /* 0x0000001202097227 */ /* 0x000fc800078e00ff */
[----:B------:R-:W-:Y:S01]  /*4a00*/  IMAD R20, R5, R8, R20 ;  /* 0x0000000805147224 */ /* 0x000fe200078e0214 */
[----:B------:R-:W-:Y:S01]  /*4a10*/  IABS R8, R169 ;  /* 0x000000a900087213 */ /* 0x000fe20000000000 */
[----:B------:R-:W-:-:S04]  /*4a20*/  IMAD.HI.U32 R13, R2, R10, RZ ;  /* 0x0000000a020d7227 */ /* 0x000fc800078e00ff */
[----:B------:R-:W-:Y:S01]  /*4a30*/  @!P6 IMAD.IADD R46, R46, 0x1, -R5 ;  /* 0x000000012e2ee824 */ /* 0x000fe200078e0a05 */
[----:B------:R-:W-:Y:S01]  /*4a40*/  ISETP.GT.U32.AND P6, PT, R5, R32, PT ;  /* 0x000000200500720c */ /* 0x000fe20003fc4070 */
[----:B------:R-:W-:-:S04]  /*4a50*/  IMAD.HI.U32 R11, R2, R14, RZ ;  /* 0x0000000e020b7227 */ /* 0x000fc800078e00ff */
[----:B------:R-:W-:Y:S02]  /*4a60*/  IMAD.MOV R9, RZ, RZ, -R9 ;  /* 0x000000ffff097224 */ /* 0x000fe400078e0a09 */
[----:B------:R-:W-:Y:S02]  /*4a70*/  IMAD R22, R5, R7, R22 ;  /* 0x0000000705167224 */ /* 0x000fe400078e0216 */
[----:B------:R-:W-:Y:S02]  /*4a80*/  VIADD R168, R0, 0x71 ;  /* 0x0000007100a87836 */ /* 0x000fe40000000000 */
[----:B------:R-:W-:Y:S02]  /*4a90*/  IMAD.MOV R13, RZ, RZ, -R13 ;  /* 0x000000ffff0d7224 */ /* 0x000fe400078e0a0d */
[----:B------:R-:W-:Y:S01]  /*4aa0*/  IMAD.MOV.U32 R152, RZ, RZ, R15 ;  /* 0x000000ffff987224 */ /* 0x000fe200078e000f */
[----:B------:R-:W-:Y:S01]  /*4ab0*/  @!P6 IADD3 R32, R32, -R5, RZ ;  /* 0x800000052020e210 */ /* 0x000fe20007ffe0ff */
[----:B------:R-:W-:-:S04]  /*4ac0*/  IMAD.HI.U32 R15, R2, R8, RZ ;  /* 0x00000008020f7227 */ /* 0x000fc800078e00ff */
[----:B------:R-:W-:Y:S01]  /*4ad0*/  IMAD.MOV R11, RZ, RZ, -R11 ;  /* 0x000000ffff0b7224 */ /* 0x000fe200078e0a0b */
[----:B------:R-:W-:Y:S01]  /*4ae0*/  IADD3 R15, -R15, RZ, RZ ;  /* 0x000000ff0f0f7210 */ /* 0x000fe20007ffe1ff */
[C---:B------:R-:W-:Y:S01]  /*4af0*/  IMAD R18, R5.reuse, R9, R18 ;  /* 0x0000000905127224 */ /* 0x040fe200078e0212 */
[----:B------:R-:W-:Y:S01]  /*4b00*/  IABS R9, R168 ;  /* 0x000000a800097213 */ /* 0x000fe20000000000 */
[----:B------:R-:W-:Y:S02]  /*4b10*/  VIADD R167, R0, 0x72 ;  /* 0x0000007200a77836 */ /* 0x000fe40000000000 */
[C---:B------:R-:W-:Y:S01]  /*4b20*/  IMAD R10, R5.reuse, R13, R10 ;  /* 0x0000000d050a7224 */ /* 0x040fe200078e020a */
[C---:B------:R-:W-:Y:S01]  /*4b30*/  ISETP.GT.U32.AND P6, PT, R5.reuse, R18, PT ;  /* 0x000000120500720c */ /* 0x040fe20003fc4070 */
[--C-:B------:R-:W-:Y:S01]  /*4b40*/  @!P1 IMAD.IADD R40, R40, 0x1, -R5.reuse ;  /* 0x0000000128289824 */ /* 0x100fe200078e0a05 */
[C---:B------:R-:W-:Y:S01]  /*4b50*/  ISETP.GT.U32.AND P1, PT, R5.reuse, R28, PT ;  /* 0x0000001c0500720c */ /* 0x040fe20003f24070 */
[----:B------:R-:W-:Y:S01]  /*4b60*/  @!P5 IMAD.IADD R36, R36, 0x1, -R5 ;  /* 0x000000012424d824 */ /* 0x000fe200078e0a05 */
[C---:B------:R-:W-:Y:S01]  /*4b70*/  ISETP.GT.U32.AND P5, PT, R5.reuse, R22, PT ;  /* 0x000000160500720c */ /* 0x040fe20003fa4070 */
[----:B------:R-:W-:Y:S01]  /*4b80*/  IMAD R14, R5, R11, R14 ;  /* 0x0000000b050e7224 */ /* 0x000fe200078e020e */
[----:B------:R-:W-:Y:S01]  /*4b90*/  IABS R11, R167 ;  /* 0x000000a7000b7213 */ /* 0x000fe20000000000 */
[----:B------:R-:W-:-:S02]  /*4ba0*/  VIADD R165, R0, 0x74 ;  /* 0x0000007400a57836 */ /* 0x000fc40000000000 */
[--C-:B------:R-:W-:Y:S01]  /*4bb0*/  @!P4 IMAD.IADD R34, R34, 0x1, -R5.reuse ;  /* 0x000000012222c824 */ /* 0x100fe200078e0a05 */
[C---:B------:R-:W-:Y:S01]  /*4bc0*/  ISETP.GT.U32.AND P4, PT, R5.reuse, R20, PT ;  /* 0x000000140500720c */ /* 0x040fe20003f84070 */
[--C-:B------:R-:W-:Y:S01]  /*4bd0*/  @!P3 IMAD.IADD R30, R30, 0x1, -R5.reuse ;  /* 0x000000011e1eb824 */ /* 0x100fe200078e0a05 */
[C---:B------:R-:W-:Y:S01]  /*4be0*/  ISETP.GT.U32.AND P3, PT, R5.reuse, R16, PT ;  /* 0x000000100500720c */ /* 0x040fe20003f64070 */
[----:B------:R-:W-:Y:S01]  /*4bf0*/  @!P0 IMAD.IADD R24, R24, 0x1, -R5 ;  /* 0x0000000118188824 */ /* 0x000fe200078e0a05 */
[----:B------:R-:W-:Y:S01]  /*4c00*/  ISETP.GT.U32.AND P0, PT, R5, R10, PT ;  /* 0x0000000a0500720c */ /* 0x000fe20003f04070 */
[----:B------:R-:W-:-:S04]  /*4c10*/  IMAD.HI.U32 R17, R2, R9, RZ ;  /* 0x0000000902117227 */ /* 0x000fc800078e00ff */
[C---:B------:R-:W-:Y:S01]  /*4c20*/  IMAD R8, R5.reuse, R15, R8 ;  /* 0x0000000f05087224 */ /* 0x040fe200078e0208 */
[----:B------:R-:W-:Y:S01]  /*4c30*/  IABS R15, R165 ;  /* 0x000000a5000f7213 */ /* 0x000fe20000000000 */
[----:B------:R-:W-:Y:S02]  /*4c40*/  IMAD.HI.U32 R19, R2, R11, RZ ;  /* 0x0000000b02137227 */ /* 0x000fe400078e00ff */
[----:B------:R-:W-:Y:S02]  /*4c50*/  @!P4 IADD3 R20, R20, -R5, RZ ;  /* 0x800000051414c210 */ /* 0x000fe40007ffe0ff */
[----:B------:R-:W-:Y:S02]  /*4c60*/  IMAD.MOV R138, RZ, RZ, -R17 ;  /* 0x000000ffff8a7224 */ /* 0x000fe400078e0a11 */
[----:B------:R-:W-:Y:S02]  /*4c70*/  VIADD R161, R0, 0x78 ;  /* 0x0000007800a17836 */ /* 0x000fe40000000000 */
[----:B------:R-:W-:Y:S01]  /*4c80*/  IMAD.MOV R140, RZ, RZ, -R19 ;  /* 0x000000ffff8c7224 */ /* 0x000fe200078e0a13 */
[----:B------:R-:W-:Y:S01]  /*4c90*/  IABS R19, R163 ;  /* 0x000000a300137213 */ /* 0x000fe20000000000 */
[----:B------:R-:W-:Y:S01]  /*4ca0*/  IMAD R9, R5, R138, R9 ;  /* 0x0000008a05097224 */ /* 0x000fe200078e0209 */
[----:B------:R-:W-:Y:S01]  /*4cb0*/  IABS R35, R161 ;  /* 0x000000a100237213 */ /* 0x000fe20000000000 */
[----:B------:R-:W-:-:S03]  /*4cc0*/  IMAD.HI.U32 R27, R2, R15, RZ ;  /* 0x0000000f021b7227 */ /* 0x000fc600078e00ff */
[C---:B------:R-:W-:Y:S01]  /*4cd0*/  ISETP.GT.U32.AND P4, PT, R5.reuse, R9, PT ;  /* 0x000000090500720c */ /* 0x040fe20003f84070 */
[--C-:B------:R-:W-:Y:S01]  /*4ce0*/  @!P1 IMAD.IADD R28, R28, 0x1, -R5.reuse ;  /* 0x000000011c1c9824 */ /* 0x100fe200078e0a05 */
[C---:B------:R-:W-:Y:S01]  /*4cf0*/  ISETP.GT.U32.AND P1, PT, R5.reuse, R14, PT ;  /* 0x0000000e0500720c */ /* 0x040fe20003f24070 */
[----:B------:R-:W-:Y:S01]  /*4d00*/  @!P5 IMAD.IADD R22, R22, 0x1, -R5 ;  /* 0x000000011616d824 */ /* 0x000fe200078e0a05 */
[C---:B------:R-:W-:Y:S01]  /*4d10*/  ISETP.GT.U32.AND P5, PT, R5.reuse, R8, PT ;  /* 0x000000080500720c */ /* 0x040fe20003fa4070 */
[----:B------:R-:W-:Y:S02]  /*4d20*/  VIADD R164, R0, 0x75 ;  /* 0x0000007500a47836 */ /* 0x000fe40000000000 */
[C---:B------:R-:W-:Y:S02]  /*4d30*/  IMAD R11, R5.reuse, R140, R11 ;  /* 0x0000008c050b7224 */ /* 0x040fe400078e020b */
[----:B------:R-:W-:Y:S01]  /*4d40*/  IMAD.MOV R27, RZ, RZ, -R27 ;  /* 0x000000ffff1b7224 */ /* 0x000fe200078e0a1b */
[----:B------:R-:W-:Y:S01]  /*4d50*/  IABS R17, R164 ;  /* 0x000000a400117213 */ /* 0x000fe20000000000 */
[--C-:B------:R-:W-:Y:S01]  /*4d60*/  @!P3 IMAD.IADD R16, R16, 0x1, -R5.reuse ;  /* 0x000000011010b824 */ /* 0x100fe200078e0a05 */
[C---:B------:R-:W-:Y:S01]  /*4d70*/  ISETP.GT.U32.AND P3, PT, R5.reuse, R28, PT ;  /* 0x0000001c0500720c */ /* 0x040fe20003f64070 */
[----:B------:R-:W-:Y:S01]  /*4d80*/  @!P0 IMAD.IADD R10, R10, 0x1, -R5 ;  /* 0x000000010a0a8824 */ /* 0x000fe200078e0a05 */
[C---:B------:R-:W-:Y:S01]  /*4d90*/  ISETP.GT.U32.AND P0, PT, R5.reuse, R22, PT ;  /* 0x000000160500720c */ /* 0x040fe20003f04070 */
[----:B------:R-:W-:-:S02]  /*4da0*/  IMAD R15, R5, R27, R15 ;  /* 0x0000001b050f7224 */ /* 0x000fc400078e020f */
[----:B------:R-:W-:Y:S01]  /*4db0*/  @!P6 IMAD.IADD R18, R18, 0x1, -R5 ;  /* 0x000000011212e824 */ /* 0x000fe200078e0a05 */
[C---:B------:R-:W-:Y:S01]  /*4dc0*/  ISETP.GT.U32.AND P6, PT, R5.reuse, R11, PT ;  /* 0x0000000b0500720c */ /* 0x040fe20003fc4070 */
[----:B------:R-:W-:Y:S01]  /*4dd0*/  IMAD.HI.U32 R27, R2, R35, RZ ;  /* 0x00000023021b7227 */ /* 0x000fe200078e00ff */
[----:B------:R-:W-:Y:S02]  /*4de0*/  @!P5 IADD3 R8, R8, -R5, RZ ;  /* 0x800000050808d210 */ /* 0x000fe40007ffe0ff */
[----:B------:R-:W-:Y:S01]  /*4df0*/  ISETP.GT.U32.AND P5, PT, R5, R20, PT ;  /* 0x000000140500720c */ /* 0x000fe20003fa4070 */
[C---:B------:R-:W-:Y:S01]  /*4e00*/  VIADD R166, R0.reuse, 0x73 ;  /* 0x0000007300a67836 */ /* 0x040fe20000000000 */
[----:B------:R-:W-:Y:S01]  /*4e10*/  IADD3 R27, -R27, RZ, RZ ;  /* 0x000000ff1b1b7210 */ /* 0x000fe20007ffe1ff */
[----:B------:R-:W-:Y:S02]  /*4e20*/  VIADD R160, R0, 0x79 ;  /* 0x0000007900a07836 */ /* 0x000fe40000000000 */
[----:B------:R-:W-:Y:S01]  /*4e30*/  IMAD.HI.U32 R25, R2, R17, RZ ;  /* 0x0000001102197227 */ /* 0x000fe200078e00ff */
[----:B------:R-:W-:-:S02]  /*4e40*/  IABS R13, R166 ;  /* 0x000000a6000d7213 */ /* 0x000fc40000000000 */
[----:B------:R-:W-:Y:S01]  /*4e50*/  IABS R33, R160 ;  /* 0x000000a000217213 */ /* 0x000fe20000000000 */
[----:B------:R-:W-:Y:S01]  /*4e60*/  IMAD.MOV R25, RZ, RZ, -R25 ;  /* 0x000000ffff197224 */ /* 0x000fe200078e0a19 */
[----:B------:R-:W-:Y:S01]  /*4e70*/  @!P0 IADD3 R22, R22, -R5, RZ ;  /* 0x8000000516168210 */ /* 0x000fe20007ffe0ff */
[----:B------:R-:W-:Y:S01]  /*4e80*/  VIADD R157, R0, 0x7c ;  /* 0x0000007c009d7836 */ /* 0x000fe20000000000 */
[----:B------:R-:W-:Y:S01]  /*4e90*/  ISETP.GT.U32.AND P0, PT, R5, R10, PT ;  /* 0x0000000a0500720c */ /* 0x000fe20003f04070 */
[--C-:B------:R-:W-:Y:S01]  /*4ea0*/  @!P4 IMAD.IADD R9, R9, 0x1, -R5.reuse ;  /* 0x000000010909c824 */ /* 0x100fe200078e0a05 */
[C---:B------:R-:W-:Y:S01]  /*4eb0*/  ISETP.GT.U32.AND P4, PT, R5.reuse, R18, PT ;  /* 0x000000120500720c */ /* 0x040fe20003f84070 */
[----:B------:R-:W-:Y:S01]  /*4ec0*/  @!P3 IMAD.IADD R28, R28, 0x1, -R5 ;  /* 0x000000011c1cb824 */ /* 0x000fe200078e0a05 */
[C---:B------:R-:W-:Y:S01]  /*4ed0*/  ISETP.GT.U32.AND P3, PT, R5.reuse, R16, PT ;  /* 0x000000100500720c */ /* 0x040fe20003f64070 */
[C---:B------:R-:W-:Y:S02]  /*4ee0*/  IMAD R17, R5.reuse, R25, R17 ;  /* 0x0000001905117224 */ /* 0x040fe400078e0211 */
[----:B------:R-:W-:Y:S01]  /*4ef0*/  IMAD R35, R5, R27, R35 ;  /* 0x0000001b05237224 */ /* 0x000fe200078e0223 */
[----:B------:R-:W-:Y:S01]  /*4f00*/  IABS R27, R157 ;  /* 0x0000009d001b7213 */ /* 0x000fe20000000000 */
[----:B------:R-:W-:-:S04]  /*4f10*/  IMAD.HI.U32 R29, R2, R13, RZ ;  /* 0x0000000d021d7227 */ /* 0x000fc800078e00ff */
[----:B------:R-:W-:Y:S01]  /*4f20*/  IMAD.HI.U32 R23, R2, R19, RZ ;  /* 0x0000001302177227 */ /* 0x000fe200078e00ff */
[----:B------:R-:W-:-:S03]  /*4f30*/  @!P0 IADD3 R10, R10, -R5, RZ ;  /* 0x800000050a0a8210 */ /* 0x000fc60007ffe0ff */
[----:B------:R-:W-:-:S04]  /*4f40*/  IMAD.HI.U32 R25, R2, R33, RZ ;  /* 0x0000002102197227 */ /* 0x000fc800078e00ff */
[----:B------:R-:W-:Y:S01]  /*4f50*/  @!P6 IMAD.IADD R11, R11, 0x1, -R5 ;  /* 0x000000010b0be824 */ /* 0x000fe200078e0a05 */
[----:B------:R-:W-:Y:S01]  /*4f60*/  ISETP.GT.U32.AND P6, PT, R5, R9, PT ;  /* 0x000000090500720c */ /* 0x000fe20003fc4070 */
[----:B------:R-:W-:Y:S02]  /*4f70*/  IMAD.MOV R29, RZ, RZ, -R29 ;  /* 0x000000ffff1d7224 */ /* 0x000fe400078e0a1d */
[----:B------:R-:W-:Y:S02]  /*4f80*/  IMAD.MOV R23, RZ, RZ, -R23 ;  /* 0x000000ffff177224 */ /* 0x000fe400078e0a17 */
[----:B------:R-:W-:Y:S02]  /*4f90*/  IMAD.MOV R25, RZ, RZ, -R25 ;  /* 0x000000ffff197224 */ /* 0x000fe400078e0a19 */
[----:B------:R-:W-:Y:S02]  /*4fa0*/  VIADD R156, R0, 0x7d ;  /* 0x0000007d009c7836 */ /* 0x000fe40000000000 */
[----:B------:R-:W-:-:S04]  /*4fb0*/  IMAD.HI.U32 R6, R2, R27, RZ ;  /* 0x0000001b02067227 */ /* 0x000fc800078e00ff */
[C---:B------:R-:W-:Y:S02]  /*4fc0*/  IMAD R13, R5.reuse, R29, R13 ;  /* 0x0000001d050d7224 */ /* 0x040fe400078e020d */
[C---:B------:R-:W-:Y:S02]  /*4fd0*/  IMAD R19, R5.reuse, R23, R19 ;  /* 0x0000001705137224 */ /* 0x040fe400078e0213 */
[C---:B------:R-:W-:Y:S01]  /*4fe0*/  IMAD R33, R5.reuse, R25, R33 ;  /* 0x0000001905217224 */ /* 0x040fe200078e0221 */
[----:B------:R-:W-:Y:S01]  /*4ff0*/  IABS R25, R156 ;  /* 0x0000009c00197213 */ /* 0x000fe20000000000 */
[----:B------:R-:W-:Y:S01]  /*5000*/  IMAD.MOV R6, RZ, RZ, -R6 ;  /* 0x000000ffff067224 */ /* 0x000fe200078e0a06 */
[C---:B------:R-:W-:Y:S01]  /*5010*/  ISETP.GT.U32.AND P0, PT, R5.reuse, R19, PT ;  /* 0x000000130500720c */ /* 0x040fe20003f04070 */
[----:B------:R-:W-:Y:S01]  /*5020*/  @!P3 IMAD.IADD R16, R16, 0x1, -R5 ;  /* 0x000000011010b824 */ /* 0x000fe200078e0a05 */
[C---:B------:R-:W-:Y:S01]  /*5030*/  ISETP.GT.U32.AND P3, PT, R5.reuse, R13, PT ;  /* 0x0000000d0500720c */ /* 0x040fe20003f64070 */
[----:B------:R-:W-:-:S02]  /*5040*/  IMAD R27, R5, R6, R27 ;  /* 0x00000006051b7224 */ /* 0x000fc400078e021b */
[----:B------:R-:W-:-:S04]  /*5050*/  IMAD.HI.U32 R6, R2, R25, RZ ;  /* 0x0000001902067227 */ /* 0x000fc800078e00ff */
[----:B------:R-:W-:Y:S01]  /*5060*/  @!P6 IMAD.IADD R9, R9, 0x1, -R5 ;  /* 0x000000010909e824 */ /* 0x000fe200078e0a05 */
[C---:B------:R-:W-:Y:S01]  /*5070*/  ISETP.GT.U32.AND P6, PT, R5.reuse, R35, PT ;  /* 0x000000230500720c */ /* 0x040fe20003fc4070 */
[C---:B------:R-:W-:Y:S02]  /*5080*/  VIADD R171, R0.reuse, 0x6e ;  /* 0x0000006e00ab7836 */ /* 0x040fe40000000000 */
[----:B------:R-:W-:Y:S02]  /*5090*/  IMAD.MOV R6, RZ, RZ, -R6 ;  /* 0x000000ffff067224 */ /* 0x000fe400078e0a06 */
[----:B------:R-:W-:Y:S01]  /*50a0*/  VIADD R162, R0, 0x77 ;  /* 0x0000007700a27836 */ /* 0x000fe20000000000 */
[----:B------:R-:W-:Y:S01]  /*50b0*/  IABS R12, R171 ;  /* 0x000000ab000c7213 */ /* 0x000fe20000000000 */
[----:B------:R-:W-:Y:S01]  /*50c0*/  IMAD R25, R5, R6, R25 ;  /* 0x0000000605197224 */ /* 0x000fe200078e0219 */
[----:B------:R-:W-:Y:S01]  /*50d0*/  STL [R1+0x8c4], R171 ;  /* 0x0008c4ab01007387 */ /* 0x000fe20000100800 */
[--C-:B------:R-:W-:Y:S01]  /*50e0*/  @!P3 IMAD.IADD R13, R13, 0x1, -R5.reuse ;  /* 0x000000010d0db824 */ /* 0x100fe200078e0a05 */
[----:B------:R-:W-:Y:S01]  /*50f0*/  IABS R21, R162 ;  /* 0x000000a200157213 */ /* 0x000fe20000000000 */
[----:B------:R-:W-:Y:S01]  /*5100*/  @!P0 IMAD.IADD R19, R19, 0x1, -R5 ;  /* 0x0000000113138824 */ /* 0x000fe200078e0a05 */
[----:B------:R-:W-:Y:S01]  /*5110*/  STL [R1+0x8c0], R170 ;  /* 0x0008c0aa01007387 */ /* 0x000fe20000100800 */
[----:B------:R-:W-:Y:S01]  /*5120*/  IMAD.HI.U32 R7, R2, R12, RZ ;  /* 0x0000000c02077227 */ /* 0x000fe200078e00ff */
[----:B------:R-:W-:-:S02]  /*5130*/  ISETP.GT.U32.AND P0, PT, R5, R25, PT ;  /* 0x000000190500720c */ /* 0x000fc40003f04070 */
[----:B------:R-:W-:Y:S01]  /*5140*/  STL [R1+0x8bc], R169 ;  /* 0x0008bca901007387 */ /* 0x000fe20000100800 */
[----:B------:R-:W-:Y:S01]  /*5150*/  @!P6 IMAD.IADD R35, R35, 0x1, -R5 ;  /* 0x000000012323e824 */ /* 0x000fe200078e0a05 */
[----:B------:R-:W-:Y:S01]  /*5160*/  ISETP.GT.U32.AND P6, PT, R5, R13, PT ;  /* 0x0000000d0500720c */ /* 0x000fe20003fc4070 */
[----:B------:R-:W-:Y:S01]  /*5170*/  IMAD.MOV R7, RZ, RZ, -R7 ;  /* 0x000000ffff077224 */ /* 0x000fe200078e0a07 */
[----:B------:R-:W-:Y:S01]  /*5180*/  STL [R1+0x8b8], R168 ;  /* 0x0008b8a801007387 */ /* 0x000fe20000100800 */
[C---:B------:R-:W-:Y:S01]  /*5190*/  VIADD R159, R0.reuse, 0x7a ;  /* 0x0000007a009f7836 */ /* 0x040fe20000000000 */
[----:B------:R-:W-:Y:S01]  /*51a0*/  LOP3.LUT R6, R251, 0x60, RZ, 0xc0, !PT ;  /* 0x00000060fb067812 */ /* 0x000fe200078ec0ff */
[----:B------:R-:W-:Y:S01]  /*51b0*/  VIADD R158, R0, 0x7b ;  /* 0x0000007b009e7836 */ /* 0x000fe20000000000 */
[----:B------:R-:W-:Y:S01]  /*51c0*/  STL [R1+0x8b4], R167 ;  /* 0x0008b4a701007387 */ /* 0x000fe20000100800 */
[----:B------:R-:W-:Y:S01]  /*51d0*/  IMAD R12, R5, R7, R12 ;  /* 0x00000007050c7224 */ /* 0x000fe200078e020c */
[----:B------:R-:W-:Y:S01]  /*51e0*/  IABS R31, R159 ;  /* 0x0000009f001f7213 */ /* 0x000fe20000000000 */
[----:B------:R-:W-:Y:S01]  /*51f0*/  IMAD.HI.U32 R7, R2, R21, RZ ;  /* 0x0000001502077227 */ /* 0x000fe200078e00ff */
[----:B------:R-:W-:Y:S01]  /*5200*/  STL [R1+0x8b0], R166 ;  /* 0x0008b0a601007387 */ /* 0x000fe20000100800 */
[----:B------:R-:W-:-:S02]  /*5210*/  IABS R29, R158 ;  /* 0x0000009e001d7213 */ /* 0x000fc40000000000 */
[----:B------:R-:W-:Y:S01]  /*5220*/  @!P0 IMAD.IADD R25, R25, 0x1, -R5 ;  /* 0x0000000119198824 */ /* 0x000fe200078e0a05 */
[----:B------:R-:W-:Y:S01]  /*5230*/  STL [R1+0x8ac], R165 ;  /* 0x0008aca501007387 */ /* 0x000fe20000100800 */
[----:B------:R-:W-:Y:S01]  /*5240*/  IADD3 R7, -R7, RZ, RZ ;  /* 0x000000ff07077210 */ /* 0x000fe20007ffe1ff */
[C---:B------:R-:W-:Y:S02]  /*5250*/  IMAD.HI.U32 R23, R2.reuse, R31, RZ ;  /* 0x0000001f02177227 */ /* 0x040fe400078e00ff */
[----:B------:R-:W-:Y:S01]  /*5260*/  STL [R1+0x8a8], R164 ;  /* 0x0008a8a401007387 */ /* 0x000fe20000100800 */
[----:B------:R-:W-:Y:S01]  /*5270*/  @!P6 IADD3 R13, R13, -R5, RZ ;  /* 0x800000050d0de210 */ /* 0x000fe20007ffe0ff */
[C---:B------:R-:W-:Y:S02]  /*5280*/  IMAD R21, R5.reuse, R7, R21 ;  /* 0x0000000705157224 */ /* 0x040fe400078e0215 */
[----:B------:R-:W-:Y:S01]  /*5290*/  STL [R1+0x8a4], R163 ;  /* 0x0008a4a301007387 */ /* 0x000fe20000100800 */
[----:B------:R-:W-:Y:S01]  /*52a0*/  ISETP.GT.U32.AND P6, PT, R5, R25, PT ;  /* 0x000000190500720c */ /* 0x000fe20003fc4070 */
[----:B------:R-:W-:-:S02]  /*52b0*/  IMAD.HI.U32 R7, R2, R29, RZ ;  /* 0x0000001d02077227 */ /* 0x000fc400078e00ff */
[----:B------:R4:W-:Y:S02]  /*52c0*/  STL [R1+0x8a0], R162 ;  /* 0x0008a0a201007387 */ /* 0x0009e40000100800 */
[----:B------:R-:W-:Y:S02]  /*52d0*/  IMAD.HI.U32 R2, R2, R37, RZ ;  /* 0x0000002502027227 */ /* 0x000fe400078e00ff */
[----:B------:R-:W-:Y:S02]  /*52e0*/  STL [R1+0x89c], R161 ;  /* 0x00089ca101007387 */ /* 0x000fe40000100800 */
[----:B------:R-:W-:Y:S02]  /*52f0*/  IMAD.MOV R2, RZ, RZ, -R2 ;  /* 0x000000ffff027224 */ /* 0x000fe400078e0a02 */
[----:B------:R-:W-:Y:S01]  /*5300*/  STL [R1+0x898], R160 ;  /* 0x000898a001007387 */ /* 0x000fe20000100800 */
[----:B------:R-:W-:Y:S02]  /*5310*/  IMAD.MOV R23, RZ, RZ, -R23 ;  /* 0x000000ffff177224 */ /* 0x000fe400078e0a17 */
[C---:B------:R-:W-:Y:S01]  /*5320*/  IMAD R37, R5.reuse, R2, R37 ;  /* 0x0000000205257224 */ /* 0x040fe200078e0225 */
[----:B------:R-:W-:Y:S01]  /*5330*/  STL [R1+0x894], R159 ;  /* 0x0008949f01007387 */ /* 0x000fe20000100800 */
[----:B------:R-:W-:-:S02]  /*5340*/  IMAD R31, R5, R23, R31 ;  /* 0x00000017051f7224 */ /* 0x000fc400078e021f */
[----:B------:R-:W-:Y:S01]  /*5350*/  IMAD.SHL.U32 R2, R251, 0x4, RZ ;  /* 0x00000004fb027824 */ /* 0x000fe200078e00ff */
[----:B------:R-:W-:Y:S01]  /*5360*/  STL [R1+0x890], R158 ;  /* 0x0008909e01007387 */ /* 0x000fe20000100800 */
[----:B------:R-:W-:Y:S01]  /*5370*/  IMAD.MOV.U32 R23, RZ, RZ, R252 ;  /* 0x000000ffff177224 */ /* 0x000fe200078e00fc */
[----:B------:R-:W-:Y:S01]  /*5380*/  ISETP.GT.U32.AND P3, PT, R5, R31, PT ;  /* 0x0000001f0500720c */ /* 0x000fe20003f64070 */
[--C-:B------:R-:W-:Y:S01]  /*5390*/  @!P6 IMAD.IADD R25, R25, 0x1, -R5.reuse ;  /* 0x000000011919e824 */ /* 0x100fe200078e0a05 */
[----:B------:R-:W-:Y:S01]  /*53a0*/  STL [R1+0x65c], R153 ;  /* 0x00065c9901007387 */ /* 0x000fe20000100800 */
[--C-:B------:R-:W-:Y:S01]  /*53b0*/  @!P2 IMAD.IADD R45, R45, 0x1, -R5.reuse ;  /* 0x000000012d2da824 */ /* 0x100fe200078e0a05 */
[----:B------:R-:W-:Y:S01]  /*53c0*/  ISETP.GE.AND P6, PT, R152, RZ, PT ;  /* 0x000000ff9800720c */ /* 0x000fe20003fc6270 */
[--C-:B------:R-:W-:Y:S01]  /*53d0*/  @!P1 IMAD.IADD R14, R14, 0x1, -R5.reuse ;  /* 0x000000010e0e9824 */ /* 0x100fe200078e0a05 */
[----:B------:R-:W-:Y:S01]  /*53e0*/  STL [R1+0x88c], R157 ;  /* 0x00088c9d01007387 */ /* 0x000fe20000100800 */
[C---:B------:R-:W-:Y:S01]  /*53f0*/  ISETP.GT.U32.AND P2, PT, R5.reuse, R39, PT ;  /* 0x000000270500720c */ /* 0x040fe20003f44070 */
[--C-:B------:R-:W-:Y:S01]  /*5400*/  @!P5 IMAD.IADD R20, R20, 0x1, -R5.reuse ;  /* 0x000000011414d824 */ /* 0x100fe200078e0a05 */
[C---:B------:R-:W-:Y:S01]  /*5410*/  ISETP.GT.U32.AND P5, PT, R5.reuse, R8, PT ;  /* 0x000000080500720c */ /* 0x040fe20003fa4070 */
[----:B------:R4:W-:Y:S01]  /*5420*/  STL [R1+0x888], R156 ;  /* 0x0008889c01007387 */ /* 0x0009e20000100800 */
[----:B------:R-:W-:Y:S01]  /*5430*/  @!P4 IMAD.IADD R18, R18, 0x1, -R5 ;  /* 0x000000011212c824 */ /* 0x000fe200078e0a05 */
[----:B------:R-:W-:Y:S01]  /*5440*/  ISETP.GT.U32.AND P4, PT, R5, R11, PT ;  /* 0x0000000b0500720c */ /* 0x000fe20003f84070 */
[----:B------:R-:W-:Y:S01]  /*5450*/  IMAD.MOV R7, RZ, RZ, -R7 ;  /* 0x000000ffff077224 */ /* 0x000fe200078e0a07 */
[----:B------:R4:W-:Y:S01]  /*5460*/  STL [R1+0x884], R155 ;  /* 0x0008849b01007387 */ /* 0x0009e20000100800 */
[----:B------:R-:W-:-:S02]  /*5470*/  @!P3 IMAD.IADD R31, R31, 0x1, -R5 ;  /* 0x000000011f1fb824 */ /* 0x000fc400078e0a05 */
[----:B------:R-:W-:Y:S01]  /*5480*/  IMAD R29, R5, R7, R29 ;  /* 0x00000007051d7224 */ /* 0x000fe200078e021d */
[----:B-1----:R-:W4:Y:S02]  /*5490*/  LDL R246, [R1+0x8ec] ;  /* 0x0008ec0001f67983 */ /* 0x002f240000100800 */
[--C-:B------:R-:W-:Y:S01]  /*54a0*/  @!P2 IMAD.IADD R39, R39, 0x1, -R5.reuse ;  /* 0x000000012727a824 */ /* 0x100fe200078e0a05 */
[C---:B------:R-:W-:Y:S01]  /*54b0*/  ISETP.GT.U32.AND P2, PT, R5.reuse, R26, PT ;  /* 0x0000001a0500720c */ /* 0x040fe20003f44070 */
[----:B------:R-:W4:Y:S01]  /*54c0*/  LDL R248, [R1+0x8e8] ;  /* 0x0008e80001f87983 */ /* 0x000f220000100800 */
[--C-:B------:R-:W-:Y:S01]  /*54d0*/  @!P5 IMAD.IADD R8, R8, 0x1, -R5.reuse ;  /* 0x000000010808d824 */ /* 0x100fe200078e0a05 */
[----:B------:R-:W-:Y:S01]  /*54e0*/  ISETP.GT.U32.AND P5, PT, R5, R21, PT ;  /* 0x000000150500720c */ /* 0x000fe20003fa4070 */
[----:B------:R-:W-:Y:S01]  /*54f0*/  @!P4 IMAD.IADD R11, R11, 0x1, -R5 ;  /* 0x000000010b0bc824 */ /* 0x000fe200078e0a05 */
[----:B--2---:R-:W2:Y:S01]  /*5500*/  LDL R245, [R1+0x8e4] ;  /* 0x0008e40001f57983 */ /* 0x004ea20000100800 */
[----:B------:R-:W-:-:S03]  /*5510*/  ISETP.GT.U32.AND P4, PT, R5, R33, PT ;  /* 0x000000210500720c */ /* 0x000fc60003f84070 */
[----:B------:R-:W2:Y:S04]  /*5520*/  LDL R249, [R1+0x97c] ;  /* 0x00097c0001f97983 */ /* 0x000ea80000100800 */
[----:B------:R-:W2:Y:S01]  /*5530*/  LDL R250, [R1+0x984] ;  /* 0x0009840001fa7983 */ /* 0x000ea20000100800 */
[--C-:B------:R-:W-:Y:S01]  /*5540*/  @!P2 IMAD.IADD R26, R26, 0x1, -R5.reuse ;  /* 0x000000011a1aa824 */ /* 0x100fe200078e0a05 */
[----:B------:R-:W-:Y:S01]  /*5550*/  ISETP.GT.U32.AND P2, PT, R5, R12, PT ;  /* 0x0000000c0500720c */ /* 0x000fe20003f44070 */
[--C-:B------:R-:W-:Y:S01]  /*5560*/  @!P5 IMAD.IADD R21, R21, 0x1, -R5.reuse ;  /* 0x000000011515d824 */ /* 0x100fe200078e0a05 */
[----:B------:R-:W2:Y:S01]  /*5570*/  LDL R251, [R1+0x98c] ;  /* 0x00098c0001fb7983 */ /* 0x000ea20000100800 */
[----:B------:R-:W-:Y:S01]  /*5580*/  ISETP.GT.U32.AND P5, PT, R5, R37, PT ;  /* 0x000000250500720c */ /* 0x000fe20003fa4070 */
[--C-:B------:R-:W-:Y:S01]  /*5590*/  @!P4 IMAD.IADD R33, R33, 0x1, -R5.reuse ;  /* 0x000000012121c824 */ /* 0x100fe200078e0a05 */
[C---:B------:R-:W-:Y:S01]  /*55a0*/  ISETP.GT.U32.AND P1, PT, R5.reuse, R26, PT ;  /* 0x0000001a0500720c */ /* 0x040fe20003f24070 */
[----:B------:R-:W2:Y:S04]  /*55b0*/  LDL R252, [R1+0x990] ;  /* 0x0009900001fc7983 */ /* 0x000ea80000100800 */
[----:B------:R-:W2:Y:S03]  /*55c0*/  LDL R152, [R1+0x994] ;  /* 0x0009940001987983 */ /* 0x000ea60000100800 */
[----:B------:R-:W-:Y:S01]  /*55d0*/  @!P2 IMAD.IADD R12, R12, 0x1, -R5 ;  /* 0x000000010c0ca824 */ /* 0x000fe200078e0a05 */
[----:B------:R-:W-:-:S04]  /*55e0*/  ISETP.GT.U32.AND P2, PT, R5, R24, PT ;  /* 0x000000180500720c */ /* 0x000fc80003f44070 */
[----:B------:R-:W-:Y:S01]  /*55f0*/  @!P1 IMAD.IADD R26, R26, 0x1, -R5 ;  /* 0x000000011a1a9824 */ /* 0x000fe200078e0a05 */
[----:B------:R-:W-:-:S08]  /*5600*/  ISETP.GT.U32.AND P1, PT, R5, R14, PT ;  /* 0x0000000e0500720c */ /* 0x000fd00003f24070 */
[----:B------:R-:W-:Y:S01]  /*5610*/  @!P2 IMAD.IADD R24, R24, 0x1, -R5 ;  /* 0x000000011818a824 */ /* 0x000fe200078e0a05 */
[----:B------:R-:W-:-:S04]  /*5620*/  ISETP.GT.U32.AND P2, PT, R5, R12, PT ;  /* 0x0000000c0500720c */ /* 0x000fc80003f44070 */
[----:B------:R-:W-:Y:S01]  /*5630*/  @!P1 IMAD.IADD R14, R14, 0x1, -R5 ;  /* 0x000000010e0e9824 */ /* 0x000fe200078e0a05 */
[----:B------:R-:W-:-:S08]  /*5640*/  ISETP.GT.U32.AND P1, PT, R5, R15, PT ;  /* 0x0000000f0500720c */ /* 0x000fd00003f24070 */
[----:B------:R-:W-:Y:S01]  /*5650*/  @!P2 IMAD.IADD R12, R12, 0x1, -R5 ;  /* 0x000000010c0ca824 */ /* 0x000fe200078e0a05 */
[----:B------:R-:W-:-:S04]  /*5660*/  ISETP.GT.U32.AND P2, PT, R5, R17, PT ;  /* 0x000000110500720c */ /* 0x000fc80003f44070 */
[----:B------:R-:W-:Y:S01]  /*5670*/  @!P1 IMAD.IADD R15, R15, 0x1, -R5 ;  /* 0x000000010f0f9824 */ /* 0x000fe200078e0a05 */
[C---:B------:R-:W-:Y:S02]  /*5680*/  ISETP.GT.U32.AND P1, PT, R5.reuse, R29, PT ;  /* 0x0000001d0500720c */ /* 0x040fe40003f24070 */
[C---:B------:R-:W-:Y:S02]  /*5690*/  ISETP.GT.U32.AND P0, PT, R5.reuse, R35, PT ;  /* 0x000000230500720c */ /* 0x040fe40003f04070 */
[----:B------:R-:W-:-:S04]  /*56a0*/  ISETP.GT.U32.AND P4, PT, R5, R15, PT ;  /* 0x0000000f0500720c */ /* 0x000fc80003f84070 */
[----:B------:R-:W-:Y:S02]  /*56b0*/  @!P2 IADD3 R17, R17, -R5, RZ ;  /* 0x800000051111a210 */ /* 0x000fe40007ffe0ff */
[C---:B------:R-:W-:Y:S02]  /*56c0*/  ISETP.GT.U32.AND P2, PT, R5.reuse, R27, PT ;  /* 0x0000001b0500720c */ /* 0x040fe40003f44070 */
[----:B------:R-:W-:Y:S02]  /*56d0*/  ISETP.GT.U32.AND P3, PT, R5, R17, PT ;  /* 0x000000110500720c */ /* 0x000fe40003f64070 */
[----:B------:R-:W-:Y:S02]  /*56e0*/  @!P1 IADD3 R29, R29, -R5, RZ ;  /* 0x800000051d1d9210 */ /* 0x000fe40007ffe0ff */
[----:B------:R-:W-:-:S07]  /*56f0*/  ISETP.GT.U32.AND P1, PT, R5, R19, PT ;  /* 0x000000130500720c */ /* 0x000fce0003f24070 */
[--C-:B------:R-:W-:Y:S01]  /*5700*/  @!P2 IMAD.IADD R27, R27, 0x1, -R5.reuse ;  /* 0x000000011b1ba824 */ /* 0x100fe200078e0a05 */
[----:B------:R-:W-:Y:S01]  /*5710*/  ISETP.GT.U32.AND P2, PT, R5, R21, PT ;  /* 0x000000150500720c */ /* 0x000fe20003f44070 */
[--C-:B------:R-:W-:Y:S01]  /*5720*/  @!P5 IMAD.IADD R37, R37, 0x1, -R5.reuse ;  /* 0x000000012525d824 */ /* 0x100fe200078e0a05 */
[----:B------:R-:W-:Y:S01]  /*5730*/  ISETP.GT.U32.AND P5, PT, R5, R33, PT ;  /* 0x000000210500720c */ /* 0x000fe20003fa4070 */
[--C-:B------:R-:W-:Y:S02]  /*5740*/  @!P3 IMAD.IADD R17, R17, 0x1, -R5.reuse ;  /* 0x000000011111b824 */ /* 0x100fe400078e0a05 */
[--C-:B------:R-:W-:Y:S01]  /*5750*/  @!P1 IMAD.IADD R19, R19, 0x1, -R5.reuse ;  /* 0x0000000113139824 */ /* 0x100fe200078e0a05 */
[----:B------:R-:W-:Y:S01]  /*5760*/  ISETP.GT.U32.AND P1, PT, R5, R27, PT ;  /* 0x0000001b0500720c */ /* 0x000fe20003f24070 */
[--C-:B------:R-:W-:Y:S01]  /*5770*/  @!P0 IMAD.IADD R35, R35, 0x1, -R5.reuse ;  /* 0x0000000123238824 */ /* 0x100fe200078e0a05 */
[----:B------:R-:W-:Y:S01]  /*5780*/  ISETP.GT.U32.AND P3, PT, R5, R29, PT ;  /* 0x0000001d0500720c */ /* 0x000fe20003f64070 */
[----:B------:R-:W-:Y:S01]  /*5790*/  @!P4 IMAD.IADD R15, R15, 0x1, -R5 ;  /* 0x000000010f0fc824 */ /* 0x000fe200078e0a05 */
[----:B------:R-:W-:-:S03]  /*57a0*/  ISETP.GT.U32.AND P0, PT, R4, R3, PT ;  /* 0x000000030400720c */ /* 0x000fc60003f04070 */
[--C-:B------:R-:W-:Y:S01]  /*57b0*/  @!P2 IMAD.IADD R21, R21, 0x1, -R5.reuse ;  /* 0x000000011515a824 */ /* 0x100fe200078e0a05 */
[C---:B------:R-:W-:Y:S02]  /*57c0*/  ISETP.GT.U32.AND P2, PT, R5.reuse, R37, PT ;  /* 0x000000250500720c */ /* 0x040fe40003f44070 */
[----:B------:R-:W-:Y:S01]  /*57d0*/  ISETP.GT.U32.AND P4, PT, R5, R31, PT ;  /* 0x0000001f0500720c */ /* 0x000fe20003f84070 */
[--C-:B------:R-:W-:Y:S01]  /*57e0*/  @!P5 IMAD.IADD R33, R33, 0x1, -R5.reuse ;  /* 0x000000012121d824 */ /* 0x100fe200078e0a05 */
[----:B------:R-:W-:Y:S01]  /*57f0*/  ISETP.GE.AND P5, PT, R0, RZ, PT ;  /* 0x000000ff0000720c */ /* 0x000fe20003fa6270 */
[--C-:B------:R-:W-:Y:S01]  /*5800*/  @!P1 IMAD.IADD R27, R27, 0x1, -R5.reuse ;  /* 0x000000011b1b9824 */ /* 0x100fe200078e0a05 */
[----:B------:R-:W-:Y:S01]  /*5810*/  ISETP.GE.AND P1, PT, R23, RZ, PT ;  /* 0x000000ff1700720c */ /* 0x000fe20003f26270 */
[----:B------:R-:W-:Y:S01]  /*5820*/  @!P3 IMAD.IADD R29, R29, 0x1, -R5 ;  /* 0x000000011d1db824 */ /* 0x000fe200078e0a05 */
[----:B------:R-:W2:Y:S01]  /*5830*/  LDL R23, [R1+0x9c8] ;  /* 0x0009c80001177983 */ /* 0x000ea20000100800 */
[----:B------:R-:W-:-:S02]  /*5840*/  @!P0 IMAD.IADD R3, R3, 0x1, -R4 ;  /* 0x0000000103038824 */ /* 0x000fc400078e0a04 */
[----:B---3--:R-:W-:Y:S02]  /*5850*/  IMAD R4, R247, R185, RZ ;  /* 0x000000b9f7047224 */ /* 0x008fe400078e02ff */
[----:B------:R-:W-:Y:S01]  /*5860*/  @!P2 IADD3 R37, R37, -R5, RZ ;  /* 0x800000052525a210 */ /* 0x000fe20007ffe0ff */
[----:B------:R-:W3:Y:S01]  /*5870*/  LDL R247, [R1+0x9a4] ;  /* 0x0009a40001f77983 */ /* 0x000ee20000100800 */
[----:B------:R-:W-:Y:S02]  /*5880*/  @!P4 IMAD.IADD R31, R31, 0x1, -R5 ;  /* 0x000000011f1fc824 */ /* 0x000fe400078e0a05 */
[----:B------:R-:W-:Y:S01]  /*5890*/  @!P5 IMAD.MOV R136, RZ, RZ, -R136 ;  /* 0x000000ffff88d224 */ /* 0x000fe200078e0a88 */
[----:B------:R-:W3:Y:S01]  /*58a0*/  LDL R5, [R1+0xa04] ;  /* 0x000a040001057983 */ /* 0x000ee20000100800 */
[----:B------:R-:W-:Y:S01]  /*58b0*/  @!P1 IMAD.MOV R134, RZ, RZ, -R134 ;  /* 0x000000ffff869224 */ /* 0x000fe200078e0a86 */
[----:B----4-:R-:W-:Y:S02]  /*58c0*/  ISETP.GE.AND P2, PT, R246, RZ, PT ;  /* 0x000000fff600720c */ /* 0x010fe40003f46270 */
[----:B------:R-:W4:Y:S01]  /*58d0*/  LDL R246, [R1+0x99c] ;  /* 0x00099c0001f67983 */ /* 0x000f220000100800 */
[----:B------:R-:W-:-:S03]  /*58e0*/  ISETP.GE.AND P3, PT, R248, RZ, PT ;  /* 0x000000fff800720c */ /* 0x000fc60003f66270 */
[----:B------:R-:W4:Y:S01]  /*58f0*/  LDL R248, [R1+0x9a8] ;  /* 0x0009a80001f87983 */ /* 0x000f220000100800 */
[----:B--2---:R-:W-:-:S03]  /*5900*/  ISETP.GE.AND P4, PT, R245, RZ, PT ;  /* 0x000000fff500720c */ /* 0x004fc60003f86270 */
[----:B------:R-:W2:Y:S01]  /*5910*/  LDL R245, [R1+0x9d0] ;  /* 0x0009d00001f57983 */ /* 0x000ea20000100800 */
[----:B------:R-:W-:Y:S02]  /*5920*/  ISETP.GE.AND P5, PT, R249, RZ, PT ;  /* 0x000000fff900720c */ /* 0x000fe40003fa6270 */
[----:B------:R-:W-:Y:S01]  /*5930*/  @!P2 IMAD.MOV R133, RZ, RZ, -R133 ;  /* 0x000000ffff85a224 */ /* 0x000fe200078e0a85 */
[----:B------:R-:W2:Y:S01]  /*5940*/  LDL R249, [R1+0x9ac] ;  /* 0x0009ac0001f97983 */ /* 0x000ea20000100800 */
[----:B------:R-:W-:-:S03]  /*5950*/  ISETP.GE.AND P1, PT, R250, RZ, PT ;  /* 0x000000fffa00720c */ /* 0x000fc60003f26270 */
[----:B------:R-:W2:Y:S01]  /*5960*/  LDL R250, [R1+0x9b4] ;  /* 0x0009b40001fa7983 */ /* 0x000ea20000100800 */
[----:B------:R-:W-:Y:S02]  /*5970*/  @!P3 IADD3 R132, -R132, RZ, RZ ;  /* 0x000000ff8484b210 */ /* 0x000fe40007ffe1ff */
[----:B------:R-:W-:Y:S01]  /*5980*/  ISETP.GE.AND P2, PT, R251, RZ, PT ;  /* 0x000000fffb00720c */ /* 0x000fe20003f46270 */
[----:B------:R-:W-:Y:S01]  /*5990*/  @!P4 IMAD.MOV R131, RZ, RZ, -R131 ;  /* 0x000000ffff83c224 */ /* 0x000fe200078e0a83 */
[----:B------:R-:W2:Y:S01]  /*59a0*/  LDL R251, [R1+0x9c0] ;  /* 0x0009c00001fb7983 */ /* 0x000ea20000100800 */
[----:B------:R-:W-:-:S03]  /*59b0*/  ISETP.GE.AND P3, PT, R252, RZ, PT ;  /* 0x000000fffc00720c */ /* 0x000fc60003f66270 */
[----:B------:R-:W2:Y:S01]  /*59c0*/  LDL R252, [R1+0x9bc] ;  /* 0x0009bc0001fc7983 */ /* 0x000ea20000100800 */
[----:B------:R-:W-:-:S03]  /*59d0*/  ISETP.GE.AND P4, PT, R152, RZ, PT ;  /* 0x000000ff9800720c */ /* 0x000fc60003f86270 */
[----:B------:R-:W2:Y:S01]  /*59e0*/  LDL R152, [R1+0x9cc] ;  /* 0x0009cc0001987983 */ /* 0x000ea20000100800 */
[----:B------:R-:W-:Y:S02]  /*59f0*/  @!P5 IMAD.MOV R130, RZ, RZ, -R130 ;  /* 0x000000ffff82d224 */ /* 0x000fe400078e0a82 */
[----:B------:R-:W-:Y:S02]  /*5a00*/  @!P1 IMAD.MOV R129, RZ, RZ, -R129 ;  /* 0x000000ffff819224 */ /* 0x000fe400078e0a81 */
[----:B------:R-:W-:Y:S02]  /*5a10*/  @!P2 IMAD.MOV R128, RZ, RZ, -R128 ;  /* 0x000000ffff80a224 */ /* 0x000fe400078e0a80 */
[----:B------:R-:W-:-:S03]  /*5a20*/  @!P3 IMAD.MOV R127, RZ, RZ, -R127 ;  /* 0x000000ffff7fb224 */ /* 0x000fc600078e0a7f */
[----:B------:R-:W-:Y:S02]  /*5a30*/  @!P4 IADD3 R126, -R126, RZ, RZ ;  /* 0x000000ff7e7ec210 */ /* 0x000fe40007ffe1ff */
[----:B---3--:R-:W-:Y:S02]  /*5a40*/  ISETP.GE.AND P1, PT, R247, RZ, PT ;  /* 0x000000fff700720c */ /* 0x008fe40003f26270 */
[----:B------:R-:W3:Y:S11]  /*5a50*/  LDL R247, [R1+0x9dc] ;  /* 0x0009dc0001f77983 */ /* 0x000ef60000100800 */
[----:B------:R-:W-:Y:S01]  /*5a60*/  @!P1 IMAD.MOV R124, RZ, RZ, -R124 ;  /* 0x000000ffff7c9224 */ /* 0x000fe200078e0a7c */
[----:B----4-:R-:W-:-:S02]  /*5a70*/  ISETP.GE.AND P5, PT, R246, RZ, PT ;  /* 0x000000fff600720c */ /* 0x010fc40003fa6270 */
[----:B------:R-:W4:Y:S01]  /*5a80*/  LDL R246, [R1+0x9d4] ;  /* 0x0009d40001f67983 */ /* 0x000f220000100800 */
[----:B------:R-:W-:-:S03]  /*5a90*/  ISETP.GE.AND P2, PT, R248, RZ, PT ;  /* 0x000000fff800720c */ /* 0x000fc60003f46270 */
[----:B------:R-:W4:Y:S01]  /*5aa0*/  LDL R248, [R1+0x9d8] ;  /* 0x0009d80001f87983 */ /* 0x000f220000100800 */
[----:B--2---:R-:W-:-:S06]  /*5ab0*/  ISETP.GE.AND P3, PT, R249, RZ, PT ;  /* 0x000000fff900720c */ /* 0x004fcc0003f66270 */
[----:B------:R-:W-:Y:S01]  /*5ac0*/  @!P5 IMAD.MOV R125, RZ, RZ, -R125 ;  /* 0x000000ffff7dd224 */ /* 0x000fe200078e0a7d */
[----:B------:R-:W2:Y:S01]  /*5ad0*/  LDL R249, [R1+0x9e4] ;  /* 0x0009e40001f97983 */ /* 0x000ea20000100800 */
[----:B------:R-:W-:Y:S01]  /*5ae0*/  ISETP.GE.AND P4, PT, R250, RZ, PT ;  /* 0x000000fffa00720c */ /* 0x000fe20003f86270 */
[----:B------:R-:W-:Y:S02]  /*5af0*/  @!P2 IMAD.MOV R123, RZ, RZ, -R123 ;  /* 0x000000ffff7ba224 */ /* 0x000fe400078e0a7b */
[----:B------:R-:W2:Y:S01]  /*5b00*/  LDL R250, [R1+0x9ec] ;  /* 0x0009ec0001fa7983 */ /* 0x000ea20000100800 */
[----:B------:R-:W-:-:S03]  /*5b10*/  ISETP.GE.AND P5, PT, R251, RZ, PT ;  /* 0x000000fffb00720c */ /* 0x000fc60003fa6270 */
[----:B------:R-:W2:Y:S01]  /*5b20*/  LDL R251, [R1+0x9f4] ;  /* 0x0009f40001fb7983 */ /* 0x000ea20000100800 */
[----:B------:R-:W-:-:S03]  /*5b30*/  ISETP.GE.AND P1, PT, R252, RZ, PT ;  /* 0x000000fffc00720c */ /* 0x000fc60003f26270 */
[----:B------:R-:W2:Y:S01]  /*5b40*/  LDL R252, [R1+0x9f0] ;  /* 0x0009f00001fc7983 */ /* 0x000ea20000100800 */
[----:B------:R-:W-:-:S03]  /*5b50*/  ISETP.GE.AND P2, PT, R152, RZ, PT ;  /* 0x000000ff9800720c */ /* 0x000fc60003f46270 */
[----:B------:R-:W2:Y:S01]  /*5b60*/  LDL R152, [R1+0x9fc] ;  /* 0x0009fc0001987983 */ /* 0x000ea20000100800 */
[----:B------:R-:W-:Y:S01]  /*5b70*/  @!P3 IMAD.MOV R122, RZ, RZ, -R122 ;  /* 0x000000ffff7ab224 */ /* 0x000fe200078e0a7a */
[----:B------:R-:W-:Y:S01]  /*5b80*/  ISETP.GE.AND P3, PT, R23, RZ, PT ;  /* 0x000000ff1700720c */ /* 0x000fe20003f66270 */
[----:B------:R-:W-:Y:S01]  /*5b90*/  @!P4 IMAD.MOV R121, RZ, RZ, -R121 ;  /* 0x000000ffff79c224 */ /* 0x000fe200078e0a79 */
[----:B------:R-:W-:Y:S01]  /*5ba0*/  ISETP.GE.AND P4, PT, R245, RZ, PT ;  /* 0x000000fff500720c */ /* 0x000fe20003f86270 */
[----:B------:R-:W2:Y:S01]  /*5bb0*/  LDL R23, [R1+0xa0c] ;  /* 0x000a0c0001177983 */ /* 0x000ea20000100800 */
[----:B------:R-:W-:Y:S01]  /*5bc0*/  @!P5 IADD3 R120, -R120, RZ, RZ ;  /* 0x000000ff7878d210 */ /* 0x000fe20007ffe1ff */
[----:B------:R-:W-:Y:S02]  /*5bd0*/  @!P1 IMAD.MOV R119, RZ, RZ, -R119 ;  /* 0x000000ffff779224 */ /* 0x000fe400078e0a77 */
[----:B------:R-:W2:Y:S01]  /*5be0*/  LDL.LU R245, [R1+0xdd4] ;  /* 0x000dd40001f57983 */ /* 0x000ea20000300800 */
[----:B------:R-:W-:-:S05]  /*5bf0*/  @!P2 IMAD.MOV R118, RZ, RZ, -R118 ;  /* 0x000000ffff76a224 */ /* 0x000fca00078e0a76 */
[----:B------:R-:W-:Y:S02]  /*5c00*/  @!P3 IMAD.MOV R117, RZ, RZ, -R117 ;  /* 0x000000ffff75b224 */ /* 0x000fe400078e0a75 */
[----:B------:R-:W-:Y:S01]  /*5c10*/  @!P4 IMAD.MOV R116, RZ, RZ, -R116 ;  /* 0x000000ffff74c224 */ /* 0x000fe200078e0a74 */
[----:B---3--:R-:W-:-:S13]  /*5c20*/  ISETP.GE.AND P1, PT, R247, RZ, PT ;  /* 0x000000fff700720c */ /* 0x008fda0003f26270 */
[----:B------:R-:W-:Y:S02]  /*5c30*/  @!P1 IADD3 R114, -R114, RZ, RZ ;  /* 0x000000ff72729210 */ /* 0x000fe40007ffe1ff */
[----:B----4-:R-:W-:Y:S02]  /*5c40*/  ISETP.GE.AND P5, PT, R246, RZ, PT ;  /* 0x000000fff600720c */ /* 0x010fe40003fa6270 */
[----:B------:R-:W3:Y:S01]  /*5c50*/  LDL.LU R246, [R1+0xdd0] ;  /* 0x000dd00001f67983 */ /* 0x000ee20000300800 */
[----:B------:R-:W-:-:S03]  /*5c60*/  ISETP.GE.AND P2, PT, R248, RZ, PT ;  /* 0x000000fff800720c */ /* 0x000fc60003f46270 */
[----:B------:R-:W4:Y:S04]  /*5c70*/  LDL.LU R247, [R1+0xdcc] ;  /* 0x000dcc0001f77983 */ /* 0x000f280000300800 */
[----:B------:R-:W3:Y:S01]  /*5c80*/  LDL.LU R248, [R1+0xdc8] ;  /* 0x000dc80001f87983 */ /* 0x000ee20000300800 */
[----:B--2---:R-:W-:Y:S02]  /*5c90*/  ISETP.GE.AND P3, PT, R249, RZ, PT ;  /* 0x000000fff900720c */ /* 0x004fe40003f66270 */
[----:B------:R-:W-:Y:S01]  /*5ca0*/  @!P5 IMAD.MOV R115, RZ, RZ, -R115 ;  /* 0x000000ffff73d224 */ /* 0x000fe200078e0a73 */
[----:B------:R-:W2:Y:S01]  /*5cb0*/  LDL.LU R249, [R1+0xdc4] ;  /* 0x000dc40001f97983 */ /* 0x000ea20000300800 */
[----:B------:R-:W-:Y:S01]  /*5cc0*/  ISETP.GE.AND P4, PT, R250, RZ, PT ;  /* 0x000000fffa00720c */ /* 0x000fe20003f86270 */
[----:B------:R-:W-:-:S02]  /*5cd0*/  @!P2 IMAD.MOV R113, RZ, RZ, -R113 ;  /* 0x000000ffff71a224 */ /* 0x000fc400078e0a71 */
[----:B------:R-:W4:Y:S01]  /*5ce0*/  LDL.LU R250, [R1+0xdc0] ;  /* 0x000dc00001fa7983 */ /* 0x000f220000300800 */
[----:B------:R-:W-:-:S03]  /*5cf0*/  ISETP.GE.AND P5, PT, R251, RZ, PT ;  /* 0x000000fffb00720c */ /* 0x000fc60003fa6270 */
[----:B------:R-:W3:Y:S01]  /*5d00*/  LDL.LU R251, [R1+0xdbc] ;  /* 0x000dbc0001fb7983 */ /* 0x000ee20000300800 */
[----:B------:R-:W-:-:S03]  /*5d10*/  ISETP.GE.AND P1, PT, R252, RZ, PT ;  /* 0x000000fffc00720c */ /* 0x000fc60003f26270 */
[----:B------:R-:W2:Y:S01]  /*5d20*/  LDL.LU R252, [R1+0xdb8] ;  /* 0x000db80001fc7983 */ /* 0x000ea20000300800 */
[----:B------:R-:W-:-:S03]  /*5d30*/  ISETP.GE.AND P2, PT, R152, RZ, PT ;  /* 0x000000ff9800720c */ /* 0x000fc60003f46270 */
[----:B------:R-:W4:Y:S02]  /*5d40*/  LDL.LU R152, [R1+0xdb4] ;  /* 0x000db40001987983 */ /* 0x000f240000300800 */
[----:B------:R-:W-:Y:S02]  /*5d50*/  @!P5 IMAD.MOV R110, RZ, RZ, -R110 ;  /* 0x000000ffff6ed224 */ /* 0x000fe400078e0a6e */
[----:B------:R-:W-:Y:S01]  /*5d60*/  @!P4 IMAD.MOV R111, RZ, RZ, -R111 ;  /* 0x000000ffff6fc224 */ /* 0x000fe200078e0a6f */
[----:B------:R-:W-:Y:S01]  /*5d70*/  ISETP.GE.AND P4, PT, R23, RZ, PT ;  /* 0x000000ff1700720c */ /* 0x000fe20003f86270 */
[----:B------:R-:W-:Y:S01]  /*5d80*/  @!P3 IMAD.MOV R112, RZ, RZ, -R112 ;  /* 0x000000ffff70b224 */ /* 0x000fe200078e0a70 */
[----:B------:R-:W-:Y:S01]  /*5d90*/  ISETP.GE.AND P3, PT, R5, RZ, PT ;  /* 0x000000ff0500720c */ /* 0x000fe20003f66270 */
[----:B------:R-:W-:Y:S02]  /*5da0*/  @!P1 IMAD.MOV R109, RZ, RZ, -R109 ;  /* 0x000000ffff6d9224 */ /* 0x000fe400078e0a6d */
[----:B------:R-:W-:-:S08]  /*5db0*/  @!P2 IADD3 R108, -R108, RZ, RZ ;  /* 0x000000ff6c6ca210 */ /* 0x000fd00007ffe1ff */
[----:B------:R-:W-:Y:S02]  /*5dc0*/  @!P4 IMAD.MOV R106, RZ, RZ, -R106 ;  /* 0x000000ffff6ac224 */ /* 0x000fe400078e0a6a */
[----:B------:R-:W-:Y:S01]  /*5dd0*/  @!P3 IMAD.MOV R107, RZ, RZ, -R107 ;  /* 0x000000ffff6bb224 */ /* 0x000fe200078e0a6b */
[----:B----4-:R-:W-:Y:S02]  /*5de0*/  ISETP.GE.AND P5, PT, R152, RZ, PT ;  /* 0x000000ff9800720c */ /* 0x010fe40003fa6270 */
[----:B------:R-:W4:Y:S01]  /*5df0*/  LDL.LU R152, [R1+0xdb0] ;  /* 0x000db00001987983 */ /* 0x000f220000300800 */
[----:B--2---:R-:W-:Y:S02]  /*5e00*/  ISETP.GE.AND P1, PT, R252, RZ, PT ;  /* 0x000000fffc00720c */ /* 0x004fe40003f26270 */
[----:B---3--:R-:W-:Y:S02]  /*5e10*/  ISETP.GE.AND P2, PT, R251, RZ, PT ;  /* 0x000000fffb00720c */ /* 0x008fe40003f46270 */
[----:B------:R-:W-:-:S02]  /*5e20*/  ISETP.GE.AND P4, PT, R249, RZ, PT ;  /* 0x000000fff900720c */ /* 0x000fc40003f86270 */
[----:B------:R-:W-:-:S04]  /*5e30*/  ISETP.GE.AND P3, PT, R250, RZ, PT ;  /* 0x000000fffa00720c */ /* 0x000fc80003f66270 */
[----:B------:R-:W-:Y:S01]  /*5e40*/  @!P5 IMAD.MOV R105, RZ, RZ, -R105 ;  /* 0x000000ffff69d224 */ /* 0x000fe200078e0a69 */
[----:B------:R-:W-:Y:S02]  /*5e50*/  ISETP.GE.AND P5, PT, R248, RZ, PT ;  /* 0x000000fff800720c */ /* 0x000fe40003fa6270 */
[----:B------:R-:W-:Y:S01]  /*5e60*/  @!P1 IMAD.MOV R104, RZ, RZ, -R104 ;  /* 0x000000ffff689224 */ /* 0x000fe200078e0a68 */
[----:B------:R-:W-:Y:S01]  /*5e70*/  ISETP.GE.AND P1, PT, R247, RZ, PT ;  /* 0x000000fff700720c */ /* 0x000fe20003f26270 */
[----:B------:R-:W-:Y:S01]  /*5e80*/  @!P2 IMAD.MOV R103, RZ, RZ, -R103 ;  /* 0x000000ffff67a224 */ /* 0x000fe200078e0a67 */
[----:B------:R-:W-:Y:S01]  /*5e90*/  ISETP.GE.AND P2, PT, R246, RZ, PT ;  /* 0x000000fff600720c */ /* 0x000fe20003f46270 */
[----:B------:R-:W-:Y:S01]  /*5ea0*/  @!P4 IMAD.MOV R101, RZ, RZ, -R101 ;  /* 0x000000ffff65c224 */ /* 0x000fe200078e0a65 */
[----:B------:R-:W-:Y:S02]  /*5eb0*/  ISETP.GE.AND P4, PT, R244, RZ, PT ;  /* 0x000000fff400720c */ /* 0x000fe40003f86270 */
[----:B------:R-:W-:-:S02]  /*5ec0*/  @!P3 IADD3 R102, -R102, RZ, RZ ;  /* 0x000000ff6666b210 */ /* 0x000fc40007ffe1ff */
[----:B------:R-:W-:Y:S02]  /*5ed0*/  ISETP.GE.AND P3, PT, R245, RZ, PT ;  /* 0x000000fff500720c */ /* 0x000fe40003f66270 */
[----:B------:R-:W-:Y:S01]  /*5ee0*/  @!P5 IMAD.MOV R100, RZ, RZ, -R100 ;  /* 0x000000ffff64d224 */ /* 0x000fe200078e0a64 */
[----:B------:R-:W-:Y:S02]  /*5ef0*/  ISETP.GE.AND P5, PT, R243, RZ, PT ;  /* 0x000000fff300720c */ /* 0x000fe40003fa6270 */
[----:B------:R-:W-:Y:S01]  /*5f00*/  @!P1 IMAD.MOV R99, RZ, RZ, -R99 ;  /* 0x000000ffff639224 */ /* 0x000fe200078e0a63 */
[----:B------:R-:W-:Y:S01]  /*5f10*/  ISETP.GE.AND P1, PT, R242, RZ, PT ;  /* 0x000000fff200720c */ /* 0x000fe20003f26270 */
[----:B------:R-:W-:Y:S01]  /*5f20*/  @!P2 IMAD.MOV R98, RZ, RZ, -R98 ;  /* 0x000000ffff62a224 */ /* 0x000fe200078e0a62 */
[----:B------:R-:W-:Y:S02]  /*5f30*/  ISETP.GE.AND P2, PT, R241, RZ, PT ;  /* 0x000000fff100720c */ /* 0x000fe40003f46270 */
[----:B------:R-:W-:-:S02]  /*5f40*/  @!P4 IADD3 R96, -R96, RZ, RZ ;  /* 0x000000ff6060c210 */ /* 0x000fc40007ffe1ff */
[----:B------:R-:W-:Y:S01]  /*5f50*/  ISETP.GE.AND P4, PT, R239, RZ, PT ;  /* 0x000000ffef00720c */ /* 0x000fe20003f86270 */
[----:B------:R-:W-:Y:S01]  /*5f60*/  @!P3 IMAD.MOV R97, RZ, RZ, -R97 ;  /* 0x000000ffff61b224 */ /* 0x000fe200078e0a61 */
[----:B------:R-:W-:Y:S02]  /*5f70*/  ISETP.GE.AND P3, PT, R240, RZ, PT ;  /* 0x000000fff000720c */ /* 0x000fe40003f66270 */
[----:B------:R-:W-:Y:S01]  /*5f80*/  @!P5 IMAD.MOV R95, RZ, RZ, -R95 ;  /* 0x000000ffff5fd224 */ /* 0x000fe200078e0a5f */
[----:B------:R-:W-:Y:S02]  /*5f90*/  ISETP.GE.AND P5, PT, R238, RZ, PT ;  /* 0x000000ffee00720c */ /* 0x000fe40003fa6270 */
[----:B------:R-:W-:Y:S01]  /*5fa0*/  @!P1 IMAD.MOV R94, RZ, RZ, -R94 ;  /* 0x000000ffff5e9224 */ /* 0x000fe200078e0a5e */
[----:B------:R-:W-:Y:S01]  /*5fb0*/  ISETP.GE.AND P1, PT, R237, RZ, PT ;  /* 0x000000ffed00720c */ /* 0x000fe20003f26270 */
[----:B------:R-:W-:Y:S01]  /*5fc0*/  @!P2 IMAD.MOV R93, RZ, RZ, -R93 ;  /* 0x000000ffff5da224 */ /* 0x000fe200078e0a5d */
[----:B------:R-:W-:-:S03]  /*5fd0*/  ISETP.GE.AND P2, PT, R236, RZ, PT ;  /* 0x000000ffec00720c */ /* 0x000fc60003f46270 */
[----:B------:R-:W-:Y:S01]  /*5fe0*/  @!P4 IMAD.MOV R91, RZ, RZ, -R91 ;  /* 0x000000ffff5bc224 */ /* 0x000fe200078e0a5b */
[----:B------:R-:W-:Y:S01]  /*5ff0*/  ISETP.GE.AND P4, PT, R234, RZ, PT ;  /* 0x000000ffea00720c */ /* 0x000fe20003f86270 */
[----:B------:R-:W-:Y:S01]  /*6000*/  @!P3 IMAD.MOV R92, RZ, RZ, -R92 ;  /* 0x000000ffff5cb224 */ /* 0x000fe200078e0a5c */
[----:B------:R-:W-:Y:S02]  /*6010*/  ISETP.GE.AND P3, PT, R235, RZ, PT ;  /* 0x000000ffeb00720c */ /* 0x000fe40003f66270 */
[----:B------:R-:W-:Y:S02]  /*6020*/  @!P5 IADD3 R90, -R90, RZ, RZ ;  /* 0x000000ff5a5ad210 */ /* 0x000fe40007ffe1ff */
[----:B------:R-:W-:Y:S01]  /*6030*/  ISETP.GE.AND P5, PT, R233, RZ, PT ;  /* 0x000000ffe900720c */ /* 0x000fe20003fa6270 */
[----:B------:R-:W-:Y:S01]  /*6040*/  @!P1 IMAD.MOV R89, RZ, RZ, -R89 ;  /* 0x000000ffff599224 */ /* 0x000fe200078e0a59 */
[----:B------:R-:W-:Y:S01]  /*6050*/  ISETP.GE.AND P1, PT, R232, RZ, PT ;  /* 0x000000ffe800720c */ /* 0x000fe20003f26270 */
[----:B------:R-:W-:Y:S01]  /*6060*/  @!P2 IMAD.MOV R88, RZ, RZ, -R88 ;  /* 0x000000ffff58a224 */ /* 0x000fe200078e0a58 */
[----:B------:R-:W-:-:S03]  /*6070*/  ISETP.GE.AND P2, PT, R231, RZ, PT ;  /* 0x000000ffe700720c */ /* 0x000fc60003f46270 */
[----:B------:R-:W-:Y:S01]  /*6080*/  @!P4 IMAD.MOV R86, RZ, RZ, -R86 ;  /* 0x000000ffff56c224 */ /* 0x000fe200078e0a56 */
[----:B------:R-:W-:Y:S01]  /*6090*/  ISETP.GE.AND P4, PT, R229, RZ, PT ;  /* 0x000000ffe500720c */ /* 0x000fe20003f86270 */
[----:B------:R-:W-:Y:S01]  /*60a0*/  @!P3 IMAD.MOV R87, RZ, RZ, -R87 ;  /* 0x000000ffff57b224 */ /* 0x000fe200078e0a57 */
[----:B------:R-:W-:-:S03]  /*60b0*/  ISETP.GE.AND P3, PT, R230, RZ, PT ;  /* 0x000000ffe600720c */ /* 0x000fc60003f66270 */
[----:B------:R-:W-:Y:S01]  /*60c0*/  @!P5 IMAD.MOV R85, RZ, RZ, -R85 ;  /* 0x000000ffff55d224 */ /* 0x000fe200078e0a55 */
[----:B------:R-:W-:Y:S02]  /*60d0*/  ISETP.GE.AND P5, PT, R228, RZ, PT ;  /* 0x000000ffe400720c */ /* 0x000fe40003fa6270 */
[----:B------:R-:W-:Y:S02]  /*60e0*/  @!P1 IADD3 R84, -R84, RZ, RZ ;  /* 0x000000ff54549210 */ /* 0x000fe40007ffe1ff */
[----:B------:R-:W-:Y:S01]  /*60f0*/  ISETP.GE.AND P1, PT, R227, RZ, PT ;  /* 0x000000ffe300720c */ /* 0x000fe20003f26270 */
[----:B------:R-:W-:Y:S01]  /*6100*/  @!P2 IMAD.MOV R83, RZ, RZ, -R83 ;  /* 0x000000ffff53a224 */ /* 0x000fe200078e0a53 */
[----:B------:R-:W-:Y:S01]  /*6110*/  ISETP.GE.AND P2, PT, R226, RZ, PT ;  /* 0x000000ffe200720c */ /* 0x000fe20003f46270 */
[----:B------:R-:W-:Y:S01]  /*6120*/  @!P4 IMAD.MOV R81, RZ, RZ, -R81 ;  /* 0x000000ffff51c224 */ /* 0x000fe200078e0a51 */
[----:B------:R-:W-:Y:S01]  /*6130*/  ISETP.GE.AND P4, PT, R224, RZ, PT ;  /* 0x000000ffe000720c */ /* 0x000fe20003f86270 */
[----:B------:R-:W-:Y:S01]  /*6140*/  @!P3 IMAD.MOV R82, RZ, RZ, -R82 ;  /* 0x000000ffff52b224 */ /* 0x000fe200078e0a52 */
[----:B------:R-:W-:-:S03]  /*6150*/  ISETP.GE.AND P3, PT, R225, RZ, PT ;  /* 0x000000ffe100720c */ /* 0x000fc60003f66270 */
[----:B------:R-:W-:Y:S01]  /*6160*/  @!P5 IMAD.MOV R80, RZ, RZ, -R80 ;  /* 0x000000ffff50d224 */ /* 0x000fe200078e0a50 */
[----:B------:R-:W-:-:S03]  /*6170*/  ISETP.GE.AND P5, PT, R223, RZ, PT ;  /* 0x000000ffdf00720c */ /* 0x000fc60003fa6270 */
[----:B------:R-:W-:Y:S01]  /*6180*/  @!P1 IMAD.MOV R79, RZ, RZ, -R79 ;  /* 0x000000ffff4f9224 */ /* 0x000fe200078e0a4f */
[----:B------:R-:W-:Y:S02]  /*6190*/  ISETP.GE.AND P1, PT, R222, RZ, PT ;  /* 0x000000ffde00720c */ /* 0x000fe40003f26270 */
[----:B------:R-:W-:Y:S01]  /*61a0*/  @!P2 IADD3 R78, -R78, RZ, RZ ;  /* 0x000000ff4e4ea210 */ /* 0x000fe20007ffe1ff */
[----:B------:R-:W-:Y:S01]  /*61b0*/  @!P4 IMAD.MOV R76, RZ, RZ, -R76 ;  /* 0x000000ffff4cc224 */ /* 0x000fe200078e0a4c */
[----:B------:R-:W-:Y:S01]  /*61c0*/  ISETP.GE.AND P2, PT, R221, RZ, PT ;  /* 0x000000ffdd00720c */ /* 0x000fe20003f46270 */
[----:B------:R-:W-:Y:S01]  /*61d0*/  @!P3 IMAD.MOV R77, RZ, RZ, -R77 ;  /* 0x000000ffff4db224 */ /* 0x000fe200078e0a4d */
[----:B------:R-:W-:-:S03]  /*61e0*/  ISETP.GE.AND P4, PT, R219, RZ, PT ;  /* 0x000000ffdb00720c */ /* 0x000fc60003f86270 */
[----:B------:R-:W-:Y:S01]  /*61f0*/  @!P5 IMAD.MOV R75, RZ, RZ, -R75 ;  /* 0x000000ffff4bd224 */ /* 0x000fe200078e0a4b */
[----:B------:R-:W-:Y:S02]  /*6200*/  ISETP.GE.AND P5, PT, R218, RZ, PT ;  /* 0x000000ffda00720c */ /* 0x000fe40003fa6270 */
        /* <DEDUP_REMOVED lines=9> */
[----:B------:R-:W-:Y:S01]  /*62a0*/  @!P3 IADD3 R72, -R72, RZ, RZ ;  /* 0x000000ff4848b210 */ /* 0x000fe20007ffe1ff */
[----:B------:R-:W-:Y:S01]  /*62b0*/  @!P1 IMAD.MOV R69, RZ, RZ, -R69 ;  /* 0x000000ffff459224 */ /* 0x000fe200078e0a45 */
[----:B------:R-:W-:Y:S02]  /*62c0*/  ISETP.GE.AND P3, PT, R215, RZ, PT ;  /* 0x000000ffd700720c */ /* 0x000fe40003f66270 */
[----:B------:R-:W-:Y:S01]  /*62d0*/  ISETP.GE.AND P1, PT, R212, RZ, PT ;  /* 0x000000ffd400720c */ /* 0x000fe20003f26270 */
[----:B------:R-:W-:Y:S01]  /*62e0*/  @!P2 IMAD.MOV R68, RZ, RZ, -R68 ;  /* 0x000000ffff44a224 */ /* 0x000fe200078e0a44 */
[----:B------:R-:W-:Y:S02]  /*62f0*/  ISETP.GE.AND P2, PT, R211, RZ, PT ;  /* 0x000000ffd300720c */ /* 0x000fe40003f46270 */
[----:B------:R-:W-:-:S02]  /*6300*/  @!P4 IADD3 R66, -R66, RZ, RZ ;  /* 0x000000ff4242c210 */ /* 0x000fc40007ffe1ff */
[----:B------:R-:W-:Y:S01]  /*6310*/  ISETP.GE.AND P4, PT, R209, RZ, PT ;  /* 0x000000ffd100720c */ /* 0x000fe20003f86270 */
[----:B------:R-:W-:Y:S01]  /*6320*/  @!P5 IMAD.MOV R65, RZ, RZ, -R65 ;  /* 0x000000ffff41d224 */ /* 0x000fe200078e0a41 */
[----:B------:R-:W-:-:S03]  /*6330*/  ISETP.GE.AND P5, PT, R208, RZ, PT ;  /* 0x000000ffd000720c */ /* 0x000fc60003fa6270 */
[----:B------:R-:W-:Y:S01]  /*6340*/  @!P3 IMAD.MOV R67, RZ, RZ, -R67 ;  /* 0x000000ffff43b224 */ /* 0x000fe200078e0a43 */
[----:B------:R-:W-:Y:S01]  /*6350*/  ISETP.GE.AND P3, PT, R210, RZ, PT ;  /* 0x000000ffd200720c */ /* 0x000fe20003f66270 */
        /* <DEDUP_REMOVED lines=45> */
[----:B------:R-:W-:Y:S01]  /*6630*/  ISETP.GE.AND P4, PT, R182, RZ, PT ;  /* 0x000000ffb600720c */ /* 0x000fe20003f86270 */
[----:B------:R-:W-:Y:S01]  /*6640*/  @!P5 IMAD.MOV R40, RZ, RZ, -R40 ;  /* 0x000000ffff28d224 */ /* 0x000fe200078e0a28 */
[----:B------:R-:W-:Y:S02]  /*6650*/  ISETP.GE.AND P5, PT, R181, RZ, PT ;  /* 0x000000ffb500720c */ /* 0x000fe40003fa6270 */
[----:B------:R-:W-:Y:S02]  /*6660*/  @!P3 IADD3 R42, -R42, RZ, RZ ;  /* 0x000000ff2a2ab210 */ /* 0x000fe40007ffe1ff */
        /* <DEDUP_REMOVED lines=21> */
[----:B------:R-:W-:Y:S02]  /*67c0*/  ISETP.GE.AND P3, PT, R173, RZ, PT ;  /* 0x000000ffad00720c */ /* 0x000fe40003f66270 */
        /* <DEDUP_REMOVED lines=32> */
[----:B------:R-:W-:Y:S01]  /*69d0*/  ISETP.NE.AND P0, PT, R154, RZ, PT ;  /* 0x000000ff9a00720c */ /* 0x000fe20003f05270 */
[----:B------:R-:W-:Y:S01]  /*69e0*/  @!P2 IMAD.MOV R31, RZ, RZ, -R31 ;  /* 0x000000ffff1fa224 */ /* 0x000fe200078e0a1f */
[----:B------:R-:W-:Y:S01]  /*69f0*/  LOP3.LUT R23, RZ, R154, RZ, 0x33, !PT ;  /* 0x0000009aff177212 */ /* 0x000fe200078e33ff */
[----:B------:R-:W-:Y:S02]  /*6a00*/  @!P4 IMAD.MOV R27, RZ, RZ, -R27 ;  /* 0x000000ffff1bc224 */ /* 0x000fe400078e0a1b */
[----:B------:R-:W-:Y:S02]  /*6a10*/  @!P5 IMAD.MOV R25, RZ, RZ, -R25 ;  /* 0x000000ffff19d224 */ /* 0x000fe400078e0a19 */
[----:B------:R-:W-:-:S04]  /*6a20*/  @!P3 IADD3 R29, -R29, RZ, RZ ;  /* 0x000000ff1d1db210 */ /* 0x000fc80007ffe1ff */
[----:B------:R-:W-:Y:S01]  /*6a30*/  @!P1 IMAD.MOV R37, RZ, RZ, -R37 ;  /* 0x000000ffff259224 */ /* 0x000fe200078e0a25 */
[C---:B------:R-:W-:Y:S02]  /*6a40*/  SEL R136, R23.reuse, R136, !P0 ;  /* 0x0000008817887207 */ /* 0x040fe40004000000 */
[C---:B------:R-:W-:Y:S02]  /*6a50*/  SEL R135, R23.reuse, R135, !P0 ;  /* 0x0000008717877207 */ /* 0x040fe40004000000 */
[C---:B------:R-:W-:Y:S02]  /*6a60*/  SEL R134, R23.reuse, R134, !P0 ;  /* 0x0000008617867207 */ /* 0x040fe40004000000 */
[C---:B------:R-:W-:Y:S02]  /*6a70*/  SEL R133, R23.reuse, R133, !P0 ;  /* 0x0000008517857207 */ /* 0x040fe40004000000 */
[C---:B------:R-:W-:Y:S02]  /*6a80*/  SEL R132, R23.reuse, R132, !P0 ;  /* 0x0000008417847207 */ /* 0x040fe40004000000 */
[----:B------:R-:W-:-:S02]  /*6a90*/  SEL R131, R23, R131, !P0 ;  /* 0x0000008317837207 */ /* 0x000fc40004000000 */
        /* <DEDUP_REMOVED lines=120> */
[----:B------:R-:W-:Y:S02]  /*7220*/  SEL R25, R23, R25, !P0 ;  /* 0x0000001917197207 */ /* 0x000fe40004000000 */
[----:B------:R-:W-:Y:S02]  /*7230*/  ISETP.GE.AND P2, PT, R153, RZ, PT ;  /* 0x000000ff9900720c */ /* 0x000fe40003f46270 */
[----:B------:R-:W-:Y:S02]  /*7240*/  SEL R23, R23, R37, !P0 ;  /* 0x0000002517177207 */ /* 0x000fe40004000000 */
[----:B----4-:R-:W-:Y:S02]  /*7250*/  ISETP.NE.AND P0, PT, R152, RZ, PT ;  /* 0x000000ff9800720c */ /* 0x010fe40003f05270 */
[----:B------:R-:W-:Y:S01]  /*7260*/  LEA R5, P6, R4, UR4, 0x2 ;  /* 0x0000000404057c11 */ /* 0x000fe2000f8c10ff */
[----:B------:R-:W-:Y:S02]  /*7270*/  ULDC UR4, c[0x0][0x240] ;  /* 0x0000900000047ab9 */ /* 0x000fe40000000800 */
[----:B------:R-:W-:-:S02]  /*7280*/  IMAD R136, R136, UR4, RZ ;  /* 0x0000000488887c24 */ /* 0x000fc4000f8e02ff */
[----:B------:R-:W-:Y:S01]  /*7290*/  IMAD R135, R135, UR4, RZ ;  /* 0x0000000487877c24 */ /* 0x000fe2000f8e02ff */
[----:B------:R-:W-:Y:S01]  /*72a0*/  LEA.HI.X.SX32 R4, R4, UR5, 0x2, P6 ;  /* 0x0000000504047c11 */ /* 0x000fe2000b0f16ff */
[----:B------:R-:W-:Y:S01]  /*72b0*/  IMAD R134, R134, UR4, RZ ;  /* 0x0000000486867c24 */ /* 0x000fe2000f8e02ff */
[-C--:B------:R-:W-:Y:S01]  /*72c0*/  LEA R238, P1, R136, R5.reuse, 0x2 ;  /* 0x0000000588ee7211 */ /* 0x080fe200078210ff */
[----:B------:R-:W-:Y:S02]  /*72d0*/  @!P2 IMAD.MOV R3, RZ, RZ, -R3 ;  /* 0x000000ffff03a224 */ /* 0x000fe400078e0a03 */
[----:B------:R-:W-:Y:S01]  /*72e0*/  IMAD R133, R133, UR4, RZ ;  /* 0x0000000485857c24 */ /* 0x000fe2000f8e02ff */
[----:B------:R-:W-:Y:S01]  /*72f0*/  @!P0 LOP3.LUT R3, RZ, R152, RZ, 0x33, !PT ;  /* 0x00000098ff038212 */ /* 0x000fe200078e33ff */
[----:B------:R-:W-:Y:S01]  /*7300*/  IMAD R131, R131, UR4, RZ ;  /* 0x0000000483837c24 */ /* 0x000fe2000f8e02ff */
[-C--:B------:R-:W-:Y:S01]  /*7310*/  LEA R152, P3, R135, R5.reuse, 0x2 ;  /* 0x0000000587987211 */ /* 0x080fe200078610ff */
[----:B------:R-:W-:Y:S01]  /*7320*/  IMAD R132, R132, UR4, RZ ;  /* 0x0000000484847c24 */ /* 0x000fe2000f8e02ff */
[-C--:B------:R-:W-:Y:S01]  /*7330*/  LEA.HI.X.SX32 R239, R136, R4.reuse, 0x2, P1 ;  /* 0x0000000488ef7211 */ /* 0x080fe200008f16ff */
[----:B------:R-:W-:Y:S01]  /*7340*/  IMAD R130, R130, UR4, RZ ;  /* 0x0000000482827c24 */ /* 0x000fe2000f8e02ff */
[-C--:B------:R-:W-:Y:S01]  /*7350*/  LEA R236, P2, R134, R5.reuse, 0x2 ;  /* 0x0000000586ec7211 */ /* 0x080fe200078410ff */
[----:B------:R-:W-:Y:S01]  /*7360*/  IMAD R129, R129, UR4, RZ ;  /* 0x0000000481817c24 */ /* 0x000fe2000f8e02ff */
[-C--:B------:R-:W-:Y:S01]  /*7370*/  LEA R162, P1, R133, R5.reuse, 0x2 ;  /* 0x0000000585a27211 */ /* 0x080fe200078210ff */
[----:B------:R-:W-:Y:S01]  /*7380*/  IMAD R127, R127, UR4, RZ ;  /* 0x000000047f7f7c24 */ /* 0x000fe2000f8e02ff */
[----:B------:R-:W-:Y:S01]  /*7390*/  LEA R156, P6, R131, R5, 0x2 ;  /* 0x00000005839c7211 */ /* 0x000fe200078c10ff */
[----:B------:R-:W-:Y:S01]  /*73a0*/  IMAD R128, R128, UR4, RZ ;  /* 0x0000000480807c24 */ /* 0x000fe2000f8e02ff */
[----:B------:R-:W-:-:S02]  /*73b0*/  LEA.HI.X.SX32 R153, R135, R4, 0x2, P3 ;  /* 0x0000000487997211 */ /* 0x000fc400018f16ff */
[-C--:B------:R-:W-:Y:S02]  /*73c0*/  LEA R160, P0, R132, R5.reuse, 0x2 ;  /* 0x0000000584a07211 */ /* 0x080fe400078010ff */
[-C--:B------:R-:W-:Y:S01]  /*73d0*/  LEA.HI.X.SX32 R237, R134, R4.reuse, 0x2, P2 ;  /* 0x0000000486ed7211 */ /* 0x080fe200010f16ff */
[----:B------:R-:W-:Y:S01]  /*73e0*/  IMAD R126, R126, UR4, RZ ;  /* 0x000000047e7e7c24 */ /* 0x000fe2000f8e02ff */
[-C--:B------:R-:W-:Y:S01]  /*73f0*/  LEA R158, P5, R130, R5.reuse, 0x2 ;  /* 0x00000005829e7211 */ /* 0x080fe200078a10ff */
[----:B------:R-:W-:Y:S01]  /*7400*/  STL.64 [R1+0xb88], R238 ;  /* 0x000b88ee01007387 */ /* 0x000fe20000100a00 */
[-C--:B------:R-:W-:Y:S01]  /*7410*/  LEA.HI.X.SX32 R163, R133, R4.reuse, 0x2, P1 ;  /* 0x0000000485a37211 */ /* 0x080fe200008f16ff */
[----:B------:R-:W-:Y:S01]  /*7420*/  IMAD R124, R124, UR4, RZ ;  /* 0x000000047c7c7c24 */ /* 0x000fe2000f8e02ff */
[-C--:B------:R-:W-:Y:S01]  /*7430*/  LEA R154, P4, R129, R5.reuse, 0x2 ;  /* 0x00000005819a7211 */ /* 0x080fe200078810ff */
[----:B------:R1:W-:Y:S01]  /*7440*/  STL.64 [R1+0x460], R152 ;  /* 0x0004609801007387 */ /* 0x0003e20000100a00 */
[-C--:B------:R-:W-:Y:S01]  /*7450*/  LEA.HI.X.SX32 R157, R131, R4.reuse, 0x2, P6 ;  /* 0x00000004839d7211 */ /* 0x080fe200030f16ff */
[----:B------:R-:W-:Y:S01]  /*7460*/  IMAD R125, R125, UR4, RZ ;  /* 0x000000047d7d7c24 */ /* 0x000fe2000f8e02ff */
[-C--:B------:R-:W-:Y:S01]  /*7470*/  LEA R234, P2, R127, R5.reuse, 0x2 ;  /* 0x000000057fea7211 */ /* 0x080fe200078410ff */
[----:B------:R-:W-:Y:S01]  /*7480*/  IMAD R123, R123, UR4, RZ ;  /* 0x000000047b7b7c24 */ /* 0x000fe2000f8e02ff */
[-C--:B------:R-:W-:Y:S01]  /*7490*/  LEA.HI.X.SX32 R161, R132, R4.reuse, 0x2, P0 ;  /* 0x0000000484a17211 */ /* 0x080fe200000f16ff */
[----:B------:R-:W-:Y:S01]  /*74a0*/  STL.64 [R1+0xb90], R236 ;  /* 0x000b90ec01007387 */ /* 0x000fe20000100a00 */
[-C--:B------:R-:W-:Y:S01]  /*74b0*/  LEA.HI.X.SX32 R159, R130, R4.reuse, 0x2, P5 ;  /* 0x00000004829f7211 */ /* 0x080fe200028f16ff */
[----:B------:R-:W-:Y:S01]  /*74c0*/  IMAD R122, R122, UR4, RZ ;  /* 0x000000047a7a7c24 */ /* 0x000fe2000f8e02ff */
[-C--:B------:R-:W-:Y:S01]  /*74d0*/  LEA.HI.X.SX32 R155, R129, R4.reuse, 0x2, P4 ;  /* 0x00000004819b7211 */ /* 0x080fe200020f16ff */
[----:B------:R2:W-:Y:S01]  /*74e0*/  STL.64 [R1+0x330], R162 ;  /* 0x000330a201007387 */ /* 0x0005e20000100a00 */
[-C--:B-1----:R-:W-:Y:S01]  /*74f0*/  LEA R152, P3, R128, R5.reuse, 0x2 ;  /* 0x0000000580987211 */ /* 0x082fe200078610ff */
[----:B------:R-:W-:Y:S01]  /*7500*/  IMAD R121, R121, UR4, RZ ;  /* 0x0000000479797c24 */ /* 0x000fe2000f8e02ff */
[-C--:B------:R-:W-:Y:S01]  /*7510*/  LEA R232, P1, R126, R5.reuse, 0x2 ;  /* 0x000000057ee87211 */ /* 0x080fe200078210ff */
[----:B------:R1:W-:Y:S01]  /*7520*/  STL.64 [R1+0x320], R156 ;  /* 0x0003209c01007387 */ /* 0x0003e20000100a00 */
[-C--:B------:R-:W-:Y:S01]  /*7530*/  LEA.HI.X.SX32 R235, R127, R4.reuse, 0x2, P2 ;  /* 0x000000047feb7211 */ /* 0x080fe200010f16ff */
[----:B------:R-:W-:Y:S01]  /*7540*/  IMAD R119, R119, UR4, RZ ;  /* 0x0000000477777c24 */ /* 0x000fe2000f8e02ff */
[----:B------:R-:W-:Y:S01]  /*7550*/  LEA.HI.X.SX32 R153, R128, R4, 0x2, P3 ;  /* 0x0000000480997211 */ /* 0x000fe200018f16ff */
[----:B------:R-:W-:Y:S01]  /*7560*/  IMAD R120, R120, UR4, RZ ;  /* 0x0000000478787c24 */ /* 0x000fe2000f8e02ff */
[----:B------:R3:W-:Y:S01]  /*7570*/  STL.64 [R1+0x328], R160 ;  /* 0x000328a001007387 */ /* 0x0007e20000100a00 */
[----:B--2---:R-:W-:-:S03]  /*7580*/  LEA R162, P0, R125, R5, 0x2 ;  /* 0x000000057da27211 */ /* 0x004fc600078010ff */
[----:B------:R2:W-:Y:S01]  /*7590*/  STL.64 [R1+0x318], R158 ;  /* 0x0003189e01007387 */ /* 0x0005e20000100a00 */
[----:B-1----:R-:W-:-:S03]  /*75a0*/  LEA R156, P6, R124, R5, 0x2 ;  /* 0x000000057c9c7211 */ /* 0x002fc600078c10ff */
[----:B------:R1:W-:Y:S01]  /*75b0*/  STL.64 [R1+0x398], R154 ;  /* 0x0003989a01007387 */ /* 0x0003e20000100a00 */
[-C--:B------:R-:W-:Y:S01]  /*75c0*/  LEA.HI.X.SX32 R233, R126, R4.reuse, 0x2, P1 ;  /* 0x000000047ee97211 */ /* 0x080fe200008f16ff */
[----:B------:R-:W-:Y:S01]  /*75d0*/  IMAD R118, R118, UR4, RZ ;  /* 0x0000000476767c24 */ /* 0x000fe2000f8e02ff */
[-C--:B---3--:R-:W-:Y:S01]  /*75e0*/  LEA R160, P5, R123, R5.reuse, 0x2 ;  /* 0x000000057ba07211 */ /* 0x088fe200078a10ff */
[----:B------:R-:W-:Y:S01]  /*75f0*/  STL.64 [R1+0xb98], R234 ;  /* 0x000b98ea01007387 */ /* 0x000fe20000100a00 */
[----:B------:R-:W-:Y:S02]  /*7600*/  LEA.HI.X.SX32 R157, R124, R4, 0x2, P6 ;  /* 0x000000047c9d7211 */ /* 0x000fe400030f16ff */
[-C--:B--2---:R-:W-:Y:S01]  /*7610*/  LEA R158, P4, R122, R5.reuse, 0x2 ;  /* 0x000000057a9e7211 */ /* 0x084fe200078810ff */
[----:B------:R-:W-:Y:S01]  /*7620*/  IMAD R116, R116, UR4, RZ ;  /* 0x0000000474747c24 */ /* 0x000fe2000f8e02ff */
[----:B------:R2:W-:Y:S01]  /*7630*/  STL.64 [R1+0x3e8], R152 ;  /* 0x0003e89801007387 */ /* 0x0005e20000100a00 */
[----:B------:R-:W-:-:S02]  /*7640*/  LEA R230, P1, R119, R5, 0x2 ;  /* 0x0000000577e67211 */ /* 0x000fc400078210ff */
[-C--:B-1----:R-:W-:Y:S01]  /*7650*/  LEA R154, P3, R121, R5.reuse, 0x2 ;  /* 0x00000005799a7211 */ /* 0x082fe200078610ff */
[----:B------:R-:W-:Y:S01]  /*7660*/  IMAD R117, R117, UR4, RZ ;  /* 0x0000000475757c24 */ /* 0x000fe2000f8e02ff */
[-C--:B------:R-:W-:Y:S01]  /*7670*/  LEA.HI.X.SX32 R163, R125, R4.reuse, 0x2, P0 ;  /* 0x000000047da37211 */ /* 0x080fe200000f16ff */
[----:B------:R-:W-:Y:S01]  /*7680*/  IMAD R115, R115, UR4, RZ ;  /* 0x0000000473737c24 */ /* 0x000fe2000f8e02ff */
[-C--:B------:R-:W-:Y:S01]  /*7690*/  LEA.HI.X.SX32 R161, R123, R4.reuse, 0x2, P5 ;  /* 0x000000047ba17211 */ /* 0x080fe200028f16ff */
[----:B------:R-:W-:Y:S01]  /*76a0*/  IMAD R114, R114, UR4, RZ ;  /* 0x0000000472727c24 */ /* 0x000fe2000f8e02ff */
[-C--:B------:R-:W-:Y:S01]  /*76b0*/  LEA.HI.X.SX32 R159, R122, R4.reuse, 0x2, P4 ;  /* 0x000000047a9f7211 */ /* 0x080fe200020f16ff */
[----:B------:R-:W-:Y:S01]  /*76c0*/  STL.64 [R1+0xba0], R232 ;  /* 0x000ba0e801007387 */ /* 0x000fe20000100a00 */
[-C--:B--2---:R-:W-:Y:S01]  /*76d0*/  LEA R152, P2, R120, R5.reuse, 0x2 ;  /* 0x0000000578987211 */ /* 0x084fe200078410ff */
[----:B------:R-:W-:Y:S01]  /*76e0*/  IMAD R113, R113, UR4, RZ ;  /* 0x0000000471717c24 */ /* 0x000fe2000f8e02ff */
[-C--:B------:R-:W-:Y:S01]  /*76f0*/  LEA.HI.X.SX32 R155, R121, R4.reuse, 0x2, P3 ;  /* 0x00000004799b7211 */ /* 0x080fe200018f16ff */
[----:B------:R1:W-:Y:S01]  /*7700*/  STL.64 [R1+0x308], R156 ;  /* 0x0003089c01007387 */ /* 0x0003e20000100a00 */
[-C--:B------:R-:W-:Y:S01]  /*7710*/  LEA R228, P0, R118, R5.reuse, 0x2 ;  /* 0x0000000576e47211 */ /* 0x080fe200078010ff */
[----:B------:R-:W-:Y:S01]  /*7720*/  IMAD R111, R111, UR4, RZ ;  /* 0x000000046f6f7c24 */ /* 0x000fe2000f8e02ff */
[-C--:B------:R-:W-:Y:S01]  /*7730*/  LEA.HI.X.SX32 R231, R119, R4.reuse, 0x2, P1 ;  /* 0x0000000477e77211 */ /* 0x080fe200008f16ff */
[----:B------:R-:W-:Y:S01]  /*7740*/  STL.64 [R1+0x310], R162 ;  /* 0x000310a201007387 */ /* 0x000fe20000100a00 */
[-C--:B------:R-:W-:Y:S01]  /*7750*/  LEA R226, P5, R116, R5.reuse, 0x2 ;  /* 0x0000000574e27211 */ /* 0x080fe200078a10ff */
[----:B------:R-:W-:Y:S01]  /*7760*/  IMAD R112, R112, UR4, RZ ;  /* 0x0000000470707c24 */ /* 0x000fe2000f8e02ff */
[----:B------:R-:W-:Y:S01]  /*7770*/  LEA.HI.X.SX32 R153, R120, R4, 0x2, P2 ;  /* 0x0000000478997211 */ /* 0x000fe200010f16ff */
[----:B------:R-:W-:Y:S01]  /*7780*/  STL.64 [R1+0x300], R160 ;  /* 0x000300a001007387 */ /* 0x000fe20000100a00 */
[----:B------:R-:W-:-:S02]  /*7790*/  LEA R224, P4, R115, R5, 0x2 ;  /* 0x0000000573e07211 */ /* 0x000fc400078810ff */
[-C--:B-1----:R-:W-:Y:S01]  /*77a0*/  LEA R156, P6, R117, R5.reuse, 0x2 ;  /* 0x00000005759c7211 */ /* 0x082fe200078c10ff */
[----:B------:R-:W-:Y:S01]  /*77b0*/  STL.64 [R1+0x2f8], R158 ;  /* 0x0002f89e01007387 */ /* 0x000fe20000100a00 */
[-C--:B------:R-:W-:Y:S01]  /*77c0*/  LEA R222, P3, R114, R5.reuse, 0x2 ;  /* 0x0000000572de7211 */ /* 0x080fe200078610ff */
[----:B------:R-:W-:Y:S01]  /*77d0*/  IMAD R110, R110, UR4, RZ ;  /* 0x000000046e6e7c24 */ /* 0x000fe2000f8e02ff */
[-C--:B------:R-:W-:Y:S01]  /*77e0*/  LEA.HI.X.SX32 R229, R118, R4.reuse, 0x2, P0 ;  /* 0x0000000476e57211 */ /* 0x080fe200000f16ff */
[----:B------:R1:W-:Y:S01]  /*77f0*/  STL.64 [R1+0x390], R154 ;  /* 0x0003909a01007387 */ /* 0x0003e20000100a00 */
[-C--:B------:R-:W-:Y:S01]  /*7800*/  LEA.HI.X.SX32 R227, R116, R4.reuse, 0x2, P5 ;  /* 0x0000000474e37211 */ /* 0x080fe200028f16ff */
[----:B------:R-:W-:Y:S01]  /*7810*/  IMAD R109, R109, UR4, RZ ;  /* 0x000000046d6d7c24 */ /* 0x000fe2000f8e02ff */
[-C--:B------:R-:W-:Y:S01]  /*7820*/  LEA R220, P0, R111, R5.reuse, 0x2 ;  /* 0x000000056fdc7211 */ /* 0x080fe200078010ff */
[----:B------:R-:W-:Y:S01]  /*7830*/  STL.64 [R1+0xba8], R230 ;  /* 0x000ba8e601007387 */ /* 0x000fe20000100a00 */
[-C--:B------:R-:W-:Y:S01]  /*7840*/  LEA.HI.X.SX32 R157, R117, R4.reuse, 0x2, P6 ;  /* 0x00000004759d7211 */ /* 0x080fe200030f16ff */
[----:B------:R-:W-:Y:S01]  /*7850*/  IMAD R108, R108, UR4, RZ ;  /* 0x000000046c6c7c24 */ /* 0x000fe2000f8e02ff */
[-C--:B------:R-:W-:Y:S01]  /*7860*/  LEA.HI.X.SX32 R225, R115, R4.reuse, 0x2, P4 ;  /* 0x0000000473e17211 */ /* 0x080fe200020f16ff */
[----:B------:R2:W-:Y:S01]  /*7870*/  STL.64 [R1+0x3f0], R152 ;  /* 0x0003f09801007387 */ /* 0x0005e20000100a00 */
[----:B------:R-:W-:Y:S01]  /*7880*/  IMAD R107, R107, UR4, RZ ;  /* 0x000000046b6b7c24 */ /* 0x000fe2000f8e02ff */
[CC--:B-1----:R-:W-:Y:S01]  /*7890*/  LEA R154, P2, R113.reuse, R5.reuse, 0x2 ;  /* 0x00000005719a7211 */ /* 0x0c2fe200078410ff */
[----:B------:R-:W-:Y:S01]  /*78a0*/  IMAD R106, R106, UR4, RZ ;  /* 0x000000046a6a7c24 */ /* 0x000fe2000f8e02ff */
[-C--:B------:R-:W-:Y:S01]  /*78b0*/  LEA.HI.X.SX32 R223, R114, R4.reuse, 0x2, P3 ;  /* 0x0000000472df7211 */ /* 0x080fe200018f16ff */
[----:B------:R-:W-:Y:S01]  /*78c0*/  STL.64 [R1+0xbb0], R228 ;  /* 0x000bb0e401007387 */ /* 0x000fe20000100a00 */
[-C--:B------:R-:W-:Y:S01]  /*78d0*/  LEA.HI.X.SX32 R155, R113, R4.reuse, 0x2, P2 ;  /* 0x00000004719b7211 */ /* 0x080fe200010f16ff */
[----:B------:R-:W-:Y:S01]  /*78e0*/  IMAD R105, R105, UR4, RZ ;  /* 0x0000000469697c24 */ /* 0x000fe2000f8e02ff */
[-C--:B--2---:R-:W-:Y:S01]  /*78f0*/  LEA R152, P1, R112, R5.reuse, 0x2 ;  /* 0x0000000570987211 */ /* 0x084fe200078210ff */
[----:B------:R-:W-:Y:S01]  /*7900*/  STL.64 [R1+0xbb8], R226 ;  /* 0x000bb8e201007387 */ /* 0x000fe20000100a00 */
        /* <DEDUP_REMOVED lines=9> */
[-C--:B------:R-:W-:Y:S01]  /*79a0*/  LEA R212, P3, R107, R5.reuse, 0x2 ;  /* 0x000000056bd47211 */ /* 0x080fe200078610ff */
        /* <DEDUP_REMOVED lines=92> */
[-C--:B------:R-:W-:Y:S01]  /*7f70*/  LEA.HI.X.SX32 R153, R88, R4.reuse, 0x2, P5 ;  /* 0x0000000458997211 */ /* 0x080fe200028f16ff */
[----:B------:R-:W-:Y:S01]  /*7f80*/  STL.64 [R1+0xc50], R188 ;  /* 0x000c50bc01007387 */ /* 0x000fe20000100a00 */
[-C--:B------:R-:W-:Y:S01]  /*7f90*/  LEA R176, P1, R84, R5.reuse, 0x2 ;  /* 0x0000000554b07211 */ /* 0x080fe200078210ff */
[----:B------:R-:W-:Y:S01]  /*7fa0*/  IMAD R78, R78, UR4, RZ ;  /* 0x000000044e4e7c24 */ /* 0x000fe2000f8e02ff */
[-C--:B------:R-:W-:Y:S01]  /*7fb0*/  LEA R174, P0, R83, R5.reuse, 0x2 ;  /* 0x0000000553ae7211 */ /* 0x080fe200078010ff */
[----:B------:R-:W-:Y:S01]  /*7fc0*/  STL.64 [R1+0xc58], R186 ;  /* 0x000c58ba01007387 */ /* 0x000fe20000100a00 */
[----:B------:R-:W-:Y:S01]  /*7fd0*/  IMAD R77, R77, UR4, RZ ;  /* 0x000000044d4d7c24 */ /* 0x000fe2000f8e02ff */
[-C--:B------:R-:W-:Y:S01]  /*7fe0*/  LEA R172, P6, R82, R5.reuse, 0x2 ;  /* 0x0000000552ac7211 */ /* 0x080fe200078c10ff */
[----:B------:R-:W-:Y:S01]  /*7ff0*/  IMAD R76, R76, UR4, RZ ;  /* 0x000000044c4c7c24 */ /* 0x000fe2000f8e02ff */
[----:B------:R1:W-:Y:S01]  /*8000*/  STL.64 [R1+0x370], R154 ;  /* 0x0003709a01007387 */ /* 0x0003e20000100a00 */
[-C--:B------:R-:W-:Y:S01]  /*8010*/  LEA.HI.X.SX32 R181, R86, R4.reuse, 0x2, P3 ;  /* 0x0000000456b57211 */ /* 0x080fe200018f16ff */
[----:B------:R-:W-:Y:S01]  /*8020*/  IMAD R75, R75, UR4, RZ ;  /* 0x000000044b4b7c24 */ /* 0x000fe2000f8e02ff */
[-C--:B------:R-:W-:Y:S01]  /*8030*/  LEA.HI.X.SX32 R179, R85, R4.reuse, 0x2, P2 ;  /* 0x0000000455b37211 */ /* 0x080fe200010f16ff */
[----:B------:R-:W-:Y:S01]  /*8040*/  STL.64 [R1+0xc60], R182 ;  /* 0x000c60b601007387 */ /* 0x000fe20000100a00 */
[----:B------:R-:W-:Y:S01]  /*8050*/  LEA R170, P3, R79, R5, 0x2 ;  /* 0x000000054faa7211 */ /* 0x000fe200078610ff */
[----:B------:R-:W-:Y:S01]  /*8060*/  IMAD R74, R74, UR4, RZ ;  /* 0x000000044a4a7c24 */ /* 0x000fe2000f8e02ff */
[-C--:B------:R-:W-:Y:S01]  /*8070*/  LEA.HI.X.SX32 R177, R84, R4.reuse, 0x2, P1 ;  /* 0x0000000454b17211 */ /* 0x080fe200008f16ff */
[----:B------:R2:W-:Y:S01]  /*8080*/  STL.64 [R1+0x410], R152 ;  /* 0x0004109801007387 */ /* 0x0005e20000100a00 */
[----:B------:R-:W-:-:S02]  /*8090*/  LEA.HI.X.SX32 R175, R83, R4, 0x2, P0 ;  /* 0x0000000453af7211 */ /* 0x000fc400000f16ff */
[-C--:B-1----:R-:W-:Y:S01]  /*80a0*/  LEA R154, P5, R81, R5.reuse, 0x2 ;  /* 0x00000005519a7211 */ /* 0x082fe200078a10ff */
[----:B------:R-:W-:Y:S01]  /*80b0*/  IMAD R73, R73, UR4, RZ ;  /* 0x0000000449497c24 */ /* 0x000fe2000f8e02ff */
[-C--:B------:R-:W-:Y:S01]  /*80c0*/  LEA R168, P2, R78, R5.reuse, 0x2 ;  /* 0x000000054ea87211 */ /* 0x080fe200078410ff */
[----:B------:R-:W-:Y:S01]  /*80d0*/  IMAD R71, R71, UR4, RZ ;  /* 0x0000000447477c24 */ /* 0x000fe2000f8e02ff */
[-C--:B------:R-:W-:Y:S01]  /*80e0*/  LEA.HI.X.SX32 R173, R82, R4.reuse, 0x2, P6 ;  /* 0x0000000452ad7211 */ /* 0x080fe200030f16ff */
[----:B------:R-:W-:Y:S01]  /*80f0*/  STL.64 [R1+0xc68], R180 ;  /* 0x000c68b401007387 */ /* 0x000fe20000100a00 */
[-C--:B------:R-:W-:Y:S02]  /*8100*/  LEA R166, P1, R77, R5.reuse, 0x2 ;  /* 0x000000054da67211 */ /* 0x080fe400078210ff */
[-C--:B--2---:R-:W-:Y:S01]  /*8110*/  LEA R152, P4, R80, R5.reuse, 0x2 ;  /* 0x0000000550987211 */ /* 0x084fe200078810ff */
        /* <DEDUP_REMOVED lines=10> */
[----:B------:R1:W-:Y:S01]  /*81c0*/  STL.64 [R1+0xc80], R174 ;  /* 0x000c80ae01007387 */ /* 0x0003e20000100a00 */
[----:B------:R-:W-:Y:S01]  /*81d0*/  LEA R160, P5, R74, R5, 0x2 ;  /* 0x000000054aa07211 */ /* 0x000fe200078a10ff */
[----:B------:R-:W-:Y:S01]  /*81e0*/  IMAD R68, R68, UR4, RZ ;  /* 0x0000000444447c24 */ /* 0x000fe2000f8e02ff */
[-C--:B------:R-:W-:Y:S01]  /*81f0*/  LEA.HI.X.SX32 R169, R78, R4.reuse, 0x2, P2 ;  /* 0x000000044ea97211 */ /* 0x080fe200010f16ff */
[----:B------:R2:W-:Y:S01]  /*8200*/  STL.64 [R1+0xc88], R172 ;  /* 0x000c88ac01007387 */ /* 0x0005e20000100a00 */
[----:B------:R-:W-:-:S02]  /*8210*/  LEA.HI.X.SX32 R167, R77, R4, 0x2, P1 ;  /* 0x000000044da77211 */ /* 0x000fc400008f16ff */
[-C--:B------:R-:W-:Y:S01]  /*8220*/  LEA R158, P2, R71, R5.reuse, 0x2 ;  /* 0x00000005479e7211 */ /* 0x080fe200078410ff */
[----:B------:R3:W-:Y:S01]  /*8230*/  STL.64 [R1+0x368], R154 ;  /* 0x0003689a01007387 */ /* 0x0007e20000100a00 */
[-C--:B------:R-:W-:Y:S02]  /*8240*/  LEA.HI.X.SX32 R165, R76, R4.reuse, 0x2, P0 ;  /* 0x000000044ca57211 */ /* 0x080fe400000f16ff */
[-C--:B-1----:R-:W-:Y:S01]  /*8250*/  LEA R174, P4, R73, R5.reuse, 0x2 ;  /* 0x0000000549ae7211 */ /* 0x082fe200078810ff */
[----:B------:R-:W-:Y:S01]  /*8260*/  STL.64 [R1+0xc90], R170 ;  /* 0x000c90aa01007387 */ /* 0x000fe20000100a00 */
[-C--:B------:R-:W-:Y:S02]  /*8270*/  LEA.HI.X.SX32 R163, R75, R4.reuse, 0x2, P6 ;  /* 0x000000044ba37211 */ /* 0x080fe400030f16ff */
[-C--:B--2---:R-:W-:Y:S01]  /*8280*/  LEA R172, P3, R72, R5.reuse, 0x2 ;  /* 0x0000000548ac7211 */ /* 0x084fe200078610ff */
[----:B------:R1:W-:Y:S01]  /*8290*/  STL.64 [R1+0x418], R152 ;  /* 0x0004189801007387 */ /* 0x0003e20000100a00 */
[-C--:B------:R-:W-:Y:S01]  /*82a0*/  LEA R156, P1, R70, R5.reuse, 0x2 ;  /* 0x00000005469c7211 */ /* 0x080fe200078210ff */
[----:B------:R-:W-:Y:S01]  /*82b0*/  IMAD R64, R64, UR4, RZ ;  /* 0x0000000440407c24 */ /* 0x000fe2000f8e02ff */
[-C--:B------:R-:W-:Y:S01]  /*82c0*/  LEA.HI.X.SX32 R161, R74, R4.reuse, 0x2, P5 ;  /* 0x000000044aa17211 */ /* 0x080fe200028f16ff */
[----:B------:R-:W-:Y:S01]  /*82d0*/  STL.64 [R1+0xc98], R168 ;  /* 0x000c98a801007387 */ /* 0x000fe20000100a00 */
[-C--:B---3--:R-:W-:Y:S01]  /*82e0*/  LEA R154, P0, R69, R5.reuse, 0x2 ;  /* 0x00000005459a7211 */ /* 0x088fe200078010ff */
[----:B------:R-:W-:Y:S01]  /*82f0*/  IMAD R63, R63, UR4, RZ ;  /* 0x000000043f3f7c24 */ /* 0x000fe2000f8e02ff */
[-C--:B------:R-:W-:Y:S01]  /*8300*/  LEA.HI.X.SX32 R175, R73, R4.reuse, 0x2, P4 ;  /* 0x0000000449af7211 */ /* 0x080fe200020f16ff */
[----:B------:R-:W-:Y:S01]  /*8310*/  STL.64 [R1+0xca0], R166 ;  /* 0x000ca0a601007387 */ /* 0x000fe20000100a00 */
[-C--:B------:R-:W-:Y:S01]  /*8320*/  LEA.HI.X.SX32 R159, R71, R4.reuse, 0x2, P2 ;  /* 0x00000004479f7211 */ /* 0x080fe200010f16ff */
[----:B------:R-:W-:Y:S01]  /*8330*/  IMAD R65, R65, UR4, RZ ;  /* 0x0000000441417c24 */ /* 0x000fe2000f8e02ff */
[----:B------:R-:W-:Y:S01]  /*8340*/  LEA.HI.X.SX32 R173, R72, R4, 0x2, P3 ;  /* 0x0000000448ad7211 */ /* 0x000fe200018f16ff */
[----:B------:R-:W-:Y:S01]  /*8350*/  STL.64 [R1+0xca8], R164 ;  /* 0x000ca8a401007387 */ /* 0x000fe20000100a00 */
[----:B-1----:R-:W-:-:S02]  /*8360*/  LEA R152, P6, R68, R5, 0x2 ;  /* 0x0000000544987211 */ /* 0x002fc400078c10ff */
[-C--:B------:R-:W-:Y:S01]  /*8370*/  LEA.HI.X.SX32 R157, R70, R4.reuse, 0x2, P1 ;  /* 0x00000004469d7211 */ /* 0x080fe200008f16ff */
[----:B------:R1:W-:Y:S01]  /*8380*/  STL.64 [R1+0xcb0], R162 ;  /* 0x000cb0a201007387 */ /* 0x0003e20000100a00 */
[-C--:B------:R-:W-:Y:S01]  /*8390*/  LEA.HI.X.SX32 R155, R69, R4.reuse, 0x2, P0 ;  /* 0x00000004459b7211 */ /* 0x080fe200000f16ff */
[----:B------:R-:W-:Y:S01]  /*83a0*/  IMAD R57, R57, UR4, RZ ;  /* 0x0000000439397c24 */ /* 0x000fe2000f8e02ff */
[----:B------:R-:W-:Y:S01]  /*83b0*/  LEA.HI.X.SX32 R153, R68, R4, 0x2, P6 ;  /* 0x0000000444997211 */ /* 0x000fe200030f16ff */
[----:B------:R2:W-:Y:S01]  /*83c0*/  STL.64 [R1+0xcb8], R160 ;  /* 0x000cb8a001007387 */ /* 0x0005e20000100a00 */
[----:B------:R-:W-:Y:S01]  /*83d0*/  IMAD R62, R62, UR4, RZ ;  /* 0x000000043e3e7c24 */ /* 0x000fe2000f8e02ff */
[-C--:B------:R-:W-:Y:S01]  /*83e0*/  LEA R146, P1, R63, R5.reuse, 0x2 ;  /* 0x000000053f927211 */ /* 0x080fe200078210ff */
[----:B------:R-:W-:Y:S01]  /*83f0*/  IMAD R56, R56, UR4, RZ ;  /* 0x0000000438387c24 */ /* 0x000fe2000f8e02ff */
[----:B------:R-:W-:Y:S04]  /*8400*/  STL.64 [R1+0x3a0], R174 ;  /* 0x0003a0ae01007387 */ /* 0x000fe80000100a00 */
[----:B------:R-:W-:Y:S01]  /*8410*/  STL.64 [R1+0xcc0], R158 ;  /* 0x000cc09e01007387 */ /* 0x000fe20000100a00 */
[----:B-1----:R-:W-:-:S02]  /*8420*/  LEA R162, P3, R65, R5, 0x2 ;  /* 0x0000000541a27211 */ /* 0x002fc400078610ff */
[CC--:B--2---:R-:W-:Y:S01]  /*8430*/  LEA R160, P2, R64.reuse, R5.reuse, 0x2 ;  /* 0x0000000540a07211 */ /* 0x0c4fe200078410ff */
[----:B------:R-:W-:Y:S01]  /*8440*/  STL.64 [R1+0x420], R172 ;  /* 0x000420ac01007387 */ /* 0x000fe20000100a00 */
[-C--:B------:R-:W-:Y:S02]  /*8450*/  LEA.HI.X.SX32 R147, R63, R4.reuse, 0x2, P1 ;  /* 0x000000043f937211 */ /* 0x080fe400008f16ff */
[-C--:B------:R-:W-:Y:S01]  /*8460*/  LEA.HI.X.SX32 R161, R64, R4.reuse, 0x2, P2 ;  /* 0x0000000440a17211 */ /* 0x080fe200010f16ff */
[----:B------:R-:W-:Y:S01]  /*8470*/  STL.64 [R1+0xcc8], R156 ;  /* 0x000cc89c01007387 */ /* 0x000fe20000100a00 */
[----:B------:R-:W-:Y:S01]  /*8480*/  IMAD R67, R67, UR4, RZ ;  /* 0x0000000443437c24 */ /* 0x000fe2000f8e02ff */
[-C--:B------:R-:W-:Y:S02]  /*8490*/  LEA R144, P0, R62, R5.reuse, 0x2 ;  /* 0x000000053e907211 */ /* 0x080fe400078010ff */
[----:B------:R1:W-:Y:S01]  /*84a0*/  STL.64 [R1+0xcd0], R154 ;  /* 0x000cd09a01007387 */ /* 0x0003e20000100a00 */
[----:B------:R-:W-:Y:S01]  /*84b0*/  IMAD R61, R61, UR4, RZ ;  /* 0x000000043d3d7c24 */ /* 0x000fe2000f8e02ff */
[-C--:B------:R-:W-:Y:S01]  /*84c0*/  LEA.HI.X.SX32 R163, R65, R4.reuse, 0x2, P3 ;  /* 0x0000000441a37211 */ /* 0x080fe200018f16ff */
[----:B------:R-:W-:Y:S01]  /*84d0*/  IMAD R55, R55, UR4, RZ ;  /* 0x0000000437377c24 */ /* 0x000fe2000f8e02ff */
[----:B------:R2:W-:Y:S01]  /*84e0*/  STL.64 [R1+0xcd8], R152 ;  /* 0x000cd89801007387 */ /* 0x0005e20000100a00 */
[----:B------:R-:W-:Y:S01]  /*84f0*/  IMAD R50, R50, UR4, RZ ;  /* 0x0000000432327c24 */ /* 0x000fe2000f8e02ff */
[----:B------:R-:W-:Y:S01]  /*8500*/  LEA.HI.X.SX32 R145, R62, R4, 0x2, P0 ;  /* 0x000000043e917211 */ /* 0x000fe200000f16ff */
[----:B------:R-:W-:Y:S01]  /*8510*/  IMAD R49, R49, UR4, RZ ;  /* 0x0000000431317c24 */ /* 0x000fe2000f8e02ff */
[----:B-1----:R-:W-:-:S02]  /*8520*/  LEA R154, P2, R57, R5, 0x2 ;  /* 0x00000005399a7211 */ /* 0x002fc400078410ff */
[-C--:B--2---:R-:W-:Y:S02]  /*8530*/  LEA R152, P1, R56, R5.reuse, 0x2 ;  /* 0x0000000538987211 */ /* 0x084fe400078210ff */
[-C--:B------:R-:W-:Y:S01]  /*8540*/  LEA.HI.X.SX32 R155, R57, R4.reuse, 0x2, P2 ;  /* 0x00000004399b7211 */ /* 0x080fe200010f16ff */
[----:B------:R-:W-:Y:S01]  /*8550*/  IMAD R66, R66, UR4, RZ ;  /* 0x0000000442427c24 */ /* 0x000fe2000f8e02ff */
[----:B------:R-:W-:Y:S01]  /*8560*/  LEA.HI.X.SX32 R153, R56, R4, 0x2, P1 ;  /* 0x0000000438997211 */ /* 0x000fe200008f16ff */
[----:B------:R-:W-:Y:S01]  /*8570*/  IMAD R60, R60, UR4, RZ ;  /* 0x000000043c3c7c24 */ /* 0x000fe2000f8e02ff */
[-C--:B------:R-:W-:Y:S01]  /*8580*/  LEA R150, P5, R67, R5.reuse, 0x2 ;  /* 0x0000000543967211 */ /* 0x080fe200078a10ff */
[----:B------:R-:W-:Y:S01]  /*8590*/  IMAD R54, R54, UR4, RZ ;  /* 0x0000000436367c24 */ /* 0x000fe2000f8e02ff */
[-C--:B------:R-:W-:Y:S01]  /*85a0*/  LEA R142, P6, R61, R5.reuse, 0x2 ;  /* 0x000000053d8e7211 */ /* 0x080fe200078c10ff */
[----:B------:R-:W-:Y:S01]  /*85b0*/  IMAD R48, R48, UR4, RZ ;  /* 0x0000000430307c24 */ /* 0x000fe2000f8e02ff */
[-C--:B------:R-:W-:Y:S01]  /*85c0*/  LEA R134, P0, R55, R5.reuse, 0x2 ;  /* 0x0000000537867211 */ /* 0x080fe200078010ff */
[----:B------:R-:W-:Y:S01]  /*85d0*/  STL.64 [R1+0x3a8], R162 ;  /* 0x0003a8a201007387 */ /* 0x000fe20000100a00 */
[----:B------:R-:W-:-:S03]  /*85e0*/  LEA R156, P2, R50, R5, 0x2 ;  /* 0x00000005329c7211 */ /* 0x000fc600078410ff */
[----:B------:R-:W-:Y:S01]  /*85f0*/  STL.64 [R1+0x428], R160 ;  /* 0x000428a001007387 */ /* 0x000fe20000100a00 */
[-C--:B------:R-:W-:Y:S01]  /*8600*/  LEA.HI.X.SX32 R151, R67, R4.reuse, 0x2, P5 ;  /* 0x0000000443977211 */ /* 0x080fe200028f16ff */
[----:B------:R-:W-:Y:S01]  /*8610*/  IMAD R59, R59, UR4, RZ ;  /* 0x000000043b3b7c24 */ /* 0x000fe2000f8e02ff */
[-C--:B------:R-:W-:Y:S01]  /*8620*/  LEA.HI.X.SX32 R143, R61, R4.reuse, 0x2, P6 ;  /* 0x000000043d8f7211 */ /* 0x080fe200030f16ff */
[----:B------:R1:W-:Y:S01]  /*8630*/  STL.64 [R1+0x3b0], R154 ;  /* 0x0003b09a01007387 */ /* 0x0003e20000100a00 */
[----:B------:R-:W-:Y:S01]  /*8640*/  LEA.HI.X.SX32 R135, R55, R4, 0x2, P0 ;  /* 0x0000000437877211 */ /* 0x000fe200000f16ff */
[----:B------:R-:W-:Y:S01]  /*8650*/  IMAD R53, R53, UR4, RZ ;  /* 0x0000000435357c24 */ /* 0x000fe2000f8e02ff */
[-C--:B------:R-:W-:Y:S01]  /*8660*/  LEA R148, P4, R66, R5.reuse, 0x2 ;  /* 0x0000000542947211 */ /* 0x080fe200078810ff */
[----:B------:R2:W-:Y:S01]  /*8670*/  STL.64 [R1+0x430], R152 ;  /* 0x0004309801007387 */ /* 0x0005e20000100a00 */
[----:B------:R-:W-:Y:S01]  /*8680*/  IMAD R47, R47, UR4, RZ ;  /* 0x000000042f2f7c24 */ /* 0x000fe2000f8e02ff */
[----:B------:R-:W-:-:S02]  /*8690*/  LEA R140, P5, R60, R5, 0x2 ;  /* 0x000000053c8c7211 */ /* 0x000fc400078a10ff */
[-C--:B------:R-:W-:Y:S02]  /*86a0*/  LEA R132, P6, R54, R5.reuse, 0x2 ;  /* 0x0000000536847211 */ /* 0x080fe400078c10ff */
[-C--:B-1----:R-:W-:Y:S01]  /*86b0*/  LEA R154, P1, R49, R5.reuse, 0x2 ;  /* 0x00000005319a7211 */ /* 0x082fe200078210ff */
[----:B------:R-:W-:Y:S01]  /*86c0*/  IMAD R42, R42, UR4, RZ ;  /* 0x000000042a2a7c24 */ /* 0x000fe2000f8e02ff */
[-C--:B------:R-:W-:Y:S02]  /*86d0*/  LEA.HI.X.SX32 R157, R50, R4.reuse, 0x2, P2 ;  /* 0x00000004329d7211 */ /* 0x080fe400010f16ff */
[----:B--2---:R-:W-:Y:S01]  /*86e0*/  LEA R152, P0, R48, R5, 0x2 ;  /* 0x0000000530987211 */ /* 0x004fe200078010ff */
[----:B------:R-:W-:Y:S01]  /*86f0*/  IMAD R41, R41, UR4, RZ ;  /* 0x0000000429297c24 */ /* 0x000fe2000f8e02ff */
[-C--:B------:R-:W-:Y:S01]  /*8700*/  LEA.HI.X.SX32 R155, R49, R4.reuse, 0x2, P1 ;  /* 0x00000004319b7211 */ /* 0x080fe200008f16ff */
[----:B------:R-:W-:Y:S01]  /*8710*/  IMAD R58, R58, UR4, RZ ;  /* 0x000000043a3a7c24 */ /* 0x000fe2000f8e02ff */
[-C--:B------:R-:W-:Y:S01]  /*8720*/  LEA.HI.X.SX32 R149, R66, R4.reuse, 0x2, P4 ;  /* 0x0000000442957211 */ /* 0x080fe200020f16ff */
[----:B------:R-:W-:Y:S01]  /*8730*/  IMAD R52, R52, UR4, RZ ;  /* 0x0000000434347c24 */ /* 0x000fe2000f8e02ff */
[-C--:B------:R-:W-:Y:S01]  /*8740*/  LEA.HI.X.SX32 R141, R60, R4.reuse, 0x2, P5 ;  /* 0x000000043c8d7211 */ /* 0x080fe200028f16ff */
[----:B------:R-:W-:Y:S01]  /*8750*/  IMAD R46, R46, UR4, RZ ;  /* 0x000000042e2e7c24 */ /* 0x000fe2000f8e02ff */
[-C--:B------:R-:W-:Y:S01]  /*8760*/  LEA.HI.X.SX32 R133, R54, R4.reuse, 0x2, P6 ;  /* 0x0000000436857211 */ /* 0x080fe200030f16ff */
[----:B------:R-:W-:Y:S01]  /*8770*/  IMAD R40, R40, UR4, RZ ;  /* 0x0000000428287c24 */ /* 0x000fe2000f8e02ff */
[----:B------:R-:W-:-:S02]  /*8780*/  LEA.HI.X.SX32 R153, R48, R4, 0x2, P0 ;  /* 0x0000000430997211 */ /* 0x000fc400000f16ff */
[-C--:B------:R-:W-:Y:S02]  /*8790*/  LEA R138, P4, R59, R5.reuse, 0x2 ;  /* 0x000000053b8a7211 */ /* 0x080fe400078810ff */
[-C--:B------:R-:W-:Y:S02]  /*87a0*/  LEA R130, P5, R53, R5.reuse, 0x2 ;  /* 0x0000000535827211 */ /* 0x080fe400078a10ff */
[-C--:B------:R-:W-:Y:S01]  /*87b0*/  LEA R124, P6, R47, R5.reuse, 0x2 ;  /* 0x000000052f7c7211 */ /* 0x080fe200078c10ff */
[----:B------:R1:W-:Y:S01]  /*87c0*/  STL.64 [R1+0x338], R156 ;  /* 0x0003389c01007387 */ /* 0x0003e20000100a00 */
        /* <DEDUP_REMOVED lines=10> */
[-C--:B-1----:R-:W-:Y:S02]  /*8870*/  LEA R156, P1, R42, R5.reuse, 0x2 ;  /* 0x000000052a9c7211 */ /* 0x082fe400078210ff */
[-C--:B------:R-:W-:Y:S02]  /*8880*/  LEA R122, P5, R46, R5.reuse, 0x2 ;  /* 0x000000052e7a7211 */ /* 0x080fe400078a10ff */
[CC--:B--2---:R-:W-:Y:S01]  /*8890*/  LEA R154, P0, R41.reuse, R5.reuse, 0x2 ;  /* 0x00000005299a7211 */ /* 0x0c4fe200078010ff */
[----:B------:R-:W-:Y:S01]  /*88a0*/  IMAD R30, R30, UR4, RZ ;  /* 0x000000041e1e7c24 */ /* 0x000fe2000f8e02ff */
[-C--:B------:R-:W-:Y:S02]  /*88b0*/  LEA.HI.X.SX32 R157, R42, R4.reuse, 0x2, P1 ;  /* 0x000000042a9d7211 */ /* 0x080fe400008f16ff */
[----:B---3--:R-:W-:Y:S01]  /*88c0*/  LEA R152, P6, R40, R5, 0x2 ;  /* 0x0000000528987211 */ /* 0x008fe200078c10ff */
        /* <DEDUP_REMOVED lines=8> */
[-C--:B------:R-:W-:Y:S02]  /*8950*/  LEA.HI.X.SX32 R153, R40, R4.reuse, 0x2, P6 ;  /* 0x0000000428997211 */ /* 0x080fe400030f16ff */
[-C--:B------:R-:W-:Y:S02]  /*8960*/  LEA R126, P3, R51, R5.reuse, 0x2 ;  /* 0x00000005337e7211 */ /* 0x080fe400078610ff */
[-C--:B------:R-:W-:Y:S02]  /*8970*/  LEA R120, P4, R45, R5.reuse, 0x2 ;  /* 0x000000052d787211 */ /* 0x080fe400078810ff */
[-C--:B------:R-:W-:Y:S01]  /*8980*/  LEA R114, P5, R39, R5.reuse, 0x2 ;  /* 0x0000000527727211 */ /* 0x080fe200078a10ff */
[----:B------:R1:W-:Y:S01]  /*8990*/  STL.64 [R1+0x340], R156 ;  /* 0x0003409c01007387 */ /* 0x0003e20000100a00 */
[----:B------:R-:W-:Y:S01]  /*89a0*/  LOP3.LUT R2, R2, 0x7c, RZ, 0xc0, !PT ;  /* 0x0000007c02027812 */ /* 0x000fe200078ec0ff */
[----:B------:R-:W-:Y:S01]  /*89b0*/  IMAD R36, R36, UR4, RZ ;  /* 0x0000000424247c24 */ /* 0x000fe2000f8e02ff */
[-C--:B------:R-:W-:Y:S01]  /*89c0*/  LEA.HI.X.SX32 R127, R51, R4.reuse, 0x2, P3 ;  /* 0x00000004337f7211 */ /* 0x080fe200018f16ff */
[----:B------:R2:W-:Y:S01]  /*89d0*/  STL.64 [R1+0x3c0], R154 ;  /* 0x0003c09a01007387 */ /* 0x0005e20000100a00 */
[-C--:B------:R-:W-:Y:S01]  /*89e0*/  LEA.HI.X.SX32 R121, R45, R4.reuse, 0x2, P4 ;  /* 0x000000042d797211 */ /* 0x080fe200020f16ff */
[----:B------:R-:W-:Y:S01]  /*89f0*/  IMAD R24, R24, UR4, RZ ;  /* 0x0000000418187c24 */ /* 0x000fe2000f8e02ff */
[----:B------:R-:W-:Y:S01]  /*8a00*/  LEA.HI.X.SX32 R115, R39, R4, 0x2, P5 ;  /* 0x0000000427737211 */ /* 0x000fe200028f16ff */
[----:B------:R3:W-:Y:S01]  /*8a10*/  STL.64 [R1+0x440], R152 ;  /* 0x0004409801007387 */ /* 0x0007e20000100a00 */
[----:B------:R-:W-:-:S02]  /*8a20*/  LEA R118, P3, R44, R5, 0x2 ;  /* 0x000000052c767211 */ /* 0x000fc400078610ff */
[-C--:B-1----:R-:W-:Y:S02]  /*8a30*/  LEA R156, P0, R30, R5.reuse, 0x2 ;  /* 0x000000051e9c7211 */ /* 0x082fe400078010ff */
[-C--:B------:R-:W-:Y:S02]  /*8a40*/  LEA R112, P4, R38, R5.reuse, 0x2 ;  /* 0x0000000526707211 */ /* 0x080fe400078810ff */
[-C--:B--2---:R-:W-:Y:S01]  /*8a50*/  LEA R154, P6, R28, R5.reuse, 0x2 ;  /* 0x000000051c9a7211 */ /* 0x084fe200078c10ff */
[----:B------:R-:W-:Y:S01]  /*8a60*/  IMAD R43, R43, UR4, RZ ;  /* 0x000000042b2b7c24 */ /* 0x000fe2000f8e02ff */
[----:B------:R-:W-:Y:S02]  /*8a70*/  LEA R2, R6, R2, 0x9 ;  /* 0x0000000206027211 */ /* 0x000fe400078e48ff */
[----:B---3--:R-:W-:Y:S01]  /*8a80*/  LEA R152, P5, R26, R5, 0x2 ;  /* 0x000000051a987211 */ /* 0x008fe200078a10ff */
[----:B------:R-:W1:Y:S01]  /*8a90*/  LDC.64 R6, c[0x0][0x230] ;  /* 0x00008c00ff067b82 */ /* 0x000e620000000a00 */
        /* <DEDUP_REMOVED lines=10> */
[-C--:B------:R-:W-:Y:S01]  /*8b40*/  LEA R104, P4, R24, R5.reuse, 0x2 ;  /* 0x0000000518687211 */ /* 0x080fe200078810ff */
[----:B------:R2:W-:Y:S01]  /*8b50*/  STL.64 [R1+0x360], R156 ;  /* 0x0003609c01007387 */ /* 0x0005e20000100a00 */
[----:B------:R-:W-:Y:S01]  /*8b60*/  IMAD R34, R34, UR4, RZ ;  /* 0x0000000422227c24 */ /* 0x000fe2000f8e02ff */
[-C--:B------:R-:W-:Y:S01]  /*8b70*/  LEA R116, P2, R43, R5.reuse, 0x2 ;  /* 0x000000052b747211 */ /* 0x080fe200078410ff */
[----:B------:R-:W-:Y:S01]  /*8b80*/  IMAD R32, R32, UR4, RZ ;  /* 0x0000000420207c24 */ /* 0x000fe2000f8e02ff */
[----:B------:R3:W-:Y:S01]  /*8b90*/  STL.64 [R1+0x3c8], R154 ;  /* 0x0003c89a01007387 */ /* 0x0007e20000100a00 */
[-C--:B------:R-:W-:Y:S01]  /*8ba0*/  LEA.HI.X.SX32 R111, R36, R4.reuse, 0x2, P3 ;  /* 0x00000004246f7211 */ /* 0x080fe200018f16ff */
[----:B------:R-:W-:Y:S01]  /*8bb0*/  IMAD R8, R8, UR4, RZ ;  /* 0x0000000408087c24 */ /* 0x000fe2000f8e02ff */
[----:B------:R-:W-:Y:S01]  /*8bc0*/  LEA.HI.X.SX32 R105, R24, R4, 0x2, P4 ;  /* 0x0000000418697211 */ /* 0x000fe200020f16ff */
[----:B------:R4:W-:Y:S01]  /*8bd0*/  STL.64 [R1+0x448], R152 ;  /* 0x0004489801007387 */ /* 0x0009e20000100a00 */
[----:B------:R-:W-:-:S02]  /*8be0*/  LEA R102, P3, R22, R5, 0x2 ;  /* 0x0000000516667211 */ /* 0x000fc400078610ff */
[-C--:B--2---:R-:W-:Y:S02]  /*8bf0*/  LEA R156, P6, R14, R5.reuse, 0x2 ;  /* 0x000000050e9c7211 */ /* 0x084fe400078c10ff */
[-C--:B---3--:R-:W-:Y:S01]  /*8c00*/  LEA R154, P5, R12, R5.reuse, 0x2 ;  /* 0x000000050c9a7211 */ /* 0x088fe200078a10ff */
[----:B------:R-:W-:Y:S01]  /*8c10*/  IMAD R20, R20, UR4, RZ ;  /* 0x0000000414147c24 */ /* 0x000fe2000f8e02ff */
[-C--:B------:R-:W-:Y:S02]  /*8c20*/  LEA.HI.X.SX32 R117, R43, R4.reuse, 0x2, P2 ;  /* 0x000000042b757211 */ /* 0x080fe400010f16ff */
[-C--:B----4-:R-:W-:Y:S01]  /*8c30*/  LEA R152, P4, R10, R5.reuse, 0x2 ;  /* 0x000000050a987211 */ /* 0x090fe200078810ff */
[----:B------:R-:W-:Y:S01]  /*8c40*/  IMAD R18, R18, UR4, RZ ;  /* 0x0000000412127c24 */ /* 0x000fe2000f8e02ff */
[----:B------:R-:W-:Y:S01]  /*8c50*/  LEA.HI.X.SX32 R157, R14, R4, 0x2, P6 ;  /* 0x000000040e9d7211 */ /* 0x000fe200030f16ff */
[----:B------:R-:W-:Y:S01]  /*8c60*/  IMAD R16, R16, UR4, RZ ;  /* 0x0000000410107c24 */ /* 0x000fe2000f8e02ff */
[-C--:B------:R-:W-:Y:S01]  /*8c70*/  LEA R108, P2, R34, R5.reuse, 0x2 ;  /* 0x00000005226c7211 */ /* 0x080fe200078410ff */
[----:B------:R-:W-:Y:S01]  /*8c80*/  IMAD R19, R19, UR4, RZ ;  /* 0x0000000413137c24 */ /* 0x000fe2000f8e02ff */
[----:B------:R-:W-:-:S02]  /*8c90*/  LEA R106, P1, R32, R5, 0x2 ;  /* 0x00000005206a7211 */ /* 0x000fc400078210ff */
[-C--:B------:R-:W-:Y:S01]  /*8ca0*/  LEA.HI.X.SX32 R155, R12, R4.reuse, 0x2, P5 ;  /* 0x000000040c9b7211 */ /* 0x080fe200028f16ff */
[----:B------:R-:W-:Y:S01]  /*8cb0*/  IMAD R21, R21, UR4, RZ ;  /* 0x0000000415157c24 */ /* 0x000fe2000f8e02ff */
[-C--:B------:R-:W-:Y:S02]  /*8cc0*/  LEA.HI.X.SX32 R103, R22, R4.reuse, 0x2, P3 ;  /* 0x0000000416677211 */ /* 0x080fe400018f16ff */
[-C--:B------:R-:W-:Y:S01]  /*8cd0*/  LEA.HI.X.SX32 R153, R10, R4.reuse, 0x2, P4 ;  /* 0x000000040a997211 */ /* 0x080fe200020f16ff */
[----:B------:R-:W-:Y:S01]  /*8ce0*/  IMAD R17, R17, UR4, RZ ;  /* 0x0000000411117c24 */ /* 0x000fe2000f8e02ff */
[-C--:B------:R-:W-:Y:S01]  /*8cf0*/  LEA R94, P3, R8, R5.reuse, 0x2 ;  /* 0x00000005085e7211 */ /* 0x080fe200078610ff */
[----:B------:R2:W-:Y:S01]  /*8d00*/  STL.64 [R1+0x358], R156 ;  /* 0x0003589c01007387 */ /* 0x0005e20000100a00 */
[-C--:B------:R-:W-:Y:S01]  /*8d10*/  LEA.HI.X.SX32 R109, R34, R4.reuse, 0x2, P2 ;  /* 0x00000004226d7211 */ /* 0x080fe200010f16ff */
[----:B------:R-:W-:Y:S01]  /*8d20*/  IMAD R9, R9, UR4, RZ ;  /* 0x0000000409097c24 */ /* 0x000fe2000f8e02ff */
[-C--:B------:R-:W-:Y:S01]  /*8d30*/  LEA.HI.X.SX32 R107, R32, R4.reuse, 0x2, P1 ;  /* 0x00000004206b7211 */ /* 0x080fe200008f16ff */
[----:B------:R-:W-:Y:S01]  /*8d40*/  IMAD R11, R11, UR4, RZ ;  /* 0x000000040b0b7c24 */ /* 0x000fe2000f8e02ff */
[-C--:B------:R-:W-:Y:S01]  /*8d50*/  LEA R100, P2, R20, R5.reuse, 0x2 ;  /* 0x0000000514647211 */ /* 0x080fe200078410ff */
[----:B------:R-:W-:Y:S01]  /*8d60*/  IMAD R13, R13, UR4, RZ ;  /* 0x000000040d0d7c24 */ /* 0x000fe2000f8e02ff */
[-C--:B------:R-:W-:Y:S01]  /*8d70*/  LEA R98, P1, R18, R5.reuse, 0x2 ;  /* 0x0000000512627211 */ /* 0x080fe200078210ff */
[----:B------:R-:W-:Y:S01]  /*8d80*/  IMAD R15, R15, UR4, RZ ;  /* 0x000000040f0f7c24 */ /* 0x000fe2000f8e02ff */
[-C--:B------:R-:W-:Y:S01]  /*8d90*/  LEA R96, P0, R16, R5.reuse, 0x2 ;  /* 0x0000000510607211 */ /* 0x080fe200078010ff */
[----:B------:R3:W-:Y:S01]  /*8da0*/  STL.64 [R1+0x3d0], R154 ;  /* 0x0003d09a01007387 */ /* 0x0007e20000100a00 */
[----:B------:R-:W-:Y:S01]  /*8db0*/  IMAD R25, R25, UR4, RZ ;  /* 0x0000000419197c24 */ /* 0x000fe2000f8e02ff */
[-C--:B------:R-:W-:Y:S01]  /*8dc0*/  LEA.HI.X.SX32 R95, R8, R4.reuse, 0x2, P3 ;  /* 0x00000004085f7211 */ /* 0x080fe200018f16ff */
[----:B------:R-:W-:Y:S01]  /*8dd0*/  IMAD R23, R23, UR4, RZ ;  /* 0x0000000417177c24 */ /* 0x000fe2000f8e02ff */
[----:B------:R4:W-:Y:S01]  /*8de0*/  STL.64 [R1+0x450], R152 ;  /* 0x0004509801007387 */ /* 0x0009e20000100a00 */
[----:B--2---:R-:W-:Y:S01]  /*8df0*/  LEA R156, P5, R17, R5, 0x2 ;  /* 0x00000005119c7211 */ /* 0x004fe200078a10ff */
[----:B------:R-:W-:Y:S01]  /*8e00*/  IMAD R35, R35, UR4, RZ ;  /* 0x0000000423237c24 */ /* 0x000fe2000f8e02ff */
[-C--:B------:R-:W-:Y:S01]  /*8e10*/  LEA.HI.X.SX32 R101, R20, R4.reuse, 0x2, P2 ;  /* 0x0000000414657211 */ /* 0x080fe200010f16ff */
[----:B------:R-:W-:Y:S01]  /*8e20*/  IMAD R33, R33, UR4, RZ ;  /* 0x0000000421217c24 */ /* 0x000fe2000f8e02ff */
[----:B------:R-:W-:-:S02]  /*8e30*/  LEA.HI.X.SX32 R99, R18, R4, 0x2, P1 ;  /* 0x0000000412637211 */ /* 0x000fc400008f16ff */
[-C--:B---3--:R-:W-:Y:S01]  /*8e40*/  LEA R154, P4, R19, R5.reuse, 0x2 ;  /* 0x00000005139a7211 */ /* 0x088fe200078810ff */
[----:B------:R-:W-:Y:S01]  /*8e50*/  IMAD R31, R31, UR4, RZ ;  /* 0x000000041f1f7c24 */ /* 0x000fe2000f8e02ff */
[----:B------:R-:W-:Y:S02]  /*8e60*/  LEA.HI.X.SX32 R97, R16, R4, 0x2, P0 ;  /* 0x0000000410617211 */ /* 0x000fe400000f16ff */
[-C--:B----4-:R-:W-:Y:S01]  /*8e70*/  LEA R152, P3, R21, R5.reuse, 0x2 ;  /* 0x0000000515987211 */ /* 0x090fe200078610ff */
[----:B------:R-:W-:Y:S01]  /*8e80*/  IMAD R29, R29, UR4, RZ ;  /* 0x000000041d1d7c24 */ /* 0x000fe2000f8e02ff */
[-C--:B------:R-:W-:Y:S01]  /*8e90*/  LEA R92, P2, R9, R5.reuse, 0x2 ;  /* 0x00000005095c7211 */ /* 0x080fe200078410ff */
[----:B------:R-:W-:Y:S01]  /*8ea0*/  IMAD R27, R27, UR4, RZ ;  /* 0x000000041b1b7c24 */ /* 0x000fe2000f8e02ff */
[----:B------:R-:W-:Y:S01]  /*8eb0*/  LEA R90, P1, R11, R5, 0x2 ;  /* 0x000000050b5a7211 */ /* 0x000fe200078210ff */
[----:B-1----:R-:W-:Y:S01]  /*8ec0*/  IMAD R7, R3, R7, RZ ;  /* 0x0000000703077224 */ /* 0x002fe200078e02ff */
[-C--:B------:R-:W-:Y:S01]  /*8ed0*/  LEA R88, P0, R13, R5.reuse, 0x2 ;  /* 0x000000050d587211 */ /* 0x080fe200078010ff */
[----:B------:R-:W-:Y:S01]  /*8ee0*/  ULDC.64 UR4, c[0x0][0x210] ;  /* 0x0000840000047ab9 */ /* 0x000fe20000000a00 */
[----:B------:R-:W-:-:S02]  /*8ef0*/  LEA R86, P6, R15, R5, 0x2 ;  /* 0x000000050f567211 */ /* 0x000fc400078c10ff */
[-C--:B------:R-:W-:Y:S02]  /*8f00*/  LEA.HI.X.SX32 R155, R19, R4.reuse, 0x2, P4 ;  /* 0x00000004139b7211 */ /* 0x080fe400020f16ff */
[-C--:B------:R-:W-:Y:S02]  /*8f10*/  LEA R10, P4, R25, R5.reuse, 0x2 ;  /* 0x00000005190a7211 */ /* 0x080fe400078810ff */
[-C--:B------:R-:W-:Y:S02]  /*8f20*/  LEA.HI.X.SX32 R153, R21, R4.reuse, 0x2, P3 ;  /* 0x0000000415997211 */ /* 0x080fe400018f16ff */
[-C--:B------:R-:W-:Y:S02]  /*8f30*/  LEA.HI.X.SX32 R157, R17, R4.reuse, 0x2, P5 ;  /* 0x00000004119d7211 */ /* 0x080fe400028f16ff */
[----:B------:R-:W-:Y:S02]  /*8f40*/  LEA R8, P3, R23, R5, 0x2 ;  /* 0x0000000517087211 */ /* 0x000fe400078610ff */
[----:B------:R-:W-:-:S02]  /*8f50*/  LEA.HI.X.SX32 R93, R9, R4, 0x2, P2 ;  /* 0x00000004095d7211 */ /* 0x000fc400010f16ff */
[-C--:B------:R-:W-:Y:S02]  /*8f60*/  LEA.HI.X.SX32 R91, R11, R4.reuse, 0x2, P1 ;  /* 0x000000040b5b7211 */ /* 0x080fe400008f16ff */
[-C--:B------:R-:W-:Y:S02]  /*8f70*/  LEA.HI.X.SX32 R89, R13, R4.reuse, 0x2, P0 ;  /* 0x000000040d597211 */ /* 0x080fe400000f16ff */
[----:B------:R-:W-:Y:S02]  /*8f80*/  LEA.HI.X.SX32 R87, R15, R4, 0x2, P6 ;  /* 0x000000040f577211 */ /* 0x000fe400030f16ff */
[-C--:B------:R-:W-:Y:S02]  /*8f90*/  LEA R84, P2, R35, R5.reuse, 0x2 ;  /* 0x0000000523547211 */ /* 0x080fe400078410ff */
[-C--:B------:R-:W-:Y:S02]  /*8fa0*/  LEA R82, P1, R33, R5.reuse, 0x2 ;  /* 0x0000000521527211 */ /* 0x080fe400078210ff */
[----:B------:R-:W-:-:S02]  /*8fb0*/  LEA R80, P0, R31, R5, 0x2 ;  /* 0x000000051f507211 */ /* 0x000fc400078010ff */
[-C--:B------:R-:W-:Y:S02]  /*8fc0*/  LEA R78, P6, R29, R5.reuse, 0x2 ;  /* 0x000000051d4e7211 */ /* 0x080fe400078c10ff */
[----:B------:R-:W-:Y:S02]  /*8fd0*/  LEA R76, P5, R27, R5, 0x2 ;  /* 0x000000051b4c7211 */ /* 0x000fe400078a10ff */
[-C--:B------:R-:W-:Y:S01]  /*8fe0*/  LEA.HI.X.SX32 R11, R25, R4.reuse, 0x2, P4 ;  /* 0x00000004190b7211 */ /* 0x080fe200020f16ff */
[----:B------:R-:W-:Y:S01]  /*8ff0*/  STL.64 [R1+0x350], R156 ;  /* 0x0003509c01007387 */ /* 0x000fe20000100a00 */
[-C--:B------:R-:W-:Y:S01]  /*9000*/  LEA.HI.X.SX32 R9, R23, R4.reuse, 0x2, P3 ;  /* 0x0000000417097211 */ /* 0x080fe200018f16ff */
[----:B------:R-:W-:Y:S01]  /*9010*/  VIADD R3, R6, 0xfffffffc ;  /* 0xfffffffc06037836 */ /* 0x000fe20000000000 */
[-C--:B------:R-:W-:Y:S01]  /*9020*/  LEA.HI.X.SX32 R85, R35, R4.reuse, 0x2, P2 ;  /* 0x0000000423557211 */ /* 0x080fe200010f16ff */
[----:B------:R-:W-:Y:S01]  /*9030*/  STL.64 [R1+0x3e0], R154 ;  /* 0x0003e09a01007387 */ /* 0x000fe20000100a00 */
[----:B------:R-:W-:-:S02]  /*9040*/  LEA.HI.X.SX32 R83, R33, R4, 0x2, P1 ;  /* 0x0000000421537211 */ /* 0x000fc400008f16ff */
[-C--:B------:R-:W-:Y:S01]  /*9050*/  LEA.HI.X.SX32 R81, R31, R4.reuse, 0x2, P0 ;  /* 0x000000041f517211 */ /* 0x080fe200000f16ff */
[----:B------:R-:W-:Y:S01]  /*9060*/  STL.64 [R1+0x458], R152 ;  /* 0x0004589801007387 */ /* 0x000fe20000100a00 */
[-C--:B------:R-:W-:Y:S02]  /*9070*/  LEA.HI.X.SX32 R79, R29, R4.reuse, 0x2, P6 ;  /* 0x000000041d4f7211 */ /* 0x080fe400030f16ff */
[----:B------:R-:W-:Y:S01]  /*9080*/  LEA.HI.X.SX32 R77, R27, R4, 0x2, P5 ;  /* 0x000000041b4d7211 */ /* 0x000fe200028f16ff */
[----:B------:R-:W-:Y:S01]  /*9090*/  STL.64 [R1+0x348], R10 ;  /* 0x0003480a01007387 */ /* 0x000fe20000100a00 */
[----:B------:R-:W-:Y:S01]  /*90a0*/  LEA R240, P3, R7, UR4, 0x2 ;  /* 0x0000000407f07c11 */ /* 0x000fe2000f8610ff */
[----:B------:R-:W-:Y:S01]  /*90b0*/  VIADD R4, R6, 0xfffffffd ;  /* 0xfffffffd06047836 */ /* 0x000fe20000000000 */
[----:B------:R-:W-:Y:S01]  /*90c0*/  ISETP.GE.U32.AND P2, PT, R3, 0x7fffff7d, PT ;  /* 0x7fffff7d0300780c */ /* 0x000fe20003f46070 */
[----:B------:R1:W-:Y:S01]  /*90d0*/  STL.64 [R1+0x3d8], R8 ;  /* 0x0003d80801007387 */ /* 0x0003e20000100a00 */
[----:B------:R-:W-:Y:S01]  /*90e0*/  LEA.HI.X.SX32 R241, R7, UR5, 0x2, P3 ;  /* 0x0000000507f17c11 */ /* 0x000fe200098f16ff */
[C---:B------:R-:W-:Y:S01]  /*90f0*/  IMAD.SHL.U32 R3, R184.reuse, 0x2, RZ ;  /* 0x00000002b8037824 */ /* 0x040fe200078e00ff */
[----:B------:R-:W-:-:S02]  /*9100*/  LEA R170, P3, R184, R240, 0x3 ;  /* 0x000000f0b8aa7211 */ /* 0x000fc400078618ff */
[----:B------:R-:W-:Y:S01]  /*9110*/  ISETP.GE.U32.AND P6, PT, R4, 0x7fffff7e, PT ;  /* 0x7fffff7e0400780c */ /* 0x000fe20003fc6070 */
[C---:B------:R-:W-:Y:S02]  /*9120*/  IMAD R4, R184.reuse, 0x3, RZ ;  /* 0x00000003b8047824 */ /* 0x040fe400078e02ff */
[----:B-1----:R-:W-:Y:S01]  /*9130*/  IMAD R9, R184, 0xc, RZ ;  /* 0x0000000cb8097824 */ /* 0x002fe200078e02ff */
[----:B------:R-:W-:Y:S01]  /*9140*/  IADD3 R5, R6, -0x2, RZ ;  /* 0xfffffffe06057810 */ /* 0x000fe20007ffe0ff */
[C---:B------:R-:W-:Y:S01]  /*9150*/  IMAD R17, R184.reuse, 0x14, RZ ;  /* 0x00000014b8117824 */ /* 0x040fe200078e02ff */
[----:B------:R-:W-:Y:S02]  /*9160*/  LEA.HI.X.SX32 R171, R3, R241, 0x2, P3 ;  /* 0x000000f103ab7211 */ /* 0x000fe400018f16ff */
[----:B------:R-:W-:Y:S01]  /*9170*/  IADD3 R168, P4, R9, R240, RZ ;  /* 0x000000f009a87210 */ /* 0x000fe20007f9e0ff */
[----:B------:R-:W-:Y:S01]  /*9180*/  IMAD R21, R184, 0x18, RZ ;  /* 0x00000018b8157824 */ /* 0x000fe200078e02ff */
[----:B------:R-:W-:-:S02]  /*9190*/  ISETP.GE.U32.AND P0, PT, R5, 0x7fffff7f, PT ;  /* 0x7fffff7f0500780c */ /* 0x000fc40003f06070 */
[----:B------:R-:W-:Y:S01]  /*91a0*/  LEA.HI.X.SX32 R169, R4, R241, 0x2, P4 ;  /* 0x000000f104a97211 */ /* 0x000fe200020f16ff */
[C---:B------:R-:W-:Y:S01]  /*91b0*/  IMAD R5, R184.reuse, 0x5, RZ ;  /* 0x00000005b8057824 */ /* 0x040fe200078e02ff */
[----:B------:R1:W-:Y:S01]  /*91c0*/  STL.64 [R1+0x2e0], R170 ;  /* 0x0002e0aa01007387 */ /* 0x0003e20000100a00 */
[----:B------:R-:W-:-:S03]  /*91d0*/  IMAD R7, R184, 0x6, RZ ;  /* 0x00000006b8077824 */ /* 0x000fc600078e02ff */
[----:B------:R2:W-:Y:S01]  /*91e0*/  STL.64 [R1+0x2d8], R168 ;  /* 0x0002d8a801007387 */ /* 0x0005e20000100a00 */
[C---:B------:R-:W-:Y:S01]  /*91f0*/  IMAD R25, R184.reuse, 0x1c, RZ ;  /* 0x0000001cb8197824 */ /* 0x040fe200078e02ff */
[-C--:B-1----:R-:W-:Y:S02]  /*9200*/  IADD3 R170, P3, R17, R240.reuse, RZ ;  /* 0x000000f011aa7210 */ /* 0x082fe40007f7e0ff */
[----:B--2---:R-:W-:Y:S02]  /*9210*/  IADD3 R168, P4, R21, R240, RZ ;  /* 0x000000f015a87210 */ /* 0x004fe40007f9e0ff */
[-C--:B------:R-:W-:Y:S02]  /*9220*/  LEA.HI.X.SX32 R171, R5, R241.reuse, 0x2, P3 ;  /* 0x000000f105ab7211 */ /* 0x080fe400018f16ff */
[----:B------:R-:W-:Y:S01]  /*9230*/  LEA.HI.X.SX32 R169, R7, R241, 0x2, P4 ;  /* 0x000000f107a97211 */ /* 0x000fe200020f16ff */
[C---:B------:R-:W-:Y:S02]  /*9240*/  IMAD R8, R184.reuse, 0x7, RZ ;  /* 0x00000007b8087824 */ /* 0x040fe400078e02ff */
[----:B------:R1:W-:Y:S01]  /*9250*/  STL.64 [R1+0x2c8], R170 ;  /* 0x0002c8aa01007387 */ /* 0x0003e20000100a00 */
[----:B------:R-:W-:-:S02]  /*9260*/  IMAD R32, R184, 0x24, RZ ;  /* 0x00000024b8207824 */ /* 0x000fc400078e02ff */
[C---:B------:R-:W-:Y:S01]  /*9270*/  IMAD.SHL.U32 R10, R184.reuse, 0x8, RZ ;  /* 0x00000008b80a7824 */ /* 0x040fe200078e00ff */
[----:B------:R2:W-:Y:S01]  /*9280*/  STL.64 [R1+0x2c0], R168 ;  /* 0x0002c0a801007387 */ /* 0x0005e20000100a00 */
[C---:B------:R-:W-:Y:S01]  /*9290*/  IMAD R11, R184.reuse, 0x9, RZ ;  /* 0x00000009b80b7824 */ /* 0x040fe200078e02ff */
[-C--:B-1----:R-:W-:Y:S02]  /*92a0*/  IADD3 R170, P3, R25, R240.reuse, RZ ;  /* 0x000000f019aa7210 */ /* 0x082fe40007f7e0ff */
[-C--:B--2---:R-:W-:Y:S02]  /*92b0*/  LEA R168, P4, R184, R240.reuse, 0x5 ;  /* 0x000000f0b8a87211 */ /* 0x084fe400078828ff */
[-C--:B------:R-:W-:Y:S02]  /*92c0*/  LEA.HI.X.SX32 R171, R8, R241.reuse, 0x2, P3 ;  /* 0x000000f108ab7211 */ /* 0x080fe400018f16ff */
[----:B------:R-:W-:Y:S02]  /*92d0*/  IADD3 R4, P3, R32, R240, RZ ;  /* 0x000000f020047210 */ /* 0x000fe40007f7e0ff */
[-C--:B------:R-:W-:Y:S01]  /*92e0*/  LEA.HI.X.SX32 R169, R10, R241.reuse, 0x2, P4 ;  /* 0x000000f10aa97211 */ /* 0x080fe200020f16ff */
[C---:B------:R-:W-:Y:S01]  /*92f0*/  IMAD R41, R184.reuse, 0x28, RZ ;  /* 0x00000028b8297824 */ /* 0x040fe200078e02ff */
[----:B------:R-:W-:Y:S01]  /*9300*/  LEA.HI.X.SX32 R5, R11, R241, 0x2, P3 ;  /* 0x000000f10b057211 */ /* 0x000fe200018f16ff */
[----:B------:R-:W-:-:S02]  /*9310*/  IMAD R47, R184, 0x2c, RZ ;  /* 0x0000002cb82f7824 */ /* 0x000fc400078e02ff */
[----:B------:R1:W-:Y:S01]  /*9320*/  STL.64 [R1+0x2b0], R168 ;  /* 0x0002b0a801007387 */ /* 0x0003e20000100a00 */
[C---:B------:R-:W-:Y:S02]  /*9330*/  IMAD R12, R184.reuse, 0xa, RZ ;  /* 0x0000000ab80c7824 */ /* 0x040fe400078e02ff */
[C---:B------:R-:W-:Y:S01]  /*9340*/  IMAD R13, R184.reuse, 0xb, RZ ;  /* 0x0000000bb80d7824 */ /* 0x040fe200078e02ff */
[----:B------:R-:W-:Y:S04]  /*9350*/  STL.64 [R1+0x2b8], R170 ;  /* 0x0002b8aa01007387 */ /* 0x000fe80000100a00 */
[----:B------:R2:W-:Y:S01]  /*9360*/  STL.64 [R1+0x2a8], R4 ;  /* 0x0002a80401007387 */ /* 0x0005e20000100a00 */
[----:B-1----:R-:W-:Y:S01]  /*9370*/  IADD3 R168, P4, R41, R240, RZ ;  /* 0x000000f029a87210 */ /* 0x002fe20007f9e0ff */
[----:B------:R-:W-:-:S03]  /*9380*/  IMAD R55, R184, 0x30, RZ ;  /* 0x00000030b8377824 */ /* 0x000fc600078e02ff */
[----:B------:R-:W-:Y:S02]  /*9390*/  LEA.HI.X.SX32 R169, R12, R241, 0x2, P4 ;  /* 0x000000f10ca97211 */ /* 0x000fe400020f16ff */
[----:B--2---:R-:W-:Y:S01]  /*93a0*/  IADD3 R4, P3, R47, R240, RZ ;  /* 0x000000f02f047210 */ /* 0x004fe20007f7e0ff */
[----:B------:R-:W-:-:S03]  /*93b0*/  IMAD R63, R184, 0x34, RZ ;  /* 0x00000034b83f7824 */ /* 0x000fc600078e02ff */
[-C--:B------:R-:W-:Y:S01]  /*93c0*/  LEA.HI.X.SX32 R5, R13, R241.reuse, 0x2, P3 ;  /* 0x000000f10d057211 */ /* 0x080fe200018f16ff */
[----:B------:R1:W-:Y:S01]  /*93d0*/  STL.64 [R1+0x2a0], R168 ;  /* 0x0002a0a801007387 */ /* 0x0003e20000100a00 */
[C---:B------:R-:W-:Y:S02]  /*93e0*/  IMAD R14, R184.reuse, 0xd, RZ ;  /* 0x0000000db80e7824 */ /* 0x040fe400078e02ff */
[C---:B------:R-:W-:Y:S01]  /*93f0*/  IMAD R71, R184.reuse, 0x38, RZ ;  /* 0x00000038b8477824 */ /* 0x040fe200078e02ff */
[----:B------:R2:W-:Y:S01]  /*9400*/  STL.64 [R1+0x298], R4 ;  /* 0x0002980401007387 */ /* 0x0005e20000100a00 */
[C---:B------:R-:W-:Y:S01]  /*9410*/  IMAD R15, R184.reuse, 0xe, RZ ;  /* 0x0000000eb80f7824 */ /* 0x040fe200078e02ff */
[-C--:B-1----:R-:W-:Y:S02]  /*9420*/  IADD3 R168, P4, R55, R240.reuse, RZ ;  /* 0x000000f037a87210 */ /* 0x082fe40007f9e0ff */
[----:B--2---:R-:W-:Y:S02]  /*9430*/  IADD3 R4, P3, R63, R240, RZ ;  /* 0x000000f03f047210 */ /* 0x004fe40007f7e0ff */
[-C--:B------:R-:W-:Y:S01]  /*9440*/  LEA.HI.X.SX32 R169, R9, R241.reuse, 0x2, P4 ;  /* 0x000000f109a97211 */ /* 0x080fe200020f16ff */
[----:B------:R-:W-:Y:S01]  /*9450*/  IMAD R243, R184, 0x3c, RZ ;  /* 0x0000003cb8f37824 */ /* 0x000fe200078e02ff */
[----:B------:R-:W-:-:S02]  /*9460*/  LEA.HI.X.SX32 R5, R14, R241, 0x2, P3 ;  /* 0x000000f10e057211 */ /* 0x000fc400018f16ff */
[-C--:B------:R-:W-:Y:S01]  /*9470*/  IADD3 R12, P4, R71, R240.reuse, RZ ;  /* 0x000000f0470c7210 */ /* 0x080fe20007f9e0ff */
[----:B------:R-:W-:Y:S01]  /*9480*/  STL.64 [R1+0x290], R168 ;  /* 0x000290a801007387 */ /* 0x000fe20000100a00 */
[C---:B------:R-:W-:Y:S01]  /*9490*/  IMAD R16, R184.reuse, 0xf, RZ ;  /* 0x0000000fb8107824 */ /* 0x040fe200078e02ff */
[-C--:B------:R-:W-:Y:S02]  /*94a0*/  IADD3 R8, P3, R243, R240.reuse, RZ ;  /* 0x000000f0f3087210 */ /* 0x080fe40007f7e0ff */
[----:B------:R1:W-:Y:S01]  /*94b0*/  STL.64 [R1+0x288], R4 ;  /* 0x0002880401007387 */ /* 0x0003e20000100a00 */
[-C--:B------:R-:W-:Y:S01]  /*94c0*/  LEA.HI.X.SX32 R13, R15, R241.reuse, 0x2, P4 ;  /* 0x000000f10f0d7211 */ /* 0x080fe200020f16ff */
[----:B------:R-:W-:Y:S01]  /*94d0*/  IMAD R19, R184, 0x11, RZ ;  /* 0x00000011b8137824 */ /* 0x000fe200078e02ff */
[----:B------:R-:W-:Y:S01]  /*94e0*/  LEA.HI.X.SX32 R9, R16, R241, 0x2, P3 ;  /* 0x000000f110097211 */ /* 0x000fe200018f16ff */
[C---:B------:R-:W-:Y:S02]  /*94f0*/  IMAD.SHL.U32 R18, R184.reuse, 0x10, RZ ;  /* 0x00000010b8127824 */ /* 0x040fe400078e00ff */
[----:B------:R2:W-:Y:S01]  /*9500*/  STL.64 [R1+0x280], R12 ;  /* 0x0002800c01007387 */ /* 0x0005e20000100a00 */
[C---:B-1----:R-:W-:Y:S01]  /*9510*/  IMAD R4, R184.reuse, 0x44, RZ ;  /* 0x00000044b8047824 */ /* 0x042fe200078e02ff */
[C---:B------:R-:W-:Y:S01]  /*9520*/  LEA R168, P4, R184.reuse, R240, 0x6 ;  /* 0x000000f0b8a87211 */ /* 0x040fe200078830ff */
[----:B------:R-:W-:-:S03]  /*9530*/  IMAD R5, R184, 0x48, RZ ;  /* 0x00000048b8057824 */ /* 0x000fc600078e02ff */
[-C--:B--2---:R-:W-:Y:S01]  /*9540*/  IADD3 R12, P3, R4, R240.reuse, RZ ;  /* 0x000000f0040c7210 */ /* 0x084fe20007f7e0ff */
[----:B------:R1:W-:Y:S01]  /*9550*/  STL.64 [R1+0x278], R8 ;  /* 0x0002780801007387 */ /* 0x0003e20000100a00 */
[C---:B------:R-:W-:Y:S02]  /*9560*/  IMAD R20, R184.reuse, 0x12, RZ ;  /* 0x00000012b8147824 */ /* 0x040fe400078e02ff */
[-C--:B------:R-:W-:Y:S01]  /*9570*/  LEA.HI.X.SX32 R13, R19, R241.reuse, 0x2, P3 ;  /* 0x000000f1130d7211 */ /* 0x080fe200018f16ff */
[----:B------:R-:W-:Y:S01]  /*9580*/  IMAD R165, R184, 0x50, RZ ;  /* 0x00000050b8a57824 */ /* 0x000fe200078e02ff */
[-C--:B------:R-:W-:Y:S02]  /*9590*/  LEA.HI.X.SX32 R169, R18, R241.reuse, 0x2, P4 ;  /* 0x000000f112a97211 */ /* 0x080fe400020f16ff */
[----:B------:R-:W-:Y:S01]  /*95a0*/  IADD3 R14, P4, R5, R240, RZ ;  /* 0x000000f0050e7210 */ /* 0x000fe20007f9e0ff */
[C---:B------:R-:W-:Y:S02]  /*95b0*/  IMAD R22, R184.reuse, 0x13, RZ ;  /* 0x00000013b8167824 */ /* 0x040fe400078e02ff */
[C---:B-1----:R-:W-:Y:S01]  /*95c0*/  IMAD R9, R184.reuse, 0x4c, RZ ;  /* 0x0000004cb8097824 */ /* 0x042fe200078e02ff */
[----:B------:R1:W-:Y:S01]  /*95d0*/  STL.64 [R1+0x268], R12 ;  /* 0x0002680c01007387 */ /* 0x0003e20000100a00 */
[----:B------:R-:W-:Y:S01]  /*95e0*/  IMAD R191, R184, 0x54, RZ ;  /* 0x00000054b8bf7824 */ /* 0x000fe200078e02ff */
[----:B------:R-:W-:Y:S01]  /*95f0*/  LEA.HI.X.SX32 R15, R20, R241, 0x2, P4 ;  /* 0x000000f1140f7211 */ /* 0x000fe200020f16ff */
[C---:B------:R-:W-:Y:S01]  /*9600*/  IMAD R215, R184.reuse, 0x58, RZ ;  /* 0x00000058b8d77824 */ /* 0x040fe200078e02ff */
[----:B------:R2:W-:Y:S01]  /*9610*/  STL.64 [R1+0x270], R168 ;  /* 0x000270a801007387 */ /* 0x0005e20000100a00 */
[----:B------:R-:W-:-:S02]  /*9620*/  IMAD R23, R184, 0x15, RZ ;  /* 0x00000015b8177824 */ /* 0x000fc400078e02ff */
[----:B------:R-:W-:Y:S01]  /*9630*/  IMAD R239, R184, 0x5c, RZ ;  /* 0x0000005cb8ef7824 */ /* 0x000fe200078e02ff */
[-C--:B-1----:R-:W-:Y:S02]  /*9640*/  IADD3 R12, P3, R9, R240.reuse, RZ ;  /* 0x000000f0090c7210 */ /* 0x082fe40007f7e0ff */
[-C--:B--2---:R-:W-:Y:S02]  /*9650*/  IADD3 R168, P4, R165, R240.reuse, RZ ;  /* 0x000000f0a5a87210 */ /* 0x084fe40007f9e0ff */
[-C--:B------:R-:W-:Y:S01]  /*9660*/  LEA.HI.X.SX32 R13, R22, R241.reuse, 0x2, P3 ;  /* 0x000000f1160d7211 */ /* 0x080fe200018f16ff */
[C---:B------:R-:W-:Y:S01]  /*9670*/  IMAD R24, R184.reuse, 0x16, RZ ;  /* 0x00000016b8187824 */ /* 0x040fe200078e02ff */
[-C--:B------:R-:W-:Y:S01]  /*9680*/  IADD3 R170, P3, R191, R240.reuse, RZ ;  /* 0x000000f0bfaa7210 */ /* 0x080fe20007f7e0ff */
[C---:B------:R-:W-:Y:S01]  /*9690*/  IMAD R159, R184.reuse, 0x60, RZ ;  /* 0x00000060b89f7824 */ /* 0x040fe200078e02ff */
[-C--:B------:R-:W-:Y:S02]  /*96a0*/  LEA.HI.X.SX32 R169, R17, R241.reuse, 0x2, P4 ;  /* 0x000000f111a97211 */ /* 0x080fe400020f16ff */
[-C--:B------:R-:W-:Y:S01]  /*96b0*/  IADD3 R172, P4, R215, R240.reuse, RZ ;  /* 0x000000f0d7ac7210 */ /* 0x080fe20007f9e0ff */
[C---:B------:R-:W-:Y:S01]  /*96c0*/  IMAD R26, R184.reuse, 0x17, RZ ;  /* 0x00000017b81a7824 */ /* 0x040fe200078e02ff */
[-C--:B------:R-:W-:Y:S01]  /*96d0*/  LEA.HI.X.SX32 R171, R23, R241.reuse, 0x2, P3 ;  /* 0x000000f117ab7211 */ /* 0x080fe200018f16ff */
[C---:B------:R-:W-:Y:S01]  /*96e0*/  IMAD R158, R184.reuse, 0x64, RZ ;  /* 0x00000064b89e7824 */ /* 0x040fe200078e02ff */
[----:B------:R-:W-:Y:S01]  /*96f0*/  IADD3 R174, P3, R239, R240, RZ ;  /* 0x000000f0efae7210 */ /* 0x000fe20007f7e0ff */
[----:B------:R-:W-:Y:S01]  /*9700*/  IMAD R157, R184, 0x68, RZ ;  /* 0x00000068b89d7824 */ /* 0x000fe200078e02ff */
[----:B------:R-:W-:-:S02]  /*9710*/  LEA.HI.X.SX32 R173, R24, R241, 0x2, P4 ;  /* 0x000000f118ad7211 */ /* 0x000fc400020f16ff */
[-C--:B------:R-:W-:Y:S01]  /*9720*/  IADD3 R194, P4, R159, R240.reuse, RZ ;  /* 0x000000f09fc27210 */ /* 0x080fe20007f9e0ff */
[----:B------:R-:W-:Y:S01]  /*9730*/  IMAD R27, R184, 0x19, RZ ;  /* 0x00000019b81b7824 */ /* 0x000fe200078e02ff */
[-C--:B------:R-:W-:Y:S01]  /*9740*/  LEA.HI.X.SX32 R175, R26, R241.reuse, 0x2, P3 ;  /* 0x000000f11aaf7211 */ /* 0x080fe200018f16ff */
[----:B------:R-:W-:Y:S01]  /*9750*/  IMAD R156, R184, 0x6c, RZ ;  /* 0x0000006cb89c7824 */ /* 0x000fe200078e02ff */
[----:B------:R1:W-:Y:S01]  /*9760*/  STL.64 [R1+0x260], R14 ;  /* 0x0002600e01007387 */ /* 0x0003e20000100a00 */
[-C--:B------:R-:W-:Y:S01]  /*9770*/  IADD3 R196, P3, R158, R240.reuse, RZ ;  /* 0x000000f09ec47210 */ /* 0x080fe20007f7e0ff */
[C---:B------:R-:W-:Y:S01]  /*9780*/  IMAD R28, R184.reuse, 0x1a, RZ ;  /* 0x0000001ab81c7824 */ /* 0x040fe200078e02ff */
[----:B------:R-:W-:Y:S01]  /*9790*/  LEA.HI.X.SX32 R195, R21, R241, 0x2, P4 ;  /* 0x000000f115c37211 */ /* 0x000fe200020f16ff */
[----:B------:R2:W-:Y:S01]  /*97a0*/  STL.64 [R1+0x258], R12 ;  /* 0x0002580c01007387 */ /* 0x0005e20000100a00 */
[----:B------:R-:W-:Y:S01]  /*97b0*/  IMAD R155, R184, 0x70, RZ ;  /* 0x00000070b89b7824 */ /* 0x000fe200078e02ff */
[----:B------:R-:W-:-:S02]  /*97c0*/  IADD3 R198, P4, R157, R240, RZ ;  /* 0x000000f09dc67210 */ /* 0x000fc40007f9e0ff */
[----:B------:R-:W-:Y:S01]  /*97d0*/  STL.64 [R1+0x250], R168 ;  /* 0x000250a801007387 */ /* 0x000fe20000100a00 */
[C---:B------:R-:W-:Y:S01]  /*97e0*/  IMAD R29, R184.reuse, 0x1b, RZ ;  /* 0x0000001bb81d7824 */ /* 0x040fe200078e02ff */
[-C--:B------:R-:W-:Y:S02]  /*97f0*/  LEA.HI.X.SX32 R197, R27, R241.reuse, 0x2, P3 ;  /* 0x000000f11bc57211 */ /* 0x080fe400018f16ff */
[----:B------:R-:W-:Y:S01]  /*9800*/  STL.64 [R1+0xce0], R168 ;  /* 0x000ce0a801007387 */ /* 0x000fe20000100a00 */
[----:B------:R-:W-:Y:S01]  /*9810*/  IMAD R154, R184, 0x74, RZ ;  /* 0x00000074b89a7824 */ /* 0x000fe200078e02ff */
[----:B------:R-:W-:Y:S02]  /*9820*/  IADD3 R200, P3, R156, R240, RZ ;  /* 0x000000f09cc87210 */ /* 0x000fe40007f7e0ff */
[----:B------:R-:W-:Y:S01]  /*9830*/  STL.64 [R1+0x248], R170 ;  /* 0x000248aa01007387 */ /* 0x000fe20000100a00 */
[----:B------:R-:W-:Y:S01]  /*9840*/  LEA.HI.X.SX32 R199, R28, R241, 0x2, P4 ;  /* 0x000000f11cc77211 */ /* 0x000fe200020f16ff */
[----:B------:R-:W-:-:S02]  /*9850*/  IMAD R153, R184, 0x78, RZ ;  /* 0x00000078b8997824 */ /* 0x000fc400078e02ff */
[----:B------:R-:W-:Y:S01]  /*9860*/  STL.64 [R1+0xce8], R170 ;  /* 0x000ce8aa01007387 */ /* 0x000fe20000100a00 */
[----:B------:R-:W-:-:S03]  /*9870*/  IADD3 R218, P4, R155, R240, RZ ;  /* 0x000000f09bda7210 */ /* 0x000fc60007f9e0ff */
[----:B------:R-:W-:Y:S01]  /*9880*/  STL.64 [R1+0x240], R172 ;  /* 0x000240ac01007387 */ /* 0x000fe20000100a00 */
[C---:B------:R-:W-:Y:S01]  /*9890*/  IMAD R30, R184.reuse, 0x1d, RZ ;  /* 0x0000001db81e7824 */ /* 0x040fe200078e02ff */
[-C--:B------:R-:W-:Y:S02]  /*98a0*/  LEA.HI.X.SX32 R201, R29, R241.reuse, 0x2, P3 ;  /* 0x000000f11dc97211 */ /* 0x080fe400018f16ff */
[----:B------:R-:W-:Y:S01]  /*98b0*/  STL.64 [R1+0xcf0], R172 ;  /* 0x000cf0ac01007387 */ /* 0x000fe20000100a00 */
[----:B------:R-:W-:Y:S01]  /*98c0*/  IMAD R152, R184, 0x7c, RZ ;  /* 0x0000007cb8987824 */ /* 0x000fe200078e02ff */
[----:B------:R-:W-:Y:S02]  /*98d0*/  IADD3 R220, P3, R154, R240, RZ ;  /* 0x000000f09adc7210 */ /* 0x000fe40007f7e0ff */
[----:B------:R-:W-:Y:S01]  /*98e0*/  STL.64 [R1+0x238], R174 ;  /* 0x000238ae01007387 */ /* 0x000fe20000100a00 */
[----:B------:R-:W-:Y:S01]  /*98f0*/  IMAD R31, R184, 0x1e, RZ ;  /* 0x0000001eb81f7824 */ /* 0x000fe200078e02ff */
[----:B------:R-:W-:-:S02]  /*9900*/  LEA.HI.X.SX32 R219, R25, R241, 0x2, P4 ;  /* 0x000000f119db7211 */ /* 0x000fc400020f16ff */
[----:B------:R-:W-:Y:S01]  /*9910*/  STL.64 [R1+0xcf8], R174 ;  /* 0x000cf8ae01007387 */ /* 0x000fe20000100a00 */
[----:B------:R-:W-:-:S03]  /*9920*/  IADD3 R222, P4, R153, R240, RZ ;  /* 0x000000f099de7210 */ /* 0x000fc60007f9e0ff */
[----:B------:R-:W-:Y:S01]  /*9930*/  STL.64 [R1+0x230], R194 ;  /* 0x000230c201007387 */ /* 0x000fe20000100a00 */
[----:B------:R-:W-:-:S03]  /*9940*/  IMAD R34, R184, 0x1f, RZ ;  /* 0x0000001fb8227824 */ /* 0x000fc600078e02ff */
[----:B------:R-:W-:Y:S01]  /*9950*/  STL.64 [R1+0xd00], R194 ;  /* 0x000d00c201007387 */ /* 0x000fe20000100a00 */
[----:B------:R-:W-:-:S03]  /*9960*/  LEA.HI.X.SX32 R221, R30, R241, 0x2, P3 ;  /* 0x000000f11edd7211 */ /* 0x000fc600018f16ff */
[----:B------:R-:W-:Y:S01]  /*9970*/  STL.64 [R1+0x228], R196 ;  /* 0x000228c401007387 */ /* 0x000fe20000100a00 */
[----:B------:R-:W-:-:S03]  /*9980*/  IADD3 R224, P3, R152, R240, RZ ;  /* 0x000000f098e07210 */ /* 0x000fc60007f7e0ff */
[----:B------:R-:W-:Y:S01]  /*9990*/  STL.64 [R1+0xd08], R196 ;  /* 0x000d08c401007387 */ /* 0x000fe20000100a00 */
[----:B------:R-:W-:-:S03]  /*99a0*/  LEA.HI.X.SX32 R223, R31, R241, 0x2, P4 ;  /* 0x000000f11fdf7211 */ /* 0x000fc600020f16ff */
[----:B------:R-:W-:Y:S01]  /*99b0*/  STL.64 [R1+0x220], R198 ;  /* 0x000220c601007387 */ /* 0x000fe20000100a00 */
[----:B------:R-:W-:-:S03]  /*99c0*/  SHF.L.U32 R36, R184, 0x5, RZ ;  /* 0x00000005b8247819 */ /* 0x000fc600000006ff */
[----:B------:R-:W-:Y:S01]  /*99d0*/  STL.64 [R1+0xd10], R198 ;  /* 0x000d10c601007387 */ /* 0x000fe20000100a00 */
[----:B-1----:R-:W-:-:S03]  /*99e0*/  LEA R14, P4, R184, R240, 0x7 ;  /* 0x000000f0b80e7211 */ /* 0x002fc600078838ff */
[----:B------:R-:W-:Y:S01]  /*99f0*/  STL.64 [R1+0x218], R200 ;  /* 0x000218c801007387 */ /* 0x000fe20000100a00 */
[----:B------:R-:W-:-:S03]  /*9a00*/  LEA.HI.X.SX32 R225, R34, R241, 0x2, P3 ;  /* 0x000000f122e17211 */ /* 0x000fc600018f16ff */
[----:B------:R-:W-:Y:S01]  /*9a10*/  STL.64 [R1+0xd18], R200 ;  /* 0x000d18c801007387 */ /* 0x000fe20000100a00 */
[----:B------:R-:W-:-:S03]  /*9a20*/  IMAD R33, R184, 0x84, RZ ;  /* 0x00000084b8217824 */ /* 0x000fc600078e02ff */
[----:B------:R-:W-:Y:S01]  /*9a30*/  STL.64 [R1+0x210], R218 ;  /* 0x000210da01007387 */ /* 0x000fe20000100a00 */
[----:B------:R-:W-:-:S03]  /*9a40*/  LEA.HI.X.SX32 R15, R36, R241, 0x2, P4 ;  /* 0x000000f1240f7211 */ /* 0x000fc600020f16ff */
[----:B------:R-:W-:Y:S01]  /*9a50*/  STL.64 [R1+0xd20], R218 ;  /* 0x000d20da01007387 */ /* 0x000fe20000100a00 */
[----:B------:R-:W-:-:S03]  /*9a60*/  IMAD R35, R184, 0x88, RZ ;  /* 0x00000088b8237824 */ /* 0x000fc600078e02ff */
[----:B------:R-:W-:Y:S04]  /*9a70*/  STL.64 [R1+0x208], R220 ;  /* 0x000208dc01007387 */ /* 0x000fe80000100a00 */
[----:B------:R-:W-:Y:S01]  /*9a80*/  STL.64 [R1+0xd28], R220 ;  /* 0x000d28dc01007387 */ /* 0x000fe20000100a00 */
[----:B------:R-:W-:-:S03]  /*9a90*/  VIADD R37, R6, 0xffffffff ;  /* 0xffffffff06257836 */ /* 0x000fc60000000000 */
[----:B------:R-:W-:Y:S01]  /*9aa0*/  STL.64 [R1+0x200], R222 ;  /* 0x000200de01007387 */ /* 0x000fe20000100a00 */
[----:B------:R-:W-:-:S03]  /*9ab0*/  IMAD R38, R184, 0x21, RZ ;  /* 0x00000021b8267824 */ /* 0x000fc600078e02ff */
[----:B------:R-:W-:Y:S01]  /*9ac0*/  STL.64 [R1+0xd30], R222 ;  /* 0x000d30de01007387 */ /* 0x000fe20000100a00 */
[C---:B------:R-:W-:Y:S01]  /*9ad0*/  IMAD R40, R184.reuse, 0x22, RZ ;  /* 0x00000022b8287824 */ /* 0x040fe200078e02ff */
[-C--:B--2---:R-:W-:Y:S02]  /*9ae0*/  IADD3 R12, P3, R33, R240.reuse, RZ ;  /* 0x000000f0210c7210 */ /* 0x084fe40007f7e0ff */
[----:B------:R-:W-:Y:S04]  /*9af0*/  STL.64 [R1+0x1f8], R224 ;  /* 0x0001f8e001007387 */ /* 0x000fe80000100a00 */
[----:B------:R-:W-:Y:S04]  /*9b00*/  STL.64 [R1+0xd38], R224 ;  /* 0x000d38e001007387 */ /* 0x000fe80000100a00 */
[----:B------:R1:W-:Y:S01]  /*9b10*/  STL.64 [R1+0x1f0], R14 ;  /* 0x0001f00e01007387 */ /* 0x0003e20000100a00 */
[----:B------:R-:W-:Y:S01]  /*9b20*/  ISETP.GE.U32.AND P1, PT, R37, 0x7fffff80, PT ;  /* 0x7fffff802500780c */ /* 0x000fe20003f26070 */
[----:B------:R-:W-:Y:S01]  /*9b30*/  IMAD R37, R184, 0x8c, RZ ;  /* 0x0000008cb8257824 */ /* 0x000fe200078e02ff */
[----:B------:R-:W-:Y:S01]  /*9b40*/  LEA.HI.X.SX32 R13, R38, R241, 0x2, P3 ;  /* 0x000000f1260d7211 */ /* 0x000fe200018f16ff */
[----:B------:R-:W-:Y:S01]  /*9b50*/  IMAD R39, R184, 0x90, RZ ;  /* 0x00000090b8277824 */ /* 0x000fe200078e02ff */
[----:B-1----:R-:W-:-:S04]  /*9b60*/  IADD3 R14, P4, R35, R240, RZ ;  /* 0x000000f0230e7210 */ /* 0x002fc80007f9e0ff */
[----:B------:R-:W-:Y:S01]  /*9b70*/  LEA.HI.X.SX32 R15, R40, R241, 0x2, P4 ;  /* 0x000000f1280f7211 */ /* 0x000fe200020f16ff */
[C---:B------:R-:W-:Y:S01]  /*9b80*/  IMAD R43, R184.reuse, 0x23, RZ ;  /* 0x00000023b82b7824 */ /* 0x040fe200078e02ff */
[----:B------:R1:W-:Y:S04]  /*9b90*/  STL.64 [R1+0x1e8], R12 ;  /* 0x0001e80c01007387 */ /* 0x0003e80000100a00 */
[----:B------:R2:W-:Y:S01]  /*9ba0*/  STL.64 [R1+0x1e0], R14 ;  /* 0x0001e00e01007387 */ /* 0x0005e20000100a00 */
[----:B------:R-:W-:Y:S01]  /*9bb0*/  IMAD R42, R184, 0x94, RZ ;  /* 0x00000094b82a7824 */ /* 0x000fe200078e02ff */
[-C--:B-1----:R-:W-:Y:S02]  /*9bc0*/  IADD3 R12, P3, R37, R240.reuse, RZ ;  /* 0x000000f0250c7210 */ /* 0x082fe40007f7e0ff */
[----:B--2---:R-:W-:-:S02]  /*9bd0*/  IADD3 R14, P4, R39, R240, RZ ;  /* 0x000000f0270e7210 */ /* 0x004fc40007f9e0ff */
[-C--:B------:R-:W-:Y:S01]  /*9be0*/  LEA.HI.X.SX32 R13, R43, R241.reuse, 0x2, P3 ;  /* 0x000000f12b0d7211 */ /* 0x080fe200018f16ff */
[----:B------:R-:W-:Y:S01]  /*9bf0*/  IMAD R44, R184, 0x98, RZ ;  /* 0x00000098b82c7824 */ /* 0x000fe200078e02ff */
[----:B------:R-:W-:Y:S01]  /*9c00*/  LEA.HI.X.SX32 R15, R32, R241, 0x2, P4 ;  /* 0x000000f1200f7211 */ /* 0x000fe200020f16ff */
[C---:B------:R-:W-:Y:S02]  /*9c10*/  IMAD R46, R184.reuse, 0x25, RZ ;  /* 0x00000025b82e7824 */ /* 0x040fe400078e02ff */
[----:B------:R1:W-:Y:S01]  /*9c20*/  STL.64 [R1+0x1d8], R12 ;  /* 0x0001d80c01007387 */ /* 0x0003e20000100a00 */
[----:B------:R-:W-:-:S03]  /*9c30*/  IMAD R49, R184, 0x26, RZ ;  /* 0x00000026b8317824 */ /* 0x000fc600078e02ff */
[----:B------:R2:W-:Y:S01]  /*9c40*/  STL.64 [R1+0x1d0], R14 ;  /* 0x0001d00e01007387 */ /* 0x0005e20000100a00 */
[----:B------:R-:W-:Y:S01]  /*9c50*/  IMAD R45, R184, 0x9c, RZ ;  /* 0x0000009cb82d7824 */ /* 0x000fe200078e02ff */
[-C--:B-1----:R-:W-:Y:S02]  /*9c60*/  IADD3 R12, P3, R42, R240.reuse, RZ ;  /* 0x000000f02a0c7210 */ /* 0x082fe40007f7e0ff */
[-C--:B--2---:R-:W-:Y:S02]  /*9c70*/  IADD3 R14, P4, R44, R240.reuse, RZ ;  /* 0x000000f02c0e7210 */ /* 0x084fe40007f9e0ff */
[-C--:B------:R-:W-:Y:S01]  /*9c80*/  LEA.HI.X.SX32 R13, R46, R241.reuse, 0x2, P3 ;  /* 0x000000f12e0d7211 */ /* 0x080fe200018f16ff */
[C---:B------:R-:W-:Y:S01]  /*9c90*/  IMAD R48, R184.reuse, 0xa0, RZ ;  /* 0x000000a0b8307824 */ /* 0x040fe200078e02ff */
[-C--:B------:R-:W-:Y:S01]  /*9ca0*/  LEA.HI.X.SX32 R15, R49, R241.reuse, 0x2, P4 ;  /* 0x000000f1310f7211 */ /* 0x080fe200020f16ff */
[C---:B------:R-:W-:Y:S01]  /*9cb0*/  IMAD R51, R184.reuse, 0x27, RZ ;  /* 0x00000027b8337824 */ /* 0x040fe200078e02ff */
[----:B------:R-:W-:Y:S01]  /*9cc0*/  IADD3 R16, P3, R45, R240, RZ ;  /* 0x000000f02d107210 */ /* 0x000fe20007f7e0ff */
[----:B------:R-:W-:Y:S04]  /*9cd0*/  STL.64 [R1+0x1c8], R12 ;  /* 0x0001c80c01007387 */ /* 0x000fe80000100a00 */
[----:B------:R1:W-:Y:S01]  /*9ce0*/  STL.64 [R1+0x1c0], R14 ;  /* 0x0001c00e01007387 */ /* 0x0003e20000100a00 */
[----:B------:R-:W-:Y:S01]  /*9cf0*/  LEA.HI.X.SX32 R17, R51, R241, 0x2, P3 ;  /* 0x000000f133117211 */ /* 0x000fe200018f16ff */
[----:B------:R-:W-:-:S02]  /*9d00*/  IMAD R50, R184, 0xa4, RZ ;  /* 0x000000a4b8327824 */ /* 0x000fc400078e02ff */
[----:B------:R-:W-:Y:S01]  /*9d10*/  IMAD R52, R184, 0xa8, RZ ;  /* 0x000000a8b8347824 */ /* 0x000fe200078e02ff */
[----:B-1----:R-:W-:-:S04]  /*9d20*/  IADD3 R14, P4, R48, R240, RZ ;  /* 0x000000f0300e7210 */ /* 0x002fc80007f9e0ff */
[-C--:B------:R-:W-:Y:S01]  /*9d30*/  LEA.HI.X.SX32 R15, R41, R241.reuse, 0x2, P4 ;  /* 0x000000f1290f7211 */ /* 0x080fe200020f16ff */
[----:B------:R1:W-:Y:S01]  /*9d40*/  STL.64 [R1+0x1b8], R16 ;  /* 0x0001b81001007387 */ /* 0x0003e20000100a00 */
[C---:B------:R-:W-:Y:S02]  /*9d50*/  IMAD R54, R184.reuse, 0x29, RZ ;  /* 0x00000029b8367824 */ /* 0x040fe400078e02ff */
[C---:B------:R-:W-:Y:S01]  /*9d60*/  IMAD R57, R184.reuse, 0x2a, RZ ;  /* 0x0000002ab8397824 */ /* 0x040fe200078e02ff */
[----:B------:R2:W-:Y:S01]  /*9d70*/  STL.64 [R1+0x1b0], R14 ;  /* 0x0001b00e01007387 */ /* 0x0005e20000100a00 */
[C---:B------:R-:W-:Y:S02]  /*9d80*/  IMAD R53, R184.reuse, 0xac, RZ ;  /* 0x000000acb8357824 */ /* 0x040fe400078e02ff */
[----:B------:R-:W-:Y:S01]  /*9d90*/  IMAD R56, R184, 0xb0, RZ ;  /* 0x000000b0b8387824 */ /* 0x000fe200078e02ff */
[-C--:B-1----:R-:W-:Y:S02]  /*9da0*/  IADD3 R16, P3, R50, R240.reuse, RZ ;  /* 0x000000f032107210 */ /* 0x082fe40007f7e0ff */
[-C--:B--2---:R-:W-:Y:S01]  /*9db0*/  IADD3 R14, P4, R52, R240.reuse, RZ ;  /* 0x000000f0340e7210 */ /* 0x084fe20007f9e0ff */
[----:B------:R-:W-:Y:S01]  /*9dc0*/  IMAD R59, R184, 0x2b, RZ ;  /* 0x0000002bb83b7824 */ /* 0x000fe200078e02ff */
[-C--:B------:R-:W-:Y:S01]  /*9dd0*/  LEA.HI.X.SX32 R17, R54, R241.reuse, 0x2, P3 ;  /* 0x000000f136117211 */ /* 0x080fe200018f16ff */
[C---:B------:R-:W-:Y:S01]  /*9de0*/  IMAD R58, R184.reuse, 0xb4, RZ ;  /* 0x000000b4b83a7824 */ /* 0x040fe200078e02ff */
[----:B------:R-:W-:Y:S01]  /*9df0*/  LEA.HI.X.SX32 R15, R57, R241, 0x2, P4 ;  /* 0x000000f1390f7211 */ /* 0x000fe200020f16ff */
[----:B------:R-:W-:Y:S01]  /*9e00*/  IMAD R60, R184, 0xb8, RZ ;  /* 0x000000b8b83c7824 */ /* 0x000fe200078e02ff */
[----:B------:R-:W-:-:S02]  /*9e10*/  IADD3 R224, P3, R53, R240, RZ ;  /* 0x000000f035e07210 */ /* 0x000fc40007f7e0ff */
[-C--:B------:R-:W-:Y:S01]  /*9e20*/  IADD3 R198, P4, R56, R240.reuse, RZ ;  /* 0x000000f038c67210 */ /* 0x080fe20007f9e0ff */
[C---:B------:R-:W-:Y:S01]  /*9e30*/  IMAD R62, R184.reuse, 0x2d, RZ ;  /* 0x0000002db83e7824 */ /* 0x040fe200078e02ff */
[-C--:B------:R-:W-:Y:S01]  /*9e40*/  LEA.HI.X.SX32 R225, R59, R241.reuse, 0x2, P3 ;  /* 0x000000f13be17211 */ /* 0x080fe200018f16ff */
[C---:B------:R-:W-:Y:S01]  /*9e50*/  IMAD R65, R184.reuse, 0x2e, RZ ;  /* 0x0000002eb8417824 */ /* 0x040fe200078e02ff */
[-C--:B------:R-:W-:Y:S01]  /*9e60*/  LEA.HI.X.SX32 R199, R47, R241.reuse, 0x2, P4 ;  /* 0x000000f12fc77211 */ /* 0x080fe200020f16ff */
[----:B------:R-:W-:Y:S01]  /*9e70*/  IMAD R61, R184, 0xbc, RZ ;  /* 0x000000bcb83d7824 */ /* 0x000fe200078e02ff */
[-C--:B------:R-:W-:Y:S01]  /*9e80*/  IADD3 R196, P3, R58, R240.reuse, RZ ;  /* 0x000000f03ac47210 */ /* 0x080fe20007f7e0ff */
[----:B------:R-:W-:Y:S01]  /*9e90*/  IMAD R64, R184, 0xc0, RZ ;  /* 0x000000c0b8407824 */ /* 0x000fe200078e02ff */
[-C--:B------:R-:W-:Y:S01]  /*9ea0*/  IADD3 R194, P4, R60, R240.reuse, RZ ;  /* 0x000000f03cc27210 */ /* 0x080fe20007f9e0ff */
        /* <DEDUP_REMOVED lines=44> */
[----:B------:R-:W-:Y:S01]  /*a170*/  STL.64 [R1+0x1a8], R16 ;  /* 0x0001a81001007387 */ /* 0x000fe20000100a00 */
[-C--:B------:R-:W-:Y:S01]  /*a180*/  IADD3 R206, P4, R250, R240.reuse, RZ ;  /* 0x000000f0face7210 */ /* 0x080fe20007f9e0ff */
[----:B------:R-:W-:Y:S01]  /*a190*/  IMAD R229, R184, 0x3b, RZ ;  /* 0x0000003bb8e57824 */ /* 0x000fe200078e02ff */
[-C--:B------:R-:W-:Y:S01]  /*a1a0*/  LEA.HI.X.SX32 R205, R252, R241.reuse, 0x2, P3 ;  /* 0x000000f1fccd7211 */ /* 0x080fe200018f16ff */
[----:B------:R-:W-:Y:S01]  /*a1b0*/  STL.64 [R1+0x1a0], R14 ;  /* 0x0001a00e01007387 */ /* 0x000fe20000100a00 */
[-C--:B------:R-:W-:Y:S01]  /*a1c0*/  LEA.HI.X.SX32 R207, R227, R241.reuse, 0x2, P4 ;  /* 0x000000f1e3cf7211 */ /* 0x080fe200020f16ff */
[C---:B------:R-:W-:Y:S01]  /*a1d0*/  IMAD R228, R184.reuse, 0xf4, RZ ;  /* 0x000000f4b8e47824 */ /* 0x040fe200078e02ff */
[-C--:B------:R-:W-:Y:S01]  /*a1e0*/  IADD3 R208, P3, R251, R240.reuse, RZ ;  /* 0x000000f0fbd07210 */ /* 0x080fe20007f7e0ff */
[----:B------:R-:W-:Y:S01]  /*a1f0*/  STL.64 [R1+0x198], R224 ;  /* 0x000198e001007387 */ /* 0x000fe20000100a00 */
[----:B------:R-:W-:Y:S01]  /*a200*/  IMAD R230, R184, 0xf8, RZ ;  /* 0x000000f8b8e67824 */ /* 0x000fe200078e02ff */
[----:B------:R-:W-:Y:S01]  /*a210*/  IADD3 R226, P4, R226, R240, RZ ;  /* 0x000000f0e2e27210 */ /* 0x000fe20007f9e0ff */
[C---:B------:R-:W-:Y:S01]  /*a220*/  IMAD R233, R184.reuse, 0x3d, RZ ;  /* 0x0000003db8e97824 */ /* 0x040fe200078e02ff */
[----:B------:R-:W-:Y:S01]  /*a230*/  STL.64 [R1+0xd40], R224 ;  /* 0x000d40e001007387 */ /* 0x000fe20000100a00 */
[----:B------:R-:W-:Y:S01]  /*a240*/  LEA.HI.X.SX32 R209, R229, R241, 0x2, P3 ;  /* 0x000000f1e5d17211 */ /* 0x000fe200018f16ff */
[----:B------:R-:W-:-:S02]  /*a250*/  IMAD R3, R184, 0x3e, RZ ;  /* 0x0000003eb8037824 */ /* 0x000fc400078e02ff */
[C---:B------:R-:W-:Y:S01]  /*a260*/  IMAD R232, R184.reuse, 0xfc, RZ ;  /* 0x000000fcb8e87824 */ /* 0x040fe200078e02ff */
[----:B------:R-:W-:Y:S01]  /*a270*/  STL.64 [R1+0x190], R198 ;  /* 0x000190c601007387 */ /* 0x000fe20000100a00 */
[----:B------:R-:W-:Y:S01]  /*a280*/  LEA.HI.X.SX32 R227, R243, R241, 0x2, P4 ;  /* 0x000000f1f3e37211 */ /* 0x000fe200020f16ff */
[C---:B------:R-:W-:Y:S02]  /*a290*/  IMAD R7, R184.reuse, 0x3f, RZ ;  /* 0x0000003fb8077824 */ /* 0x040fe400078e02ff */
[----:B------:R-:W-:Y:S01]  /*a2a0*/  IMAD R161, R184, 0x4e, RZ ;  /* 0x0000004eb8a17824 */ /* 0x000fe200078e02ff */
[----:B------:R-:W-:Y:S01]  /*a2b0*/  STL.64 [R1+0xd48], R198 ;  /* 0x000d48c601007387 */ /* 0x000fe20000100a00 */
[-C--:B------:R-:W-:Y:S01]  /*a2c0*/  IADD3 R228, P3, R228, R240.reuse, RZ ;  /* 0x000000f0e4e47210 */ /* 0x080fe20007f7e0ff */
[C---:B------:R-:W-:Y:S02]  /*a2d0*/  IMAD R169, R184.reuse, 0x110, RZ ;  /* 0x00000110b8a97824 */ /* 0x040fe400078e02ff */
[----:B------:R-:W-:Y:S01]  /*a2e0*/  IMAD R237, R184, 0x13c, RZ ;  /* 0x0000013cb8ed7824 */ /* 0x000fe200078e02ff */
[----:B------:R-:W-:Y:S01]  /*a2f0*/  STL.64 [R1+0x188], R196 ;  /* 0x000188c401007387 */ /* 0x000fe20000100a00 */
[----:B------:R-:W-:Y:S01]  /*a300*/  IADD3 R230, P4, R230, R240, RZ ;  /* 0x000000f0e6e67210 */ /* 0x000fe20007f9e0ff */
[----:B------:R-:W-:-:S02]  /*a310*/  IMAD R160, R184, 0x140, RZ ;  /* 0x00000140b8a07824 */ /* 0x000fc400078e02ff */
[C---:B------:R-:W-:Y:S01]  /*a320*/  IMAD R163, R184.reuse, 0x4f, RZ ;  /* 0x0000004fb8a37824 */ /* 0x040fe200078e02ff */
[----:B------:R-:W-:Y:S01]  /*a330*/  STL.64 [R1+0xd50], R196 ;  /* 0x000d50c401007387 */ /* 0x000fe20000100a00 */
[C---:B------:R-:W-:Y:S02]  /*a340*/  IMAD R162, R184.reuse, 0x144, RZ ;  /* 0x00000144b8a27824 */ /* 0x040fe400078e02ff */
[C---:B------:R-:W-:Y:S01]  /*a350*/  IMAD R164, R184.reuse, 0x148, RZ ;  /* 0x00000148b8a47824 */ /* 0x040fe200078e02ff */
[----:B------:R-:W-:Y:S01]  /*a360*/  STL.64 [R1+0x180], R194 ;  /* 0x000180c201007387 */ /* 0x000fe20000100a00 */
[-C--:B------:R-:W-:Y:S01]  /*a370*/  LEA.HI.X.SX32 R229, R233, R241.reuse, 0x2, P3 ;  /* 0x000000f1e9e57211 */ /* 0x080fe200018f16ff */
[C---:B------:R-:W-:Y:S02]  /*a380*/  IMAD R167, R184.reuse, 0x51, RZ ;  /* 0x00000051b8a77824 */ /* 0x040fe400078e02ff */
[C---:B------:R-:W-:Y:S01]  /*a390*/  IMAD R187, R184.reuse, 0x52, RZ ;  /* 0x00000052b8bb7824 */ /* 0x040fe200078e02ff */
[----:B------:R-:W-:Y:S01]  /*a3a0*/  STL.64 [R1+0xd58], R194 ;  /* 0x000d58c201007387 */ /* 0x000fe20000100a00 */
[----:B------:R-:W-:Y:S01]  /*a3b0*/  LEA.HI.X.SX32 R231, R3, R241, 0x2, P4 ;  /* 0x000000f103e77211 */ /* 0x000fe200020f16ff */
[----:B------:R-:W-:-:S02]  /*a3c0*/  IMAD R166, R184, 0x14c, RZ ;  /* 0x0000014cb8a67824 */ /* 0x000fc400078e02ff */
[----:B------:R-:W-:Y:S01]  /*a3d0*/  IMAD R186, R184, 0x150, RZ ;  /* 0x00000150b8ba7824 */ /* 0x000fe200078e02ff */
[----:B------:R-:W-:Y:S01]  /*a3e0*/  STL.64 [R1+0x178], R174 ;  /* 0x000178ae01007387 */ /* 0x000fe20000100a00 */
[----:B------:R-:W-:Y:S01]  /*a3f0*/  IADD3 R232, P3, R232, R240, RZ ;  /* 0x000000f0e8e87210 */ /* 0x000fe20007f7e0ff */
[C---:B------:R-:W-:Y:S02]  /*a400*/  IMAD R3, R184.reuse, 0x104, RZ ;  /* 0x00000104b8037824 */ /* 0x040fe400078e02ff */
[C---:B------:R-:W-:Y:S01]  /*a410*/  IMAD R189, R184.reuse, 0x53, RZ ;  /* 0x00000053b8bd7824 */ /* 0x040fe200078e02ff */
[----:B------:R1:W-:Y:S01]  /*a420*/  STL.64 [R1+0xd60], R174 ;  /* 0x000d60ae01007387 */ /* 0x0003e20000100a00 */
[C---:B------:R-:W-:Y:S02]  /*a430*/  IMAD R188, R184.reuse, 0x154, RZ ;  /* 0x00000154b8bc7824 */ /* 0x040fe400078e02ff */
[C---:B------:R-:W-:Y:S01]  /*a440*/  IMAD R190, R184.reuse, 0x158, RZ ;  /* 0x00000158b8be7824 */ /* 0x040fe200078e02ff */
[----:B------:R-:W-:Y:S01]  /*a450*/  STL.64 [R1+0x170], R152 ;  /* 0x0001709801007387 */ /* 0x000fe20000100a00 */
[----:B------:R-:W-:-:S02]  /*a460*/  IMAD R193, R184, 0x55, RZ ;  /* 0x00000055b8c17824 */ /* 0x000fc400078e02ff */
[C---:B------:R-:W-:Y:S01]  /*a470*/  IMAD R211, R184.reuse, 0x56, RZ ;  /* 0x00000056b8d37824 */ /* 0x040fe200078e02ff */
[----:B------:R-:W-:Y:S01]  /*a480*/  STL.64 [R1+0xd68], R152 ;  /* 0x000d689801007387 */ /* 0x000fe20000100a00 */
[----:B------:R-:W-:Y:S01]  /*a490*/  LEA.HI.X.SX32 R233, R7, R241, 0x2, P3 ;  /* 0x000000f107e97211 */ /* 0x000fe200018f16ff */
[C---:B------:R-:W-:Y:S02]  /*a4a0*/  IMAD R192, R184.reuse, 0x15c, RZ ;  /* 0x0000015cb8c07824 */ /* 0x040fe400078e02ff */
[C---:B------:R-:W-:Y:S01]  /*a4b0*/  IMAD R210, R184.reuse, 0x160, RZ ;  /* 0x00000160b8d27824 */ /* 0x040fe200078e02ff */
[----:B------:R-:W-:Y:S01]  /*a4c0*/  STL.64 [R1+0x168], R154 ;  /* 0x0001689a01007387 */ /* 0x000fe20000100a00 */
[C---:B------:R-:W-:Y:S02]  /*a4d0*/  IMAD R213, R184.reuse, 0x57, RZ ;  /* 0x00000057b8d57824 */ /* 0x040fe400078e02ff */
[C---:B------:R-:W-:Y:S01]  /*a4e0*/  IMAD R212, R184.reuse, 0x164, RZ ;  /* 0x00000164b8d47824 */ /* 0x040fe200078e02ff */
[----:B------:R-:W-:Y:S01]  /*a4f0*/  STL.64 [R1+0xd70], R154 ;  /* 0x000d709a01007387 */ /* 0x000fe20000100a00 */
[----:B------:R-:W-:-:S02]  /*a500*/  IMAD R214, R184, 0x168, RZ ;  /* 0x00000168b8d67824 */ /* 0x000fc400078e02ff */
[C---:B------:R-:W-:Y:S01]  /*a510*/  IMAD R217, R184.reuse, 0x59, RZ ;  /* 0x00000059b8d97824 */ /* 0x040fe200078e02ff */
[----:B------:R-:W-:Y:S01]  /*a520*/  STL.64 [R1+0x160], R156 ;  /* 0x0001609c01007387 */ /* 0x000fe20000100a00 */
[C---:B-1----:R-:W-:Y:S01]  /*a530*/  LEA R174, P4, R184.reuse, R240, 0x8 ;  /* 0x000000f0b8ae7211 */ /* 0x042fe200078840ff */
[C---:B------:R-:W-:Y:S02]  /*a540*/  IMAD R235, R184.reuse, 0x5a, RZ ;  /* 0x0000005ab8eb7824 */ /* 0x040fe400078e02ff */
[C---:B------:R-:W-:Y:S01]  /*a550*/  IMAD R216, R184.reuse, 0x16c, RZ ;  /* 0x0000016cb8d87824 */ /* 0x040fe200078e02ff */
[----:B------:R1:W-:Y:S01]  /*a560*/  STL.64 [R1+0xd78], R156 ;  /* 0x000d789c01007387 */ /* 0x0003e20000100a00 */
[C---:B------:R-:W-:Y:S02]  /*a570*/  IMAD R7, R184.reuse, 0x108, RZ ;  /* 0x00000108b8077824 */ /* 0x040fe400078e02ff */
[C---:B------:R-:W-:Y:S02]  /*a580*/  IMAD R234, R184.reuse, 0x170, RZ ;  /* 0x00000170b8ea7824 */ /* 0x040fe400078e02ff */
[----:B------:R-:W-:-:S02]  /*a590*/  IMAD R236, R184, 0x5b, RZ ;  /* 0x0000005bb8ec7824 */ /* 0x000fc400078e02ff */
[C---:B------:R-:W-:Y:S01]  /*a5a0*/  IMAD R238, R184.reuse, 0x178, RZ ;  /* 0x00000178b8ee7824 */ /* 0x040fe200078e02ff */
[----:B------:R-:W2:Y:S01]  /*a5b0*/  S2UR UR5, SR_CgaCtaId ;  /* 0x00000000000579c3 */ /* 0x000ea20000008800 */
[-C--:B-1----:R-:W-:Y:S01]  /*a5c0*/  IADD3 R156, P3, R3, R240.reuse, RZ ;  /* 0x000000f0039c7210 */ /* 0x082fe20007f7e0ff */
[C---:B------:R-:W-:Y:S02]  /*a5d0*/  IMAD.SHL.U32 R3, R184.reuse, 0x40, RZ ;  /* 0x00000040b8037824 */ /* 0x040fe400078e00ff */
[C---:B------:R-:W-:Y:S01]  /*a5e0*/  IMAD R10, R184.reuse, 0x174, RZ ;  /* 0x00000174b80a7824 */ /* 0x040fe200078e02ff */
[----:B------:R-:W-:Y:S01]  /*a5f0*/  UMOV UR4, 0x400 ;  /* 0x0000040000047882 */ /* 0x000fe20000000000 */
[C---:B------:R-:W-:Y:S01]  /*a600*/  IMAD R224, R184.reuse, 0x5d, RZ ;  /* 0x0000005db8e07824 */ /* 0x040fe200078e02ff */
[-C--:B------:R-:W-:Y:S01]  /*a610*/  LEA.HI.X.SX32 R175, R3, R241.reuse, 0x2, P4 ;  /* 0x000000f103af7211 */ /* 0x080fe200020f16ff */
[C---:B------:R-:W-:Y:S01]  /*a620*/  IMAD R3, R184.reuse, 0x41, RZ ;  /* 0x00000041b8037824 */ /* 0x040fe200078e02ff */
[-C--:B------:R-:W-:Y:S01]  /*a630*/  IADD3 R154, P4, R7, R240.reuse, RZ ;  /* 0x000000f0079a7210 */ /* 0x080fe20007f9e0ff */
[C---:B------:R-:W-:Y:S01]  /*a640*/  IMAD R7, R184.reuse, 0x10c, RZ ;  /* 0x0000010cb8077824 */ /* 0x040fe200078e02ff */
[----:B------:R-:W1:Y:S02]  /*a650*/  LDC R242, c[0x0][0x230] ;  /* 0x00008c00fff27b82 */ /* 0x000e640000000800 */
[----:B------:R-:W-:Y:S01]  /*a660*/  LEA.HI.X.SX32 R157, R3, R241, 0x2, P3 ;  /* 0x000000f1039d7211 */ /* 0x000fe200018f16ff */
[C---:B------:R-:W-:Y:S01]  /*a670*/  IMAD R3, R184.reuse, 0x42, RZ ;  /* 0x00000042b8037824 */ /* 0x040fe200078e02ff */
[----:B------:R-:W-:Y:S01]  /*a680*/  IADD3 R152, P3, R7, R240, RZ ;  /* 0x000000f007987210 */ /* 0x000fe20007f7e0ff */
[----:B------:R-:W-:-:S03]  /*a690*/  IMAD R7, R184, 0x43, RZ ;  /* 0x00000043b8077824 */ /* 0x000fc600078e02ff */
[-C--:B------:R-:W-:Y:S01]  /*a6a0*/  LEA.HI.X.SX32 R155, R3, R241.reuse, 0x2, P4 ;  /* 0x000000f1039b7211 */ /* 0x080fe200020f16ff */
[C---:B------:R-:W-:Y:S01]  /*a6b0*/  IMAD R3, R184.reuse, 0x114, RZ ;  /* 0x00000114b8037824 */ /* 0x040fe200078e02ff */
[-C--:B------:R-:W-:Y:S01]  /*a6c0*/  IADD3 R248, P4, R169, R240.reuse, RZ ;  /* 0x000000f0a9f87210 */ /* 0x080fe20007f9e0ff */
[C---:B------:R-:W-:Y:S01]  /*a6d0*/  IMAD R169, R184.reuse, 0x118, RZ ;  /* 0x00000118b8a97824 */ /* 0x040fe200078e02ff */
[-C--:B------:R-:W-:Y:S01]  /*a6e0*/  LEA.HI.X.SX32 R153, R7, R241.reuse, 0x2, P3 ;  /* 0x000000f107997211 */ /* 0x080fe200018f16ff */
[----:B------:R-:W-:Y:S01]  /*a6f0*/  IMAD R225, R184, 0x17c, RZ ;  /* 0x0000017cb8e17824 */ /* 0x000fe200078e02ff */
[-C--:B------:R-:W-:Y:S01]  /*a700*/  LEA.HI.X.SX32 R249, R4, R241.reuse, 0x2, P4 ;  /* 0x000000f104f97211 */ /* 0x080fe200020f16ff */
[C---:B------:R-:W-:Y:S01]  /*a710*/  IMAD R4, R184.reuse, 0x45, RZ ;  /* 0x00000045b8047824 */ /* 0x040fe200078e02ff */
[-C--:B------:R-:W-:Y:S01]  /*a720*/  IADD3 R198, P3, R3, R240.reuse, RZ ;  /* 0x000000f003c67210 */ /* 0x080fe20007f7e0ff */
[C---:B------:R-:W-:Y:S01]  /*a730*/  IMAD R7, R184.reuse, 0x11c, RZ ;  /* 0x0000011cb8077824 */ /* 0x040fe200078e02ff */
[-C--:B------:R-:W-:Y:S01]  /*a740*/  IADD3 R196, P4, R169, R240.reuse, RZ ;  /* 0x000000f0a9c47210 */ /* 0x080fe20007f9e0ff */
[----:B------:R-:W-:Y:S01]  /*a750*/  IMAD R11, R184, 0x184, RZ ;  /* 0x00000184b80b7824 */ /* 0x000fe200078e02ff */
[-C--:B------:R-:W-:Y:S01]  /*a760*/  LEA.HI.X.SX32 R199, R4, R241.reuse, 0x2, P3 ;  /* 0x000000f104c77211 */ /* 0x080fe200018f16ff */
[C---:B------:R-:W-:Y:S01]  /*a770*/  IMAD R4, R184.reuse, 0x46, RZ ;  /* 0x00000046b8047824 */ /* 0x040fe200078e02ff */
[----:B------:R-:W3:Y:S01]  /*a780*/  LDC R245, c[0x0][0x230] ;  /* 0x00008c00fff57b82 */ /* 0x000ee20000000800 */
[C---:B------:R-:W-:Y:S01]  /*a790*/  IMAD R169, R184.reuse, 0x120, RZ ;  /* 0x00000120b8a97824 */ /* 0x040fe200078e02ff */
[-C--:B------:R-:W-:Y:S01]  /*a7a0*/  IADD3 R194, P3, R7, R240.reuse, RZ ;  /* 0x000000f007c27210 */ /* 0x080fe20007f7e0ff */
[----:B------:R-:W-:Y:S01]  /*a7b0*/  IMAD R7, R184, 0x47, RZ ;  /* 0x00000047b8077824 */ /* 0x000fe200078e02ff */
[----:B------:R-:W-:Y:S01]  /*a7c0*/  LEA.HI.X.SX32 R197, R4, R241, 0x2, P4 ;  /* 0x000000f104c57211 */ /* 0x000fe200020f16ff */
[----:B------:R-:W-:Y:S01]  /*a7d0*/  IMAD R4, R184, 0x124, RZ ;  /* 0x00000124b8047824 */ /* 0x000fe200078e02ff */
[----:B------:R-:W-:-:S02]  /*a7e0*/  IADD3 R222, P4, R169, R240, RZ ;  /* 0x000000f0a9de7210 */ /* 0x000fc40007f9e0ff */
[-C--:B------:R-:W-:Y:S01]  /*a7f0*/  LEA.HI.X.SX32 R195, R7, R241.reuse, 0x2, P3 ;  /* 0x000000f107c37211 */ /* 0x080fe200018f16ff */
[C---:B------:R-:W-:Y:S01]  /*a800*/  IMAD R22, R184.reuse, 0x188, RZ ;  /* 0x00000188b8167824 */ /* 0x040fe200078e02ff */
[-C--:B------:R-:W-:Y:S01]  /*a810*/  LEA.HI.X.SX32 R223, R5, R241.reuse, 0x2, P4 ;  /* 0x000000f105df7211 */ /* 0x080fe200020f16ff */
[----:B------:R-:W-:Y:S01]  /*a820*/  IMAD R5, R184, 0x49, RZ ;  /* 0x00000049b8057824 */ /* 0x000fe200078e02ff */
[-C--:B------:R-:W-:Y:S01]  /*a830*/  IADD3 R218, P3, R4, R240.reuse, RZ ;  /* 0x000000f004da7210 */ /* 0x080fe20007f7e0ff */
[C---:B------:R-:W-:Y:S01]  /*a840*/  IMAD R169, R184.reuse, 0x128, RZ ;  /* 0x00000128b8a97824 */ /* 0x040fe200078e02ff */
[----:B------:R-:W4:Y:S01]  /*a850*/  LDC R247, c[0x0][0x230] ;  /* 0x00008c00fff77b82 */ /* 0x000f220000000800 */
        /* <DEDUP_REMOVED lines=8> */
[----:B------:R-:W3:Y:S01]  /*a8e0*/  LDC R246, c[0x0][0x230] ;  /* 0x00008c00fff67b82 */ /* 0x000ee20000000800 */
[C---:B------:R-:W-:Y:S01]  /*a8f0*/  IMAD R5, R184.reuse, 0x134, RZ ;  /* 0x00000134b8057824 */ /* 0x040fe200078e02ff */
[-C--:B------:R-:W-:Y:S01]  /*a900*/  LEA.HI.X.SX32 R221, R7, R241.reuse, 0x2, P3 ;  /* 0x000000f107dd7211 */ /* 0x080fe200018f16ff */
[C---:B------:R-:W-:Y:S01]  /*a910*/  IMAD R7, R184.reuse, 0x138, RZ ;  /* 0x00000138b8077824 */ /* 0x040fe200078e02ff */
[-C--:B------:R-:W-:Y:S02]  /*a920*/  IADD3 R172, P4, R169, R240.reuse, RZ ;  /* 0x000000f0a9ac7210 */ /* 0x080fe40007f9e0ff */
[-C--:B------:R-:W-:Y:S01]  /*a930*/  IADD3 R250, P3, R5, R240.reuse, RZ ;  /* 0x000000f005fa7210 */ /* 0x080fe20007f7e0ff */
[C---:B------:R-:W-:Y:S01]  /*a940*/  IMAD R5, R184.reuse, 0x4d, RZ ;  /* 0x0000004db8057824 */ /* 0x040fe200078e02ff */
[-C--:B------:R-:W-:Y:S01]  /*a950*/  LEA.HI.X.SX32 R173, R9, R241.reuse, 0x2, P4 ;  /* 0x000000f109ad7211 */ /* 0x080fe200020f16ff */
[----:B------:R-:W-:Y:S01]  /*a960*/  STL.64 [R1+0x158], R158 ;  /* 0x0001589e01007387 */ /* 0x000fe20000100a00 */
[-C--:B------:R-:W-:Y:S01]  /*a970*/  IADD3 R168, P4, R7, R240.reuse, RZ ;  /* 0x000000f007a87210 */ /* 0x080fe20007f9e0ff */
[C---:B------:R-:W-:Y:S01]  /*a980*/  IMAD R24, R184.reuse, 0x62, RZ ;  /* 0x00000062b8187824 */ /* 0x040fe200078e02ff */
[----:B------:R-:W-:Y:S01]  /*a990*/  ULDC.64 UR60, c[0x0][0x208] ;  /* 0x00008200003c7ab9 */ /* 0x000fe20000000a00 */
[----:B------:R2:W-:Y:S01]  /*a9a0*/  STL.64 [R1+0xd80], R158 ;  /* 0x000d809e01007387 */ /* 0x0005e20000100a00 */
[----:B------:R-:W-:Y:S01]  /*a9b0*/  LEA.HI.X.SX32 R251, R5, R241, 0x2, P3 ;  /* 0x000000f105fb7211 */ /* 0x000fe200018f16ff */
[----:B------:R-:W-:Y:S01]  /*a9c0*/  IMAD R19, R184, 0x190, RZ ;  /* 0x00000190b8137824 */ /* 0x000fe200078e02ff */
[----:B------:R-:W3:Y:S01]  /*a9d0*/  LDC R243, c[0x0][0x230] ;  /* 0x00008c00fff37b82 */ /* 0x000ee20000000800 */
[----:B------:R-:W-:Y:S01]  /*a9e0*/  STL.64 [R1+0x150], R176 ;  /* 0x000150b001007387 */ /* 0x000fe20000100a00 */
[----:B------:R-:W-:-:S02]  /*a9f0*/  IADD3 R170, P3, R237, R240, RZ ;  /* 0x000000f0edaa7210 */ /* 0x000fc40007f7e0ff */
[-C--:B------:R-:W-:Y:S01]  /*aa00*/  LEA.HI.X.SX32 R169, R161, R241.reuse, 0x2, P4 ;  /* 0x000000f1a1a97211 */ /* 0x080fe200020f16ff */
[----:B------:R-:W-:Y:S01]  /*aa10*/  STL.64 [R1+0xd88], R176 ;  /* 0x000d88b001007387 */ /* 0x000fe20000100a00 */
[----:B------:R-:W-:Y:S01]  /*aa20*/  IADD3 R160, P4, R160, R240, RZ ;  /* 0x000000f0a0a07210 */ /* 0x000fe20007f9e0ff */
[----:B------:R-:W-:Y:S01]  /*aa30*/  IMAD R16, R184, 0x198, RZ ;  /* 0x00000198b8107824 */ /* 0x000fe200078e02ff */
[----:B------:R-:W3:Y:S01]  /*aa40*/  LDC R244, c[0x0][0x230] ;  /* 0x00008c00fff47b82 */ /* 0x000ee20000000800 */
[----:B------:R-:W-:Y:S01]  /*aa50*/  STL.64 [R1+0x148], R178 ;  /* 0x000148b201007387 */ /* 0x000fe20000100a00 */
[----:B------:R-:W-:-:S03]  /*aa60*/  LEA.HI.X.SX32 R171, R163, R241, 0x2, P3 ;  /* 0x000000f1a3ab7211 */ /* 0x000fc600018f16ff */
[----:B------:R-:W-:Y:S01]  /*aa70*/  STL.64 [R1+0xd90], R178 ;  /* 0x000d90b201007387 */ /* 0x000fe20000100a00 */
[----:B------:R-:W-:Y:S01]  /*aa80*/  IADD3 R162, P3, R162, R240, RZ ;  /* 0x000000f0a2a27210 */ /* 0x000fe20007f7e0ff */
[----:B------:R-:W-:Y:S01]  /*aa90*/  IMAD R20, R184, 0x18c, RZ ;  /* 0x0000018cb8147824 */ /* 0x000fe200078e02ff */
[----:B------:R-:W3:Y:S01]  /*aaa0*/  LDC R252, c[0x0][0x230] ;  /* 0x00008c00fffc7b82 */ /* 0x000ee20000000800 */
[----:B------:R-:W-:Y:S01]  /*aab0*/  STL.64 [R1+0x140], R180 ;  /* 0x000140b401007387 */ /* 0x000fe20000100a00 */
[----:B------:R-:W-:-:S03]  /*aac0*/  LEA.HI.X.SX32 R161, R165, R241, 0x2, P4 ;  /* 0x000000f1a5a17211 */ /* 0x000fc600020f16ff */
[----:B------:R-:W-:Y:S01]  /*aad0*/  STL.64 [R1+0xd98], R180 ;  /* 0x000d98b401007387 */ /* 0x000fe20000100a00 */
[----:B------:R-:W-:-:S03]  /*aae0*/  IADD3 R164, P4, R164, R240, RZ ;  /* 0x000000f0a4a47210 */ /* 0x000fc60007f9e0ff */
[----:B------:R-:W-:Y:S04]  /*aaf0*/  STL.64 [R1+0x138], R182 ;  /* 0x000138b601007387 */ /* 0x000fe80000100a00 */
[----:B------:R1:W-:Y:S01]  /*ab00*/  STL.64 [R1+0xda0], R182 ;  /* 0x000da0b601007387 */ /* 0x0003e20000100a00 */
[----:B------:R-:W-:-:S03]  /*ab10*/  LEA.HI.X.SX32 R163, R167, R241, 0x2, P3 ;  /* 0x000000f1a7a37211 */ /* 0x000fc600018f16ff */
[----:B------:R-:W-:Y:S01]  /*ab20*/  STL.64 [R1+0x130], R202 ;  /* 0x000130ca01007387 */ /* 0x000fe20000100a00 */
[----:B------:R-:W-:-:S03]  /*ab30*/  IADD3 R166, P3, R166, R240, RZ ;  /* 0x000000f0a6a67210 */ /* 0x000fc60007f7e0ff */
[----:B------:R4:W-:Y:S01]  /*ab40*/  STL.64 [R1+0xda8], R202 ;  /* 0x000da8ca01007387 */ /* 0x0009e20000100a00 */
[----:B------:R-:W-:-:S03]  /*ab50*/  LEA.HI.X.SX32 R165, R187, R241, 0x2, P4 ;  /* 0x000000f1bba57211 */ /* 0x000fc600020f16ff */
[----:B------:R-:W-:Y:S01]  /*ab60*/  STL.64 [R1+0x128], R204 ;  /* 0x000128cc01007387 */ /* 0x000fe20000100a00 */
[----:B------:R-:W-:-:S03]  /*ab70*/  IADD3 R186, P4, R186, R240, RZ ;  /* 0x000000f0baba7210 */ /* 0x000fc60007f9e0ff */
[----:B------:R-:W-:Y:S04]  /*ab80*/  STL.64 [R1+0x120], R206 ;  /* 0x000120ce01007387 */ /* 0x000fe80000100a00 */
[----:B------:R-:W-:Y:S01]  /*ab90*/  STL.64 [R1+0x118], R208 ;  /* 0x000118d001007387 */ /* 0x000fe20000100a00 */
[----:B------:R-:W-:-:S03]  /*aba0*/  LEA.HI.X.SX32 R167, R189, R241, 0x2, P3 ;  /* 0x000000f1bda77211 */ /* 0x000fc600018f16ff */
[----:B------:R-:W-:Y:S01]  /*abb0*/  STL.64 [R1+0x110], R226 ;  /* 0x000110e201007387 */ /* 0x000fe20000100a00 */
[----:B------:R-:W-:-:S03]  /*abc0*/  IADD3 R188, P3, R188, R240, RZ ;  /* 0x000000f0bcbc7210 */ /* 0x000fc60007f7e0ff */
[----:B------:R-:W-:Y:S01]  /*abd0*/  STL.64 [R1+0x108], R228 ;  /* 0x000108e401007387 */ /* 0x000fe20000100a00 */
        /* <DEDUP_REMOVED lines=36> */
[----:B------:R-:W-:Y:S01]  /*ae20*/  LEA.HI.X.SX32 R235, R239, R241, 0x2, P4 ;  /* 0x000000f1efeb7211 */ /* 0x000fe200020f16ff */
[----:B--2---:R-:W-:Y:S02]  /*ae30*/  IMAD R159, R184, 0x5e, RZ ;  /* 0x0000005eb89f7824 */ /* 0x004fe400078e02ff */
[----:B------:R-:W-:Y:S01]  /*ae40*/  STL.64 [R1+0x60], R164 ;  /* 0x000060a401007387 */ /* 0x000fe20000100a00 */
[----:B------:R-:W-:-:S03]  /*ae50*/  IADD3 R238, P4, R238, R240, RZ ;  /* 0x000000f0eeee7210 */ /* 0x000fc60007f9e0ff */
[----:B------:R-:W-:Y:S04]  /*ae60*/  STL.64 [R1+0x58], R166 ;  /* 0x000058a601007387 */ /* 0x000fe80000100a00 */
[----:B------:R-:W-:Y:S01]  /*ae70*/  STL.64 [R1+0x50], R186 ;  /* 0x000050ba01007387 */ /* 0x000fe20000100a00 */
[----:B------:R-:W-:-:S03]  /*ae80*/  LEA.HI.X.SX32 R237, R224, R241, 0x2, P3 ;  /* 0x000000f1e0ed7211 */ /* 0x000fc600018f16ff */
[----:B------:R-:W-:Y:S01]  /*ae90*/  STL.64 [R1+0x48], R188 ;  /* 0x000048bc01007387 */ /* 0x000fe20000100a00 */
[----:B------:R-:W-:-:S03]  /*aea0*/  LEA.HI.X.SX32 R239, R159, R241, 0x2, P4 ;  /* 0x000000f19fef7211 */ /* 0x000fc600020f16ff */
[----:B------:R-:W-:Y:S04]  /*aeb0*/  STL.64 [R1+0x40], R190 ;  /* 0x000040be01007387 */ /* 0x000fe80000100a00 */
[----:B------:R-:W-:Y:S04]  /*aec0*/  STL.64 [R1+0x38], R192 ;  /* 0x000038c001007387 */ /* 0x000fe80000100a00 */
[----:B------:R-:W-:Y:S04]  /*aed0*/  STL.64 [R1+0x30], R210 ;  /* 0x000030d201007387 */ /* 0x000fe80000100a00 */
[----:B------:R-:W-:Y:S04]  /*aee0*/  STL.64 [R1+0x28], R212 ;  /* 0x000028d401007387 */ /* 0x000fe80000100a00 */
[----:B------:R-:W-:Y:S04]  /*aef0*/  STL.64 [R1+0x20], R214 ;  /* 0x000020d601007387 */ /* 0x000fe80000100a00 */
[----:B------:R-:W-:Y:S04]  /*af00*/  STL.64 [R1+0x18], R216 ;  /* 0x000018d801007387 */ /* 0x000fe80000100a00 */
[----:B------:R-:W-:Y:S04]  /*af10*/  STL.64 [R1+0x10], R234 ;  /* 0x000010ea01007387 */ /* 0x000fe80000100a00 */
[----:B------:R-:W-:Y:S04]  /*af20*/  STL.64 [R1+0x8], R236 ;  /* 0x000008ec01007387 */ /* 0x000fe80000100a00 */
[----:B------:R-:W-:Y:S04]  /*af30*/  STL.64 [R1], R238 ;  /* 0x000000ee01007387 */ /* 0x000fe80000100a00 */
[----:B-1----:R-:W2:Y:S04]  /*af40*/  LDL.64 R182, [R1+0x2e0] ;  /* 0x0002e00001b67983 */ /* 0x002ea80000100a00 */
[----:B------:R-:W3:Y:S04]  /*af50*/  LDL.64 R180, [R1+0x2d8] ;  /* 0x0002d80001b47983 */ /* 0x000ee80000100a00 */
[----:B------:R-:W3:Y:S01]  /*af60*/  LDL.64 R178, [R1+0x1f0] ;  /* 0x0001f00001b27983 */ /* 0x000ee20000100a00 */
[C---:B------:R-:W-:Y:S01]  /*af70*/  IMAD R224, R184.reuse, 0x180, RZ ;  /* 0x00000180b8e07824 */ /* 0x040fe200078e02ff */
[----:B------:R-:W-:Y:S01]  /*af80*/  IADD3 R74, P3, R225, R240, RZ ;  /* 0x000000f0e14a7210 */ /* 0x000fe20007f7e0ff */
[----:B------:R-:W-:-:S03]  /*af90*/  IMAD R225, R184, 0x5f, RZ ;  /* 0x0000005fb8e17824 */ /* 0x000fc600078e02ff */
[-C--:B------:R-:W-:Y:S01]  /*afa0*/  IADD3 R72, P4, R224, R240.reuse, RZ ;  /* 0x000000f0e0487210 */ /* 0x080fe20007f9e0ff */
[C---:B------:R-:W-:Y:S01]  /*afb0*/  IMAD R224, R184.reuse, 0x60, RZ ;  /* 0x00000060b8e07824 */ /* 0x040fe200078e02ff */
[-C--:B------:R-:W-:Y:S01]  /*afc0*/  LEA.HI.X.SX32 R75, R225, R241.reuse, 0x2, P3 ;  /* 0x000000f1e14b7211 */ /* 0x080fe200018f16ff */
[----:B------:R-:W-:Y:S01]  /*afd0*/  IMAD R225, R184, 0x61, RZ ;  /* 0x00000061b8e17824 */ /* 0x000fe200078e02ff */
[-C--:B------:R-:W-:Y:S02]  /*afe0*/  IADD3 R70, P3, R11, R240.reuse, RZ ;  /* 0x000000f00b467210 */ /* 0x080fe40007f7e0ff */
[-C--:B------:R-:W-:Y:S02]  /*aff0*/  LEA.HI.X.SX32 R73, R224, R241.reuse, 0x2, P4 ;  /* 0x000000f1e0497211 */ /* 0x080fe400020f16ff */
[----:B------:R-:W-:Y:S02]  /*b000*/  IADD3 R68, P4, R22, R240, RZ ;  /* 0x000000f016447210 */ /* 0x000fe40007f9e0ff */
[-C--:B------:R-:W-:Y:S01]  /*b010*/  LEA.HI.X.SX32 R71, R225, R241.reuse, 0x2, P3 ;  /* 0x000000f1e1477211 */ /* 0x080fe200018f16ff */
[----:B------:R-:W-:Y:S01]  /*b020*/  IMAD R225, R184, 0x64, RZ ;  /* 0x00000064b8e17824 */ /* 0x000fe200078e02ff */
[----:B------:R-:W-:-:S02]  /*b030*/  LEA.HI.X.SX32 R69, R24, R241, 0x2, P4 ;  /* 0x000000f118457211 */ /* 0x000fc400020f16ff */
[-C--:B------:R-:W-:Y:S01]  /*b040*/  IADD3 R64, P4, R19, R240.reuse, RZ ;  /* 0x000000f013407210 */ /* 0x080fe20007f9e0ff */
[C---:B------:R-:W-:Y:S02]  /*b050*/  IMAD R18, R184.reuse, 0x66, RZ ;  /* 0x00000066b8127824 */ /* 0x040fe400078e02ff */
[----:B------:R-:W-:Y:S01]  /*b060*/  IMAD R56, R184, 0x1a0, RZ ;  /* 0x000001a0b8387824 */ /* 0x000fe200078e02ff */
[-C--:B------:R-:W-:Y:S02]  /*b070*/  LEA.HI.X.SX32 R65, R225, R241.reuse, 0x2, P4 ;  /* 0x000000f1e1417211 */ /* 0x080fe400020f16ff */
[-C--:B------:R-:W-:Y:S01]  /*b080*/  IADD3 R60, P4, R16, R240.reuse, RZ ;  /* 0x000000f0103c7210 */ /* 0x080fe20007f9e0ff */
[----:B------:R-:W-:Y:S01]  /*b090*/  IMAD R23, R184, 0x63, RZ ;  /* 0x00000063b8177824 */ /* 0x000fe200078e02ff */
[-C--:B------:R-:W-:Y:S01]  /*b0a0*/  IADD3 R66, P3, R20, R240.reuse, RZ ;  /* 0x000000f014427210 */ /* 0x080fe20007f7e0ff */
[----:B------:R-:W-:Y:S01]  /*b0b0*/  IMAD R12, R184, 0x194, RZ ;  /* 0x00000194b80c7824 */ /* 0x000fe200078e02ff */
[-C--:B------:R-:W-:Y:S01]  /*b0c0*/  LEA.HI.X.SX32 R61, R18, R241.reuse, 0x2, P4 ;  /* 0x000000f1123d7211 */ /* 0x080fe200020f16ff */
[----:B------:R-:W-:Y:S01]  /*b0d0*/  IMAD R225, R184, 0x68, RZ ;  /* 0x00000068b8e17824 */ /* 0x000fe200078e02ff */
[-C--:B------:R-:W-:Y:S01]  /*b0e0*/  IADD3 R56, P4, R56, R240.reuse, RZ ;  /* 0x000000f038387210 */ /* 0x080fe20007f9e0ff */
[C---:B------:R-:W-:Y:S01]  /*b0f0*/  IMAD R52, R184.reuse, 0x1a8, RZ ;  /* 0x000001a8b8347824 */ /* 0x040fe200078e02ff */
        /* <DEDUP_REMOVED lines=85> */
[----:B------:R-:W-:Y:S01]  /*b650*/  VIADD R3, R6, 0xfffffffb ;  /* 0xfffffffb06037836 */ /* 0x000fe20000000000 */
[----:B------:R-:W1:Y:S01]  /*b660*/  S2R R225, SR_TID.X ;  /* 0x0000000000e17919 */ /* 0x000e620000002100 */
[-C--:B------:R-:W-:Y:S01]  /*b670*/  LEA.HI.X.SX32 R23, R13, R241.reuse, 0x2, P3 ;  /* 0x000000f10d177211 */ /* 0x080fe200018f16ff */
[----:B------:R-:W-:Y:S01]  /*b680*/  IMAD R14, R184, 0x1f4, RZ ;  /* 0x000001f4b80e7824 */ /* 0x000fe200078e02ff */
[----:B------:R-:W-:Y:S01]  /*b690*/  IADD3 R18, P3, R18, R240, RZ ;  /* 0x000000f012127210 */ /* 0x000fe20007f7e0ff */
[----:B------:R-:W1:Y:S01]  /*b6a0*/  S2R R224, SR_TID.X ;  /* 0x0000000000e07919 */ /* 0x000e620000002100 */
[----:B------:R-:W-:Y:S01]  /*b6b0*/  IMAD R10, R184, 0x1fc, RZ ;  /* 0x000001fcb80a7824 */ /* 0x000fe200078e02ff */
[----:B------:R-:W1:Y:S01]  /*b6c0*/  LDC R7, c[0x0][0x230] ;  /* 0x00008c00ff077b82 */ /* 0x000e620000000800 */
[----:B------:R-:W-:-:S02]  /*b6d0*/  LEA.HI.X.SX32 R19, R4, R241, 0x2, P3 ;  /* 0x000000f104137211 */ /* 0x000fc400018f16ff */
[----:B------:R-:W-:Y:S01]  /*b6e0*/  ISETP.GE.U32.AND P3, PT, R3, 0x7fffff7c, PT ;  /* 0x7fffff7c0300780c */ /* 0x000fe20003f66070 */
[----:B------:R-:W-:Y:S01]  /*b6f0*/  IMAD R3, R184, 0x7d, RZ ;  /* 0x0000007db8037824 */ /* 0x000fe200078e02ff */
[-C--:B------:R-:W-:Y:S01]  /*b700*/  IADD3 R14, P4, R14, R240.reuse, RZ ;  /* 0x000000f00e0e7210 */ /* 0x080fe20007f9e0ff */
[C---:B------:R-:W-:Y:S02]  /*b710*/  IMAD R12, R184.reuse, 0x1f8, RZ ;  /* 0x000001f8b80c7824 */ /* 0x040fe400078e02ff */
[C---:B------:R-:W-:Y:S01]  /*b720*/  IMAD R4, R184.reuse, 0x7e, RZ ;  /* 0x0000007eb8047824 */ /* 0x040fe200078e02ff */
[-C--:B------:R-:W-:Y:S01]  /*b730*/  LEA.HI.X.SX32 R15, R3, R241.reuse, 0x2, P4 ;  /* 0x000000f1030f7211 */ /* 0x080fe200020f16ff */
[----:B------:R-:W-:Y:S01]  /*b740*/  IMAD R5, R184, 0x7f, RZ ;  /* 0x0000007fb8057824 */ /* 0x000fe200078e02ff */
[-C--:B------:R-:W-:Y:S01]  /*b750*/  IADD3 R12, P4, R12, R240.reuse, RZ ;  /* 0x000000f00c0c7210 */ /* 0x080fe20007f9e0ff */
[----:B------:R-:W-:Y:S01]  /*b760*/  ULEA UR6, UR5, UR4, 0x18 ;  /* 0x0000000405067291 */ /* 0x000fe2000f8ec03f */
[----:B------:R-:W1:Y:S02]  /*b770*/  LDC R8, c[0x0][0x230] ;  /* 0x00008c00ff087b82 */ /* 0x000e640000000800 */
[----:B------:R-:W-:Y:S01]  /*b780*/  LEA.HI.X.SX32 R13, R4, R241, 0x2, P4 ;  /* 0x000000f1040d7211 */ /* 0x000fe200020f16ff */
[----:B------:R-:W-:Y:S01]  /*b790*/  IMAD.SHL.U32 R3, R184, 0x4, RZ ;  /* 0x00000004b8037824 */ /* 0x000fe200078e00ff */
[----:B------:R-:W-:Y:S01]  /*b7a0*/  IADD3 R10, P4, R10, R240, RZ ;  /* 0x000000f00a0a7210 */ /* 0x000fe20007f9e0ff */
[----:B------:R-:W-:-:S03]  /*b7b0*/  ULDC UR4, c[0x0][0x230] ;  /* 0x00008c0000047ab9 */ /* 0x000fc60000000800 */
[----:B------:R-:W-:Y:S01]  /*b7c0*/  LEA.HI.X.SX32 R11, R5, R241, 0x2, P4 ;  /* 0x000000f1050b7211 */ /* 0x000fe200020f16ff */
[----:B------:R-:W3:Y:S01]  /*b7d0*/  LDC R9, c[0x0][0x230] ;  /* 0x00008c00ff097b82 */ /* 0x000ee20000000800 */
[----:B------:R-:W-:-:S04]  /*b7e0*/  LEA R158, P4, R184, R240, 0x4 ;  /* 0x000000f0b89e7211 */ /* 0x000fc800078820ff */
[CC--:B------:R-:W-:Y:S02]  /*b7f0*/  LEA.HI.X.SX32 R159, R3.reuse, R241.reuse, 0x2, P4 ;  /* 0x000000f1039f7211 */ /* 0x0c0fe400020f16ff */
[----:B----4-:R-:W-:Y:S01]  /*b800*/  IADD3 R202, P4, R3, R240, RZ ;  /* 0x000000f003ca7210 */ /* 0x010fe20007f9e0ff */
[----:B------:R-:W-:Y:S02]  /*b810*/  IMAD.U32 R3, RZ, RZ, UR6 ;  /* 0x00000006ff037e24 */ /* 0x000fe4000f8e00ff */
[----:B-1----:R-:W-:Y:S01]  /*b820*/  IMAD.SHL.U32 R5, R225, 0x10, RZ ;  /* 0x00000010e1057824 */ /* 0x002fe200078e00ff */
[----:B------:R-:W-:Y:S02]  /*b830*/  LOP3.LUT R224, R224, 0x7f, RZ, 0xc0, !PT ;  /* 0x0000007fe0e07812 */ /* 0x000fe400078ec0ff */
[----:B------:R1:W-:Y:S02]  /*b840*/  STL [R1+0x658], R3 ;  /* 0x0006580301007387 */ /* 0x0003e40000100800 */
[----:B------:R-:W-:Y:S01]  /*b850*/  LOP3.LUT R5, R5, 0x70, RZ, 0xc0, !PT ;  /* 0x0000007005057812 */ /* 0x000fe200078ec0ff */
[----:B------:R-:W-:Y:S01]  /*b860*/  VIADD R4, R6, 0xfffffff9 ;  /* 0xfffffff906047836 */ /* 0x000fe20000000000 */
[----:B------:R-:W-:-:S02]  /*b870*/  LEA.HI.X.SX32 R203, R184, R241, 0x2, P4 ;  /* 0x000000f1b8cb7211 */ /* 0x000fc400020f16ff */
[----:B-1----:R-:W-:-:S04]  /*b880*/  IADD3 R3, R6, -0x6, RZ ;  /* 0xfffffffa06037810 */ /* 0x002fc80007ffe0ff */
[----:B------:R-:W-:Y:S01]  /*b890*/  ISETP.GE.U32.AND P4, PT, R3, 0x7fffff7b, PT ;  /* 0x7fffff7b0300780c */ /* 0x000fe20003f86070 */
[----:B------:R-:W-:Y:S01]  /*b8a0*/  IMAD R3, R224, 0x80, R5 ;  /* 0x00000080e0037824 */ /* 0x000fe200078e0205 */
[----:B------:R-:W-:Y:S01]  /*b8b0*/  ISETP.GE.U32.AND P5, PT, R4, 0x7fffff7a, PT ;  /* 0x7fffff7a0400780c */ /* 0x000fe20003fa6070 */
[----:B------:R-:W-:Y:S02]  /*b8c0*/  VIADD R7, R7, 0xffffffdf ;  /* 0xffffffdf07077836 */ /* 0x000fe40000000000 */
[----:B------:R-:W-:Y:S02]  /*b8d0*/  VIADD R4, R3, UR6 ;  /* 0x0000000603047c36 */ /* 0x000fe40008000000 */
[----:B------:R-:W-:Y:S01]  /*b8e0*/  VIADD R5, R8, 0xffffffde ;  /* 0xffffffde08057836 */ /* 0x000fe20000000000 */
[----:B------:R-:W-:Y:S01]  /*b8f0*/  STL.64 [R1+0x2d0], R158 ;  /* 0x0002d09e01007387 */ /* 0x000fe20000100a00 */
[----:B------:R-:W1:Y:S03]  /*b900*/  LDC R8, c[0x0][0x230] ;  /* 0x00008c00ff087b82 */ /* 0x000e660000000800 */
[----:B------:R-:W-:Y:S01]  /*b910*/  @!PT LDS RZ, [RZ] ;  /* 0x00000000fffff984 */ /* 0x000fe20000000800 */
[----:B------:R-:W-:Y:S01]  /*b920*/  @!PT LDS RZ, [RZ] ;  /* 0x00000000fffff984 */ /* 0x000fe20000000800 */
[----:B------:R-:W-:Y:S01]  /*b930*/  @!PT LDS RZ, [RZ] ;  /* 0x00000000fffff984 */ /* 0x000fe20000000800 */
[----:B------:R-:W-:Y:S01]  /*b940*/  LDGSTS.E [R4], desc[UR60][R240.64], !P1 ;  /* 0x00000000f0047fae */ /* 0x000fe2000c92187c */
[----:B------:R-:W-:-:S03]  /*b950*/  ISETP.GE.U32.AND P1, PT, R7, 0x7fffff60, PT ;  /* 0x7fffff600700780c */ /* 0x000fc60003f26070 */
[----:B------:R-:W-:Y:S01]  /*b960*/  LDGSTS.E [R4+0x4], desc[UR60][R202.64], !P0 ;  /* 0x00004000ca047fae */ /* 0x000fe2000c12187c */
[----:B------:R-:W-:Y:S02]  /*b970*/  ISETP.GE.U32.AND P0, PT, R5, 0x7fffff5f, PT ;  /* 0x7fffff5f0500780c */ /* 0x000fe40003f06070 */
[----:B------:R-:W-:Y:S01]  /*b980*/  IADD3 R5, R242, -0x23, RZ ;  /* 0xffffffddf2057810 */ /* 0x000fe20007ffe0ff */
[----:B------:R-:W4:Y:S01]  /*b990*/  LDL.64 R176, [R1+0x1e8] ;  /* 0x0001e80001b07983 */ /* 0x000f220000100a00 */
[----:B------:R-:W-:Y:S01]  /*b9a0*/  VIADD R7, R247, 0xffffffdc ;  /* 0xffffffdcf7077836 */ /* 0x000fe20000000000 */
[----:B------:R-:W1:Y:S02]  /*b9b0*/  LDC R242, c[0x0][0x230] ;  /* 0x00008c00fff27b82 */ /* 0x000e640000000800 */
[----:B------:R-:W-:Y:S04]  /*b9c0*/  STL.64 [R1+0x2e8], R202 ;  /* 0x0002e8ca01007387 */ /* 0x000fe80000100a00 */
[----:B------:R1:W-:Y:S04]  /*b9d0*/  STL.64 [R1+0xa90], R240 ;  /* 0x000a90f001007387 */ /* 0x0003e80000100a00 */
[----:B-1----:R-:W4:Y:S04]  /*b9e0*/  LDL.64 R240, [R1+0x1d8] ;  /* 0x0001d80001f07983 */ /* 0x002f280000100a00 */
[----:B------:R-:W4:Y:S04]  /*b9f0*/  LDL.LU.64 R202, [R1+0xda8] ;  /* 0x000da80001ca7983 */ /* 0x000f280000300a00 */
[----:B--2---:R-:W-:Y:S01]  /*ba00*/  LDGSTS.E [R4+0x8], desc[UR60][R182.64], !P6 ;  /* 0x00008000b6047fae */ /* 0x004fe2000f12187c */
[----:B------:R-:W-:Y:S01]  /*ba10*/  ISETP.GE.U32.AND P6, PT, R5, 0x7fffff5e, PT ;  /* 0x7fffff5e0500780c */ /* 0x000fe20003fc6070 */
[----:B---3--:R-:W-:-:S02]  /*ba20*/  VIADD R5, R245, 0xffffffbf ;  /* 0xffffffbff5057836 */ /* 0x008fc40000000000 */
[----:B------:R-:W-:Y:S01]  /*ba30*/  LDGSTS.E [R4+0xc], desc[UR60][R180.64], !P2 ;  /* 0x0000c000b4047fae */ /* 0x000fe2000d12187c */
[----:B------:R-:W1:Y:S03]  /*ba40*/  LDC R245, c[0x0][0x230] ;  /* 0x00008c00fff57b82 */ /* 0x000e660000000800 */
[----:B------:R-:W-:Y:S01]  /*ba50*/  LDGSTS.E [R4+0x4000], desc[UR60][R178.64], !P1 ;  /* 0x04000000b2047fae */ /* 0x000fe2000c92187c */
[----:B------:R-:W-:Y:S01]  /*ba60*/  ISETP.GE.U32.AND P1, PT, R5, 0x7fffff40, PT ;  /* 0x7fffff400500780c */ /* 0x000fe20003f26070 */
[----:B------:R-:W-:Y:S02]  /*ba70*/  VIADD R5, R246, 0xffffffbd ;  /* 0xffffffbdf6057836 */ /* 0x000fe40000000000 */
[----:B------:R-:W2:Y:S04]  /*ba80*/  LDL.LU.64 R182, [R1+0xda0] ;  /* 0x000da00001b67983 */ /* 0x000ea80000300a00 */
[----:B------:R-:W3:Y:S04]  /*ba90*/  LDL.LU.64 R180, [R1+0xd98] ;  /* 0x000d980001b47983 */ /* 0x000ee80000300a00 */
[----:B------:R-:W2:Y:S04]  /*baa0*/  LDL.LU.64 R178, [R1+0xd90] ;  /* 0x000d900001b27983 */ /* 0x000ea80000300a00 */
[----:B------:R-:W3:Y:S01]  /*bab0*/  LDL.64 R246, [R1+0x1e0] ;  /* 0x0001e00001f67983 */ /* 0x000ee20000100a00 */
[----:B------:R-:W-:Y:S01]  /*bac0*/  ISETP.GE.U32.AND P2, PT, R7, 0x7fffff5d, PT ;  /* 0x7fffff5d0700780c */ /* 0x000fe20003f46070 */
[----:B------:R-:W-:-:S02]  /*bad0*/  VIADD R7, R9, 0xffffffbe ;  /* 0xffffffbe09077836 */ /* 0x000fc40000000000 */
[----:B------:R-:W2:Y:S01]  /*bae0*/  LDC R9, c[0x0][0x230] ;  /* 0x00008c00ff097b82 */ /* 0x000ea20000000800 */
[----:B----4-:R-:W-:Y:S02]  /*baf0*/  LDGSTS.E [R4+0x4004], desc[UR60][R176.64], !P0 ;  /* 0x04004000b0047fae */ /* 0x010fe4000c12187c */
[----:B------:R-:W-:Y:S02]  /*bb00*/  ISETP.GE.U32.AND P0, PT, R7, 0x7fffff3f, PT ;  /* 0x7fffff3f0700780c */ /* 0x000fe40003f06070 */
[----:B------:R-:W4:Y:S04]  /*bb10*/  LDL.LU.64 R176, [R1+0xd88] ;  /* 0x000d880001b07983 */ /* 0x000f280000300a00 */
[----:B---3--:R3:W-:Y:S01]  /*bb20*/  LDGSTS.E [R4+0x4008], desc[UR60][R246.64], !P6 ;  /* 0x04008000f6047fae */ /* 0x0087e2000f12187c */
[----:B------:R-:W-:-:S03]  /*bb30*/  ISETP.GE.U32.AND P6, PT, R5, 0x7fffff3e, PT ;  /* 0x7fffff3e0500780c */ /* 0x000fc60003fc6070 */
[----:B------:R-:W-:Y:S04]  /*bb40*/  LDGSTS.E [R4+0x400c], desc[UR60][R240.64], !P2 ;  /* 0x0400c000f0047fae */ /* 0x000fe8000d12187c */
[----:B------:R-:W-:Y:S04]  /*bb50*/  LDGSTS.E [R4+0x8000], desc[UR60][R174.64], !P1 ;  /* 0x08000000ae047fae */ /* 0x000fe8000c92187c */
[----:B------:R-:W-:Y:S01]  /*bb60*/  LDGSTS.E [R4+0x8004], desc[UR60][R156.64], !P0 ;  /* 0x080040009c047fae */ /* 0x000fe2000c12187c */
[----:B------:R-:W-:Y:S01]  /*bb70*/  VIADD R7, R8, 0xffffffbc ;  /* 0xffffffbc08077836 */ /* 0x000fe20000000000 */
[----:B------:R-:W-:Y:S01]  /*bb80*/  IADD3 R5, R243, -0x61, RZ ;  /* 0xffffff9ff3057810 */ /* 0x000fe20007ffe0ff */
[----:B------:R-:W2:Y:S01]  /*bb90*/  LDC R8, c[0x0][0x230] ;  /* 0x00008c00ff087b82 */ /* 0x000ea20000000800 */
[----:B------:R-:W-:Y:S04]  /*bba0*/  LDGSTS.E [R4+0x8008], desc[UR60][R154.64], !P6 ;  /* 0x080080009a047fae */ /* 0x000fe8000f12187c */
[----:B------:R-:W4:Y:S03]  /*bbb0*/  LDL.64 R174, [R1+0x1c8] ;  /* 0x0001c80001ae7983 */ /* 0x000f260000100a00 */
[----:B---3--:R-:W3:Y:S01]  /*bbc0*/  LDC R246, c[0x0][0x230] ;  /* 0x00008c00fff67b82 */ /* 0x008ee20000000800 */
[----:B------:R-:W3:Y:S04]  /*bbd0*/  LDL.64 R156, [R1+0x2c8] ;  /* 0x0002c800019c7983 */ /* 0x000ee80000100a00 */
[----:B------:R-:W4:Y:S01]  /*bbe0*/  LDL.64 R154, [R1+0x2c0] ;  /* 0x0002c000019a7983 */ /* 0x000f220000100a00 */
[----:B------:R-:W-:Y:S01]  /*bbf0*/  ISETP.GE.U32.AND P2, PT, R7, 0x7fffff3d, PT ;  /* 0x7fffff3d0700780c */ /* 0x000fe20003f46070 */
[----:B------:R-:W-:Y:S01]  /*bc00*/  VIADD R7, R244, 0xffffff9e ;  /* 0xffffff9ef4077836 */ /* 0x000fe20000000000 */
[----:B------:R-:W-:Y:S01]  /*bc10*/  ISETP.GE.U32.AND P1, PT, R5, 0x7fffff20, PT ;  /* 0x7fffff200500780c */ /* 0x000fe20003f26070 */
[----:B------:R-:W-:Y:S01]  /*bc20*/  VIADD R5, R6, 0xfffffff8 ;  /* 0xfffffff806057836 */ /* 0x000fe20000000000 */
[----:B------:R-:W2:Y:S01]  /*bc30*/  LDC R243, c[0x0][0x230] ;  /* 0x00008c00fff37b82 */ /* 0x000ea20000000800 */
[----:B------:R-:W4:Y:S01]  /*bc40*/  LDL.64 R240, [R1+0x1b8] ;  /* 0x0001b80001f07983 */ /* 0x000f220000100a00 */
[----:B------:R-:W-:Y:S01]  /*bc50*/  ISETP.GE.U32.AND P6, PT, R7, 0x7fffff1f, PT ;  /* 0x7fffff1f0700780c */ /* 0x000fe20003fc6070 */
[----:B------:R-:W-:Y:S01]  /*bc60*/  VIADD R7, R242, 0xffffff9d ;  /* 0xffffff9df2077836 */ /* 0x000fe20000000000 */
[----:B------:R-:W-:Y:S01]  /*bc70*/  ISETP.GE.U32.AND P0, PT, R5, 0x7fffff79, PT ;  /* 0x7fffff790500780c */ /* 0x000fe20003f06070 */
[----:B-1----:R-:W-:-:S03]  /*bc80*/  VIADD R5, R245, 0xffffff9c ;  /* 0xffffff9cf5057836 */ /* 0x002fc60000000000 */
[----:B------:R-:W1:Y:S01]  /*bc90*/  LDC R242, c[0x0][0x230] ;  /* 0x00008c00fff27b82 */ /* 0x000e620000000800 */
[----:B------:R-:W-:Y:S01]  /*bca0*/  LDGSTS.E [R4+0x800c], desc[UR60][R152.64], !P2 ;  /* 0x0800c00098047fae */ /* 0x000fe2000d12187c */
[----:B------:R-:W-:-:S03]  /*bcb0*/  ISETP.GE.U32.AND P2, PT, R7, 0x7fffff1e, PT ;  /* 0x7fffff1e0700780c */ /* 0x000fc60003f46070 */
[----:B------:R-:W-:Y:S01]  /*bcc0*/  LDGSTS.E [R4+0xc000], desc[UR60][R72.64], !P1 ;  /* 0x0c00000048047fae */ /* 0x000fe2000c92187c */
[----:B------:R-:W-:Y:S01]  /*bcd0*/  ISETP.GE.U32.AND P1, PT, R5, 0x7fffff1d, PT ;  /* 0x7fffff1d0500780c */ /* 0x000fe20003f26070 */
[----:B------:R-:W-:Y:S01]  /*bce0*/  VIADD R5, R6, 0xfffffff7 ;  /* 0xfffffff706057836 */ /* 0x000fe20000000000 */
[----:B------:R-:W4:Y:S01]  /*bcf0*/  LDC R244, c[0x0][0x230] ;  /* 0x00008c00fff47b82 */ /* 0x000f220000000800 */
[----:B------:R-:W-:Y:S03]  /*bd00*/  LDGSTS.E [R4+0xc004], desc[UR60][R70.64], !P6 ;  /* 0x0c00400046047fae */ /* 0x000fe6000f12187c */
[----:B------:R-:W-:Y:S01]  /*bd10*/  ISETP.GE.U32.AND P6, PT, R5, 0x7fffff78, PT ;  /* 0x7fffff780500780c */ /* 0x000fe20003fc6070 */
[----:B--2---:R-:W-:Y:S01]  /*bd20*/  VIADD R8, R8, 0xffffffda ;  /* 0xffffffda08087836 */ /* 0x004fe20000000000 */
[C---:B------:R-:W-:Y:S01]  /*bd30*/  IADD3 R5, R6.reuse, -0xa, RZ ;  /* 0xfffffff606057810 */ /* 0x040fe20007ffe0ff */
[----:B------:R-:W-:Y:S01]  /*bd40*/  LDGSTS.E [R4+0xc008], desc[UR60][R68.64], !P2 ;  /* 0x0c00800044047fae */ /* 0x000fe2000d12187c */
[----:B------:R-:W-:Y:S01]  /*bd50*/  VIADD R7, R6, 0xfffffff5 ;  /* 0xfffffff506077836 */ /* 0x000fe20000000000 */
[----:B------:R-:W2:Y:S01]  /*bd60*/  LDC R245, c[0x0][0x230] ;  /* 0x00008c00fff57b82 */ /* 0x000ea20000000800 */
[----:B------:R-:W-:Y:S01]  /*bd70*/  ISETP.GE.U32.AND P2, PT, R5, 0x7fffff77, PT ;  /* 0x7fffff770500780c */ /* 0x000fe20003f46070 */
[----:B------:R-:W-:Y:S01]  /*bd80*/  LDGSTS.E [R4+0xc00c], desc[UR60][R66.64], !P1 ;  /* 0x0c00c00042047fae */ /* 0x000fe2000c92187c */
[----:B------:R-:W-:-:S02]  /*bd90*/  LOP3.LUT R5, R3, 0x10, RZ, 0x3c, !PT ;  /* 0x0000001003057812 */ /* 0x000fc400078e3cff */
[----:B------:R-:W-:Y:S01]  /*bda0*/  ISETP.GE.U32.AND P1, PT, R7, 0x7fffff76, PT ;  /* 0x7fffff760700780c */ /* 0x000fe20003f26070 */
[----:B------:R-:W-:Y:S01]  /*bdb0*/  VIADD R7, R243, 0xffffffdb ;  /* 0xffffffdbf3077836 */ /* 0x000fe20000000000 */
[----:B------:R-:W2:Y:S01]  /*bdc0*/  LDL.64 R152, [R1+0x1d0] ;  /* 0x0001d00001987983 */ /* 0x000ea20000100a00 */
[----:B------:R-:W-:Y:S01]  /*bdd0*/  VIADD R5, R5, UR6 ;  /* 0x0000000605057c36 */ /* 0x000fe20008000000 */
[----:B------:R-:W2:Y:S04]  /*bde0*/  LDC R243, c[0x0][0x230] ;  /* 0x00008c00fff37b82 */ /* 0x000ea80000000800 */
[----:B------:R-:W-:Y:S01]  /*bdf0*/  LDGSTS.E [R5], desc[UR60][R158.64], !P3 ;  /* 0x000000009e057fae */ /* 0x000fe2000d92187c */
[----:B------:R-:W-:Y:S01]  /*be00*/  ISETP.GE.U32.AND P3, PT, R7, 0x7fffff5c, PT ;  /* 0x7fffff5c0700780c */ /* 0x000fe20003f66070 */
[----:B-1----:R-:W-:-:S02]  /*be10*/  VIADD R7, R242, 0xffffffd9 ;  /* 0xffffffd9f2077836 */ /* 0x002fc40000000000 */
[----:B------:R-:W1:Y:S01]  /*be20*/  LDC R242, c[0x0][0x230] ;  /* 0x00008c00fff27b82 */ /* 0x000e620000000800 */
[----:B------:R-:W2:Y:S04]  /*be30*/  LDL.LU.64 R158, [R1+0xd80] ;  /* 0x000d8000019e7983 */ /* 0x000ea80000300a00 */
[----:B---3--:R-:W-:Y:S01]  /*be40*/  LDGSTS.E [R5+0x4], desc[UR60][R156.64], !P4 ;  /* 0x000040009c057fae */ /* 0x008fe2000e12187c */
[----:B------:R-:W-:-:S03]  /*be50*/  ISETP.GE.U32.AND P4, PT, R8, 0x7fffff5b, PT ;  /* 0x7fffff5b0800780c */ /* 0x000fc60003f86070 */
[----:B----4-:R-:W-:Y:S01]  /*be60*/  LDGSTS.E [R5+0x8], desc[UR60][R154.64], !P5 ;  /* 0x000080009a057fae */ /* 0x010fe2000e92187c */
[----:B------:R-:W-:Y:S02]  /*be70*/  ISETP.GE.U32.AND P5, PT, R7, 0x7fffff5a, PT ;  /* 0x7fffff5a0700780c */ /* 0x000fe40003fa6070 */
[----:B------:R-:W-:Y:S01]  /*be80*/  IADD3 R7, R9, -0x28, RZ ;  /* 0xffffffd809077810 */ /* 0x000fe20007ffe0ff */
[----:B------:R-:W3:Y:S04]  /*be90*/  LDL.LU.64 R156, [R1+0xd78] ;  /* 0x000d7800019c7983 */ /* 0x000ee80000300a00 */
[----:B------:R-:W4:Y:S04]  /*bea0*/  LDL.LU.64 R154, [R1+0xd70] ;  /* 0x000d7000019a7983 */ /* 0x000f280000300a00 */
[----:B------:R-:W2:Y:S04]  /*beb0*/  LDL.64 R8, [R1+0x2b8] ;  /* 0x0002b80001087983 */ /* 0x000ea80000100a00 */
[----:B--2---:R2:W-:Y:S04]  /*bec0*/  LDGSTS.E [R5+0xc], desc[UR60][R8.64], !P0 ;  /* 0x0000c00008057fae */ /* 0x0045e8000c12187c */
[----:B------:R-:W-:Y:S01]  /*bed0*/  LDGSTS.E [R5+0x4000], desc[UR60][R152.64], !P3 ;  /* 0x0400000098057fae */ /* 0x000fe2000d92187c */
[----:B--2---:R-:W-:Y:S01]  /*bee0*/  VIADD R8, R246, 0xffffffba ;  /* 0xffffffbaf6087836 */ /* 0x004fe20000000000 */
[----:B------:R-:W-:Y:S01]  /*bef0*/  ISETP.GE.U32.AND P0, PT, R7, 0x7fffff59, PT ;  /* 0x7fffff590700780c */ /* 0x000fe20003f06070 */
[----:B------:R-:W2:Y:S01]  /*bf00*/  LDC R9, c[0x0][0x230] ;  /* 0x00008c00ff097b82 */ /* 0x000ea20000000800 */
[----:B------:R-:W3:Y:S04]  /*bf10*/  LDL.LU.64 R152, [R1+0xd68] ;  /* 0x000d680001987983 */ /* 0x000ee80000300a00 */
[----:B------:R-:W4:Y:S01]  /*bf20*/  LDL.64 R246, [R1+0x1c0] ;  /* 0x0001c00001f67983 */ /* 0x000f220000100a00 */
[----:B------:R-:W-:-:S02]  /*bf30*/  VIADD R7, R244, 0xffffffbb ;  /* 0xffffffbbf4077836 */ /* 0x000fc40000000000 */
[----:B------:R-:W2:Y:S01]  /*bf40*/  LDC R244, c[0x0][0x230] ;  /* 0x00008c00fff47b82 */ /* 0x000ea20000000800 */
[----:B------:R-:W-:Y:S02]  /*bf50*/  LDGSTS.E [R5+0x4004], desc[UR60][R174.64], !P4 ;  /* 0x04004000ae057fae */ /* 0x000fe4000e12187c */
[----:B------:R-:W-:Y:S01]  /*bf60*/  ISETP.GE.U32.AND P3, PT, R7, 0x7fffff3c, PT ;  /* 0x7fffff3c0700780c */ /* 0x000fe20003f66070 */
[----:B------:R-:W-:Y:S01]  /*bf70*/  VIADD R7, R245, 0xffffffb9 ;  /* 0xffffffb9f5077836 */ /* 0x000fe20000000000 */
[----:B------:R-:W-:Y:S01]  /*bf80*/  ISETP.GE.U32.AND P4, PT, R8, 0x7fffff3b, PT ;  /* 0x7fffff3b0800780c */ /* 0x000fe20003f86070 */
[----:B------:R-:W3:Y:S01]  /*bf90*/  LDL.LU.64 R174, [R1+0xd60] ;  /* 0x000d600001ae7983 */ /* 0x000ee20000300a00 */
[----:B-1----:R-:W-:Y:S01]  /*bfa0*/  IADD3 R8, R242, -0x65, RZ ;  /* 0xffffff9bf2087810 */ /* 0x002fe20007ffe0ff */
[----:B------:R-:W1:Y:S08]  /*bfb0*/  LDC R245, c[0x0][0x230] ;  /* 0x00008c00fff57b82 */ /* 0x000e700000000800 */
[----:B------:R-:W1:Y:S01]  /*bfc0*/  LDC R242, c[0x0][0x230] ;  /* 0x00008c00fff27b82 */ /* 0x000e620000000800 */
[----:B----4-:R4:W-:Y:S01]  /*bfd0*/  LDGSTS.E [R5+0x4008], desc[UR60][R246.64], !P5 ;  /* 0x04008000f6057fae */ /* 0x0109e2000e92187c */
[----:B------:R-:W-:Y:S01]  /*bfe0*/  ISETP.GE.U32.AND P5, PT, R7, 0x7fffff3a, PT ;  /* 0x7fffff3a0700780c */ /* 0x000fe20003fa6070 */
[----:B------:R-:W-:-:S02]  /*bff0*/  VIADD R7, R243, 0xffffffb8 ;  /* 0xffffffb8f3077836 */ /* 0x000fc40000000000 */
[----:B------:R2:W-:Y:S03]  /*c000*/  LDGSTS.E [R5+0x400c], desc[UR60][R240.64], !P0 ;  /* 0x0400c000f0057fae */ /* 0x0005e6000c12187c */
[----:B------:R-:W1:Y:S01]  /*c010*/  LDC R243, c[0x0][0x230] ;  /* 0x00008c00fff37b82 */ /* 0x000e620000000800 */
[----:B------:R-:W-:Y:S01]  /*c020*/  ISETP.GE.U32.AND P0, PT, R7, 0x7fffff39, PT ;  /* 0x7fffff390700780c */ /* 0x000fe20003f06070 */
[----:B------:R-:W-:Y:S04]  /*c030*/  LDGSTS.E [R5+0x8000], desc[UR60][R248.64], !P3 ;  /* 0x08000000f8057fae */ /* 0x000fe8000d92187c */
[----:B------:R-:W-:Y:S02]  /*c040*/  LDGSTS.E [R5+0x8004], desc[UR60][R198.64], !P4 ;  /* 0x08004000c6057fae */ /* 0x000fe4000e12187c */
[----:B----4-:R-:W4:Y:S02]  /*c050*/  LDC R247, c[0x0][0x230] ;  /* 0x00008c00fff77b82 */ /* 0x010f240000000800 */
[----:B------:R-:W-:Y:S04]  /*c060*/  LDGSTS.E [R5+0x8008], desc[UR60][R196.64], !P5 ;  /* 0x08008000c4057fae */ /* 0x000fe8000e92187c */
[----:B------:R-:W-:Y:S02]  /*c070*/  LDGSTS.E [R5+0x800c], desc[UR60][R194.64], !P0 ;  /* 0x0800c000c2057fae */ /* 0x000fe4000c12187c */
[----:B------:R-:W3:Y:S02]  /*c080*/  LDC R246, c[0x0][0x230] ;  /* 0x00008c00fff67b82 */ /* 0x000ee40000000800 */
[----:B------:R-:W4:Y:S04]  /*c090*/  LDL.64 R248, [R1+0x2a0] ;  /* 0x0002a00001f87983 */ /* 0x000f280000100a00 */
[----:B------:R-:W3:Y:S04]  /*c0a0*/  LDL.64 R196, [R1+0x2a8] ;  /* 0x0002a80001c47983 */ /* 0x000ee80000100a00 */
[----:B------:R-:W4:Y:S01]  /*c0b0*/  LDL.64 R194, [R1+0x2b0] ;  /* 0x0002b00001c27983 */ /* 0x000f220000100a00 */
[----:B--2---:R-:W-:-:S03]  /*c0c0*/  LOP3.LUT R241, R225, 0x7f, RZ, 0xc0, !PT ;  /* 0x0000007fe1f17812 */ /* 0x004fc600078ec0ff */
[----:B------:R-:W2:Y:S04]  /*c0d0*/  LDL.64 R198, [R1+0x298] ;  /* 0x0002980001c67983 */ /* 0x000ea80000100a00 */
[----:B------:R-:W2:Y:S01]  /*c0e0*/  LDL.64 R224, [R1+0x1b0] ;  /* 0x0001b00001e07983 */ /* 0x000ea20000100a00 */
[----:B------:R-:W-:Y:S01]  /*c0f0*/  ISETP.GE.U32.AND P4, PT, R8, 0x7fffff1c, PT ;  /* 0x7fffff1c0800780c */ /* 0x000fe20003f86070 */
[----:B------:R-:W-:Y:S02]  /*c100*/  VIADD R8, R9, 0xffffff9a ;  /* 0xffffff9a09087836 */ /* 0x000fe40000000000 */
[----:B------:R-:W-:Y:S01]  /*c110*/  VIADD R7, R6, 0xfffffff4 ;  /* 0xfffffff406077836 */ /* 0x000fe20000000000 */
[----:B------:R-:W1:Y:S02]  /*c120*/  LDC R9, c[0x0][0x230] ;  /* 0x00008c00ff097b82 */ /* 0x000e640000000800 */
[----:B------:R-:W-:-:S02]  /*c130*/  ISETP.GE.U32.AND P5, PT, R8, 0x7fffff1b, PT ;  /* 0x7fffff1b0800780c */ /* 0x000fc40003fa6070 */
[----:B------:R-:W-:Y:S01]  /*c140*/  ISETP.GE.U32.AND P3, PT, R7, 0x7fffff75, PT ;  /* 0x7fffff750700780c */ /* 0x000fe20003f66070 */
[----:B------:R-:W-:Y:S02]  /*c150*/  VIADD R7, R244, 0xffffff99 ;  /* 0xffffff99f4077836 */ /* 0x000fe40000000000 */
[----:B------:R-:W-:Y:S01]  /*c160*/  VIADD R240, R6, 0x7f ;  /* 0x0000007f06f07836 */ /* 0x000fe20000000000 */
[----:B------:R-:W3:Y:S01]  /*c170*/  LDC R244, c[0x0][0x230] ;  /* 0x00008c00fff47b82 */ /* 0x000ee20000000800 */
[----:B------:R-:W-:Y:S01]  /*c180*/  LDGSTS.E [R5+0xc000], desc[UR60][R64.64], !P4 ;  /* 0x0c00000040057fae */ /* 0x000fe2000e12187c */
[----:B------:R-:W-:Y:S01]  /*c190*/  ISETP.GE.U32.AND P0, PT, R7, 0x7fffff1a, PT ;  /* 0x7fffff1a0700780c */ /* 0x000fe20003f06070 */
[----:B-1----:R-:W-:Y:S01]  /*c1a0*/  VIADD R8, R243, 0xffffff98 ;  /* 0xffffff98f3087836 */ /* 0x002fe20000000000 */
[----:B------:R-:W-:-:S03]  /*c1b0*/  ISETP.GT.AND P4, PT, R240, 0x7f, PT ;  /* 0x0000007ff000780c */ /* 0x000fc60003f84270 */
[----:B------:R-:W-:Y:S01]  /*c1c0*/  LDGSTS.E [R5+0xc004], desc[UR60][R62.64], !P5 ;  /* 0x0c0040003e057fae */ /* 0x000fe2000e92187c */
[----:B------:R-:W-:Y:S01]  /*c1d0*/  SEL R7, RZ, 0x4, !P4 ;  /* 0x00000004ff077807 */ /* 0x000fe20006000000 */
[----:B------:R-:W1:Y:S01]  /*c1e0*/  LDC R243, c[0x0][0x230] ;  /* 0x00008c00fff37b82 */ /* 0x000e620000000800 */
[----:B------:R-:W-:Y:S02]  /*c1f0*/  ISETP.GE.AND P5, PT, R241, UR4, PT ;  /* 0x00000004f1007c0c */ /* 0x000fe4000bfa6270 */
[----:B------:R-:W-:Y:S01]  /*c200*/  ISETP.GE.U32.AND P4, PT, R8, 0x7fffff19, PT ;  /* 0x7fffff190800780c */ /* 0x000fe20003f86070 */
[----:B------:R-:W-:Y:S01]  /*c210*/  VIADD R8, R6, 0xfffffff3 ;  /* 0xfffffff306087836 */ /* 0x000fe20000000000 */
[----:B------:R-:W-:Y:S01]  /*c220*/  SEL R6, R7, RZ, !P5 ;  /* 0x000000ff07067207 */ /* 0x000fe20006800000 */
[----:B------:R-:W-:Y:S01]  /*c230*/  LDGSTS.E [R5+0xc008], desc[UR60][R60.64], !P0 ;  /* 0x0c0080003c057fae */ /* 0x000fe2000c12187c */
[----:B------:R-:W-:Y:S02]  /*c240*/  IADD3 R7, R9, -0x29, RZ ;  /* 0xffffffd709077810 */ /* 0x000fe40007ffe0ff */
[----:B------:R-:W-:Y:S01]  /*c250*/  ISETP.NE.U32.AND P0, PT, R6, RZ, PT ;  /* 0x000000ff0600720c */ /* 0x000fe20003f05070 */
[----:B------:R-:W-:Y:S01]  /*c260*/  STL [R1+0x64c], R240 ;  /* 0x00064cf001007387 */ /* 0x000fe20000100800 */
[----:B------:R-:W-:Y:S01]  /*c270*/  LOP3.LUT R6, R3, 0x20, RZ, 0x3c, !PT ;  /* 0x0000002003067812 */ /* 0x000fe200078e3cff */
[----:B------:R-:W1:Y:S04]  /*c280*/  LDC R9, c[0x0][0x230] ;  /* 0x00008c00ff097b82 */ /* 0x000e680000000800 */
[----:B------:R-:W-:Y:S01]  /*c290*/  LDGSTS.E [R5+0xc00c], desc[UR60][R58.64], !P4 ;  /* 0x0c00c0003a057fae */ /* 0x000fe2000e12187c */
[----:B------:R-:W-:Y:S01]  /*c2a0*/  VIADD R6, R6, UR6 ;  /* 0x0000000606067c36 */ /* 0x000fe20008000000 */
[----:B------:R-:W-:Y:S01]  /*c2b0*/  ISETP.GE.U32.AND P4, PT, R7, 0x7fffff58, PT ;  /* 0x7fffff580700780c */ /* 0x000fe20003f86070 */
[----:B------:R-:W-:Y:S01]  /*c2c0*/  VIADD R7, R242, 0xffffffd6 ;  /* 0xffffffd6f2077836 */ /* 0x000fe20000000000 */
[----:B------:R1:W-:Y:S01]  /*c2d0*/  STL.64 [R1+0xa98], R4 ;  /* 0x000a980401007387 */ /* 0x0003e20000100a00 */
[----:B------:R-:W2:Y:S03]  /*c2e0*/  LDC R242, c[0x0][0x230] ;  /* 0x00008c00fff27b82 */ /* 0x000ea60000000800 */
[----:B-1----:R-:W2:Y:S04]  /*c2f0*/  LDL.64 R4, [R1+0x1a0] ;  /* 0x0001a00001047983 */ /* 0x002ea80000100a00 */
[----:B----4-:R-:W-:Y:S01]  /*c300*/  LDGSTS.E [R6], desc[UR60][R194.64], !P6 ;  /* 0x00000000c2067fae */ /* 0x010fe2000f12187c */
[----:B------:R-:W-:Y:S01]  /*c310*/  ISETP.GE.U32.AND P6, PT, R7, 0x7fffff57, PT ;  /* 0x7fffff570700780c */ /* 0x000fe20003fc6070 */
[----:B------:R-:W-:-:S02]  /*c320*/  VIADD R7, R245, 0xffffffd4 ;  /* 0xffffffd4f5077836 */ /* 0x000fc40000000000 */
[----:B---3--:R-:W-:Y:S04]  /*c330*/  LDGSTS.E [R6+0x4], desc[UR60][R196.64], !P2 ;  /* 0x00004000c4067fae */ /* 0x008fe8000d12187c */
[----:B------:R1:W-:Y:S01]  /*c340*/  LDGSTS.E [R6+0x8], desc[UR60][R248.64], !P1 ;  /* 0x00008000f8067fae */ /* 0x0003e2000c92187c */
[----:B------:R-:W-:Y:S02]  /*c350*/  ISETP.GE.U32.AND P1, PT, R7, 0x7fffff55, PT ;  /* 0x7fffff550700780c */ /* 0x000fe40003f26070 */
[----:B------:R-:W-:Y:S01]  /*c360*/  IADD3 R7, R244, -0x4a, RZ ;  /* 0xffffffb6f4077810 */ /* 0x000fe20007ffe0ff */
[----:B------:R-:W3:Y:S04]  /*c370*/  LDL.LU.64 R194, [R1+0xd58] ;  /* 0x000d580001c27983 */ /* 0x000ee80000300a00 */
[----:B------:R-:W4:Y:S04]  /*c380*/  LDL.LU.64 R196, [R1+0xd50] ;  /* 0x000d500001c47983 */ /* 0x000f280000300a00 */
[----:B------:R-:W3:Y:S01]  /*c390*/  LDL.64 R244, [R1+0x1a8] ;  /* 0x0001a80001f47983 */ /* 0x000ee20000100a00 */
[----:B------:R-:W-:Y:S01]  /*c3a0*/  ISETP.GE.U32.AND P5, PT, R8, 0x7fffff74, PT ;  /* 0x7fffff740800780c */ /* 0x000fe20003fa6070 */
[----:B-1----:R-:W1:Y:S02]  /*c3b0*/  LDC R248, c[0x0][0x230] ;  /* 0x00008c00fff87b82 */ /* 0x002e640000000800 */
[----:B--2---:R-:W-:Y:S04]  /*c3c0*/  LDGSTS.E [R6+0xc], desc[UR60][R198.64], !P3 ;  /* 0x0000c000c6067fae */ /* 0x004fe8000d92187c */
[----:B------:R-:W-:Y:S04]  /*c3d0*/  LDGSTS.E [R6+0x4000], desc[UR60][R224.64], !P4 ;  /* 0x04000000e0067fae */ /* 0x000fe8000e12187c */
[----:B------:R-:W2:Y:S04]  /*c3e0*/  LDL.LU.64 R198, [R1+0xd48] ;  /* 0x000d480001c67983 */ /* 0x000ea80000300a00 */
[----:B------:R-:W4:Y:S01]  /*c3f0*/  LDL.LU.64 R224, [R1+0xd40] ;  /* 0x000d400001e07983 */ /* 0x000f220000300a00 */
[----:B------:R-:W-:Y:S01]  /*c400*/  VIADD R8, R247, 0xffffffd5 ;  /* 0xffffffd5f7087836 */ /* 0x000fe20000000000 */
[----:B------:R-:W-:Y:S01]  /*c410*/  ISETP.GE.U32.AND P4, PT, R7, 0x7fffff37, PT ;  /* 0x7fffff370700780c */ /* 0x000fe20003f86070 */
[----:B------:R-:W1:Y:S03]  /*c420*/  LDC R247, c[0x0][0x230] ;  /* 0x00008c00fff77b82 */ /* 0x000e660000000800 */
[----:B------:R-:W-:Y:S01]  /*c430*/  ISETP.GE.U32.AND P2, PT, R8, 0x7fffff56, PT ;  /* 0x7fffff560800780c */ /* 0x000fe20003f46070 */
[----:B------:R-:W-:-:S02]  /*c440*/  VIADD R8, R243, 0xffffffb7 ;  /* 0xffffffb7f3087836 */ /* 0x000fc40000000000 */
[----:B------:R-:W-:Y:S02]  /*c450*/  VIADD R7, R9, 0xffffffb5 ;  /* 0xffffffb509077836 */ /* 0x000fe40000000000 */
[----:B------:R-:W1:Y:S01]  /*c460*/  LDC R9, c[0x0][0x230] ;  /* 0x00008c00ff097b82 */ /* 0x000e620000000800 */
[----:B------:R-:W-:Y:S01]  /*c470*/  ISETP.GE.U32.AND P3, PT, R8, 0x7fffff38, PT ;  /* 0x7fffff380800780c */ /* 0x000fe20003f66070 */
[----:B------:R-:W-:-:S06]  /*c480*/  VIADD R8, R242, 0xffffffb4 ;  /* 0xffffffb4f2087836 */ /* 0x000fcc0000000000 */
[----:B------:R-:W1:Y:S08]  /*c490*/  LDC R243, c[0x0][0x230] ;  /* 0x00008c00fff37b82 */ /* 0x000e700000000800 */
[----:B------:R-:W1:Y:S01]  /*c4a0*/  LDC R242, c[0x0][0x230] ;  /* 0x00008c00fff27b82 */ /* 0x000e620000000800 */
[----:B---3--:R3:W-:Y:S01]  /*c4b0*/  LDGSTS.E [R6+0x4004], desc[UR60][R244.64], !P6 ;  /* 0x04004000f4067fae */ /* 0x0087e2000f12187c */
[----:B------:R-:W-:Y:S01]  /*c4c0*/  ISETP.GE.U32.AND P6, PT, R7, 0x7fffff36, PT ;  /* 0x7fffff360700780c */ /* 0x000fe20003fc6070 */
[----:B------:R-:W-:-:S02]  /*c4d0*/  VIADD R7, R246, 0xffffff97 ;  /* 0xffffff97f6077836 */ /* 0x000fc40000000000 */
[----:B------:R-:W-:Y:S01]  /*c4e0*/  LDGSTS.E [R6+0x4008], desc[UR60][R4.64], !P2 ;  /* 0x0400800004067fae */ /* 0x000fe2000d12187c */
[----:B------:R-:W-:Y:S02]  /*c4f0*/  ISETP.GE.U32.AND P2, PT, R8, 0x7fffff35, PT ;  /* 0x7fffff350800780c */ /* 0x000fe40003f46070 */
[----:B------:R-:W2:Y:S08]  /*c500*/  LDC R246, c[0x0][0x230] ;  /* 0x00008c00fff67b82 */ /* 0x000eb00000000800 */
[----:B---3--:R-:W3:Y:S01]  /*c510*/  LDC R245, c[0x0][0x230] ;  /* 0x00008c00fff57b82 */ /* 0x008ee20000000800 */
[----:B----4-:R-:W-:Y:S01]  /*c520*/  LDGSTS.E [R6+0x400c], desc[UR60][R224.64], !P1 ;  /* 0x0400c000e0067fae */ /* 0x010fe2000c92187c */
[----:B------:R-:W-:Y:S01]  /*c530*/  ISETP.GE.U32.AND P1, PT, R7, 0x7fffff18, PT ;  /* 0x7fffff180700780c */ /* 0x000fe20003f26070 */
[----:B-1----:R-:W-:-:S05]  /*c540*/  VIADD R7, R248, 0xffffff95 ;  /* 0xffffff95f8077836 */ /* 0x002fca0000000000 */
[----:B------:R-:W1:Y:S01]  /*c550*/  LDC R244, c[0x0][0x230] ;  /* 0x00008c00fff47b82 */ /* 0x000e620000000800 */
[----:B------:R-:W-:Y:S04]  /*c560*/  LDGSTS.E [R6+0x8000], desc[UR60][R222.64], !P3 ;  /* 0x08000000de067fae */ /* 0x000fe8000d92187c */
[----:B------:R-:W-:Y:S04]  /*c570*/  LDGSTS.E [R6+0x8004], desc[UR60][R218.64], !P4 ;  /* 0x08004000da067fae */ /* 0x000fe8000e12187c */
[----:B------:R-:W4:Y:S04]  /*c580*/  LDL.LU.64 R224, [R1+0xd38] ;  /* 0x000d380001e07983 */ /* 0x000f280000300a00 */
[----:B------:R-:W4:Y:S04]  /*c590*/  LDL.LU.64 R222, [R1+0xd30] ;  /* 0x000d300001de7983 */ /* 0x000f280000300a00 */
[----:B------:R-:W4:Y:S04]  /*c5a0*/  LDL.64 R248, [R1+0x290] ;  /* 0x0002900001f87983 */ /* 0x000f280000100a00 */
[----:B------:R-:W-:Y:S04]  /*c5b0*/  LDGSTS.E [R6+0x8008], desc[UR60][R200.64], !P6 ;  /* 0x08008000c8067fae */ /* 0x000fe8000f12187c */
[----:B------:R-:W4:Y:S04]  /*c5c0*/  LDL.64 R218, [R1+0x288] ;  /* 0x0002880001da7983 */ /* 0x000f280000100a00 */
[----:B------:R-:W-:Y:S04]  /*c5d0*/  LDGSTS.E [R6+0x800c], desc[UR60][R220.64], !P2 ;  /* 0x0800c000dc067fae */ /* 0x000fe8000d12187c */
[----:B------:R-:W4:Y:S01]  /*c5e0*/  LDL.64 R200, [R1+0x280] ;  /* 0x0002800001c87983 */ /* 0x000f220000100a00 */
[----:B------:R-:W-:Y:S01]  /*c5f0*/  VIADD R8, R247, 0xffffff96 ;  /* 0xffffff96f7087836 */ /* 0x000fe20000000000 */
[----:B------:R-:W-:Y:S01]  /*c600*/  ISETP.GE.U32.AND P4, PT, R7, 0x7fffff16, PT ;  /* 0x7fffff160700780c */ /* 0x000fe20003f86070 */
[----:B------:R-:W2:Y:S01]  /*c610*/  LDC R247, c[0x0][0x230] ;  /* 0x00008c00fff77b82 */ /* 0x000ea20000000800 */
[----:B------:R-:W-:Y:S04]  /*c620*/  LDGSTS.E [R6+0xc000], desc[UR60][R56.64], !P1 ;  /* 0x0c00000038067fae */ /* 0x000fe8000c92187c */
[----:B------:R-:W4:Y:S04]  /*c630*/  LDL.LU.64 R220, [R1+0xd28] ;  /* 0x000d280001dc7983 */ /* 0x000f280000300a00 */
[----:B------:R-:W4:Y:S01]  /*c640*/  LDL.64 R4, [R1+0x278] ;  /* 0x0002780001047983 */ /* 0x000f220000100a00 */
[----:B------:R-:W-:-:S02]  /*c650*/  IADD3 R7, R9, -0x6c, RZ ;  /* 0xffffff9409077810 */ /* 0x000fc40007ffe0ff */
[----:B------:R-:W-:Y:S01]  /*c660*/  ISETP.GE.U32.AND P3, PT, R8, 0x7fffff17, PT ;  /* 0x7fffff170800780c */ /* 0x000fe20003f66070 */
[----:B------:R-:W2:Y:S01]  /*c670*/  LDC R9, c[0x0][0x230] ;  /* 0x00008c00ff097b82 */ /* 0x000ea20000000800 */
[----:B------:R-:W-:Y:S01]  /*c680*/  ISETP.GE.U32.AND P6, PT, R7, 0x7fffff15, PT ;  /* 0x7fffff150700780c */ /* 0x000fe20003fc6070 */
[----:B---3--:R-:W-:Y:S02]  /*c690*/  VIADD R7, R245, 0xfffffff1 ;  /* 0xfffffff1f5077836 */ /* 0x008fe40000000000 */
[----:B-1----:R-:W-:-:S04]  /*c6a0*/  VIADD R8, R244, 0xfffffff2 ;  /* 0xfffffff2f4087836 */ /* 0x002fc80000000000 */
[----:B------:R-:W1:Y:S01]  /*c6b0*/  LDC R245, c[0x0][0x230] ;  /* 0x00008c00fff57b82 */ /* 0x000e620000000800 */
[----:B------:R-:W-:Y:S01]  /*c6c0*/  ISETP.GE.U32.AND P1, PT, R7, 0x7fffff72, PT ;  /* 0x7fffff720700780c */ /* 0x000fe20003f26070 */
[----:B------:R-:W-:Y:S01]  /*c6d0*/  VIADD R7, R243, 0xffffffd3 ;  /* 0xffffffd3f3077836 */ /* 0x000fe20000000000 */
[----:B------:R-:W-:Y:S01]  /*c6e0*/  ISETP.GE.U32.AND P2, PT, R8, 0x7fffff73, PT ;  /* 0x7fffff730800780c */ /* 0x000fe20003f46070 */
[----:B------:R-:W-:Y:S01]  /*c6f0*/  VIADD R8, R242, 0xfffffff0 ;  /* 0xfffffff0f2087836 */ /* 0x000fe20000000000 */
[----:B------:R-:W-:Y:S03]  /*c700*/  LDGSTS.E [R6+0xc004], desc[UR60][R54.64], !P3 ;  /* 0x0c00400036067fae */ /* 0x000fe6000d92187c */
[----:B------:R-:W3:Y:S01]  /*c710*/  LDC R243, c[0x0][0x230] ;  /* 0x00008c00fff37b82 */ /* 0x000ee20000000800 */
[----:B------:R-:W-:Y:S01]  /*c720*/  ISETP.GE.U32.AND P3, PT, R8, 0x7fffff71, PT ;  /* 0x7fffff710800780c */ /* 0x000fe20003f66070 */
[----:B------:R-:W-:Y:S06]  /*c730*/  LDGSTS.E [R6+0xc008], desc[UR60][R52.64], !P4 ;  /* 0x0c00800034067fae */ /* 0x000fec000e12187c */
[----:B------:R-:W3:Y:S01]  /*c740*/  LDC R244, c[0x0][0x230] ;  /* 0x00008c00fff47b82 */ /* 0x000ee20000000800 */
[----:B------:R-:W-:Y:S01]  /*c750*/  ISETP.GE.U32.AND P4, PT, R7, 0x7fffff54, PT ;  /* 0x7fffff540700780c */ /* 0x000fe20003f86070 */
[----:B--2---:R-:W-:Y:S01]  /*c760*/  VIADD R8, R246, 0xffffffd2 ;  /* 0xffffffd2f6087836 */ /* 0x004fe20000000000 */
[----:B------:R-:W-:Y:S01]  /*c770*/  LOP3.LUT R7, R3, 0x30, RZ, 0x3c, !PT ;  /* 0x0000003003077812 */ /* 0x000fe200078e3cff */
[----:B------:R-:W-:Y:S03]  /*c780*/  LDGSTS.E [R6+0xc00c], desc[UR60][R50.64], !P6 ;  /* 0x0c00c00032067fae */ /* 0x000fe6000f12187c */
[----:B------:R-:W-:Y:S01]  /*c790*/  IADD3 R7, R7, UR6, RZ ;  /* 0x0000000607077c10 */ /* 0x000fe2000fffe0ff */
[----:B------:R-:W-:Y:S01]  /*c7a0*/  VIADD R9, R9, 0xffffffd0 ;  /* 0xffffffd009097836 */ /* 0x000fe20000000000 */
[----:B------:R-:W-:Y:S01]  /*c7b0*/  ISETP.GE.U32.AND P6, PT, R8, 0x7fffff53, PT ;  /* 0x7fffff530800780c */ /* 0x000fe20003fc6070 */
[----:B------:R-:W-:Y:S01]  /*c7c0*/  VIADD R8, R247, 0xffffffd1 ;  /* 0xffffffd1f7087836 */ /* 0x000fe20000000000 */
[----:B------:R-:W2:Y:S08]  /*c7d0*/  LDC R242, c[0x0][0x230] ;  /* 0x00008c00fff27b82 */ /* 0x000eb00000000800 */
[----:B------:R-:W2:Y:S08]  /*c7e0*/  LDC R247, c[0x0][0x230] ;  /* 0x00008c00fff77b82 */ /* 0x000eb00000000800 */
[----:B------:R-:W2:Y:S01]  /*c7f0*/  LDC R246, c[0x0][0x230] ;  /* 0x00008c00fff67b82 */ /* 0x000ea20000000800 */
[----:B----4-:R4:W-:Y:S01]  /*c800*/  LDGSTS.E [R7], desc[UR60][R248.64], !P5 ;  /* 0x00000000f8077fae */ /* 0x0109e2000e92187c */
[----:B------:R-:W-:Y:S01]  /*c810*/  ISETP.GE.U32.AND P5, PT, R8, 0x7fffff52, PT ;  /* 0x7fffff520800780c */ /* 0x000fe20003fa6070 */
[----:B-1----:R-:W-:-:S05]  /*c820*/  VIADD R8, R245, 0xffffffb3 ;  /* 0xffffffb3f5087836 */ /* 0x002fca0000000000 */
[----:B------:R-:W1:Y:S01]  /*c830*/  LDC R245, c[0x0][0x230] ;  /* 0x00008c00fff57b82 */ /* 0x000e620000000800 */
[----:B------:R-:W-:Y:S01]  /*c840*/  LDGSTS.E [R7+0x4], desc[UR60][R218.64], !P2 ;  /* 0x00004000da077fae */ /* 0x000fe2000d12187c */
[----:B------:R-:W-:Y:S01]  /*c850*/  ISETP.GE.U32.AND P2, PT, R9, 0x7fffff51, PT ;  /* 0x7fffff510900780c */ /* 0x000fe20003f46070 */
[----:B---3--:R-:W-:-:S05]  /*c860*/  VIADD R9, R243, 0xffffffb2 ;  /* 0xffffffb2f3097836 */ /* 0x008fca0000000000 */
[----:B----4-:R-:W3:Y:S01]  /*c870*/  LDC R248, c[0x0][0x230] ;  /* 0x00008c00fff87b82 */ /* 0x010ee20000000800 */
[----:B------:R-:W-:Y:S01]  /*c880*/  LDGSTS.E [R7+0x8], desc[UR60][R200.64], !P1 ;  /* 0x00008000c8077fae */ /* 0x000fe2000c92187c */
[----:B------:R-:W-:Y:S01]  /*c890*/  ISETP.GE.U32.AND P1, PT, R8, 0x7fffff34, PT ;  /* 0x7fffff340800780c */ /* 0x000fe20003f26070 */
[----:B------:R-:W-:Y:S02]  /*c8a0*/  VIADD R8, R244, 0xffffffb1 ;  /* 0xffffffb1f4087836 */ /* 0x000fe40000000000 */
[----:B------:R-:W4:Y:S03]  /*c8b0*/  LDL.LU.64 R218, [R1+0xd20] ;  /* 0x000d200001da7983 */ /* 0x000f260000300a00 */
[----:B------:R-:W1:Y:S01]  /*c8c0*/  LDC R243, c[0x0][0x230] ;  /* 0x00008c00fff37b82 */ /* 0x000e620000000800 */
[----:B------:R-:W-:Y:S01]  /*c8d0*/  LDGSTS.E [R7+0xc], desc[UR60][R4.64], !P3 ;  /* 0x0000c00004077fae */ /* 0x000fe2000d92187c */
[----:B------:R-:W-:-:S06]  /*c8e0*/  ISETP.GE.U32.AND P3, PT, R9, 0x7fffff33, PT ;  /* 0x7fffff330900780c */ /* 0x000fcc0003f66070 */
[----:B------:R-:W1:Y:S01]  /*c8f0*/  LDC R244, c[0x0][0x230] ;  /* 0x00008c00fff47b82 */ /* 0x000e620000000800 */
[----:B------:R-:W-:Y:S01]  /*c900*/  LDGSTS.E [R7+0x4000], desc[UR60][R198.64], !P4 ;  /* 0x04000000c6077fae */ /* 0x000fe2000e12187c */
[----:B------:R-:W-:-:S03]  /*c910*/  ISETP.GE.U32.AND P4, PT, R8, 0x7fffff32, PT ;  /* 0x7fffff320800780c */ /* 0x000fc60003f86070 */
[----:B------:R-:W4:Y:S03]  /*c920*/  LDL.LU.64 R200, [R1+0xd18] ;  /* 0x000d180001c87983 */ /* 0x000f260000300a00 */
[----:B------:R-:W4:Y:S01]  /*c930*/  LDC R249, c[0x0][0x230] ;  /* 0x00008c00fff97b82 */ /* 0x000f220000000800 */
[----:B------:R-:W-:Y:S04]  /*c940*/  LDGSTS.E [R7+0x4004], desc[UR60][R196.64], !P6 ;  /* 0x04004000c4077fae */ /* 0x000fe8000f12187c */
[----:B------:R-:W4:Y:S04]  /*c950*/  LDL.LU.64 R198, [R1+0xd10] ;  /* 0x000d100001c67983 */ /* 0x000f280000300a00 */
        /* <DEDUP_REMOVED lines=9> */
[----:B------:R-:W4:Y:S04]  /*c9f0*/  LDL.64 R250, [R1+0x270] ;  /* 0x0002700001fa7983 */ /* 0x000f280000100a00 */
[----:B------:R-:W4:Y:S01]  /*ca00*/  LDL.64 R168, [R1+0x268] ;  /* 0x0002680001a87983 */ /* 0x000f220000100a00 */
[----:B--2---:R-:W-:Y:S01]  /*ca10*/  IADD3 R8, R242, -0x50, RZ ;  /* 0xffffffb0f2087810 */ /* 0x004fe20007ffe0ff */
[----:B------:R-:W-:Y:S01]  /*ca20*/  VIADD R9, R247, 0xffffff93 ;  /* 0xffffff93f7097836 */ /* 0x000fe20000000000 */
[----:B------:R-:W2:Y:S02]  /*ca30*/  LDC R242, c[0x0][0x230] ;  /* 0x00008c00fff27b82 */ /* 0x000ea40000000800 */
[----:B------:R-:W-:Y:S01]  /*ca40*/  ISETP.GE.U32.AND P6, PT, R8, 0x7fffff31, PT ;  /* 0x7fffff310800780c */ /* 0x000fe20003fc6070 */
[----:B---3--:R-:W-:Y:S01]  /*ca50*/  VIADD R8, R248, 0xffffff92 ;  /* 0xffffff92f8087836 */ /* 0x008fe20000000000 */
[----:B------:R-:W-:Y:S01]  /*ca60*/  ISETP.GE.U32.AND P5, PT, R9, 0x7fffff14, PT ;  /* 0x7fffff140900780c */ /* 0x000fe20003fa6070 */
[----:B-1----:R-:W-:-:S03]  /*ca70*/  VIADD R9, R245, 0xffffff91 ;  /* 0xffffff91f5097836 */ /* 0x002fc60000000000 */
[----:B------:R-:W-:Y:S01]  /*ca80*/  ISETP.GE.U32.AND P2, PT, R8, 0x7fffff13, PT ;  /* 0x7fffff130800780c */ /* 0x000fe20003f46070 */
[----:B------:R-:W-:Y:S01]  /*ca90*/  VIADD R8, R246, 0xffffff90 ;  /* 0xffffff90f6087836 */ /* 0x000fe20000000000 */
[----:B------:R-:W-:Y:S01]  /*caa0*/  ISETP.GE.U32.AND P1, PT, R9, 0x7fffff12, PT ;  /* 0x7fffff120900780c */ /* 0x000fe20003f26070 */
[----:B------:R-:W1:Y:S03]  /*cab0*/  LDC R248, c[0x0][0x230] ;  /* 0x00008c00fff87b82 */ /* 0x000e660000000800 */
[----:B------:R-:W-:Y:S01]  /*cac0*/  ISETP.GE.U32.AND P3, PT, R8, 0x7fffff11, PT ;  /* 0x7fffff110800780c */ /* 0x000fe20003f66070 */
[----:B------:R-:W-:Y:S04]  /*cad0*/  LDGSTS.E [R7+0x800c], desc[UR60][R170.64], !P6 ;  /* 0x0800c000aa077fae */ /* 0x000fe8000f12187c */
[----:B------:R-:W-:Y:S01]  /*cae0*/  LDGSTS.E [R7+0xc000], desc[UR60][R48.64], !P5 ;  /* 0x0c00000030077fae */ /* 0x000fe2000e92187c */
[----:B------:R-:W3:Y:S03]  /*caf0*/  LDC R247, c[0x0][0x230] ;  /* 0x00008c00fff77b82 */ /* 0x000ee60000000800 */
[----:B------:R-:W-:Y:S04]  /*cb00*/  LDGSTS.E [R7+0xc004], desc[UR60][R46.64], !P2 ;  /* 0x0c0040002e077fae */ /* 0x000fe8000d12187c */
[----:B------:R-:W4:Y:S01]  /*cb10*/  LDL.LU.64 R170, [R1+0xce8] ;  /* 0x000ce80001aa7983 */ /* 0x000f220000300a00 */
[----:B------:R-:W4:Y:S03]  /*cb20*/  LDC R245, c[0x0][0x230] ;  /* 0x00008c00fff57b82 */ /* 0x000f260000000800 */
[----:B------:R-:W4:Y:S04]  /*cb30*/  LDL.64 R4, [R1+0x258] ;  /* 0x0002580001047983 */ /* 0x000f280000100a00 */
[----:B------:R-:W-:Y:S01]  /*cb40*/  LDGSTS.E [R7+0xc008], desc[UR60][R44.64], !P1 ;  /* 0x0c0080002c077fae */ /* 0x000fe2000c92187c */
[----:B------:R-:W4:Y:S03]  /*cb50*/  LDC R246, c[0x0][0x230] ;  /* 0x00008c00fff67b82 */ /* 0x000f260000000800 */
[----:B------:R-:W-:Y:S04]  /*cb60*/  LDGSTS.E [R7+0xc00c], desc[UR60][R42.64], !P3 ;  /* 0x0c00c0002a077fae */ /* 0x000fe8000d92187c */
[----:B------:R2:W-:Y:S04]  /*cb70*/  STL.64 [R1+0xaa0], R6 ;  /* 0x000aa00601007387 */ /* 0x0005e80000100a00 */
[----:B--2---:R-:W2:Y:S01]  /*cb80*/  LDL.64 R6, [R1+0x260] ;  /* 0x0002600001067983 */ /* 0x004ea20000100a00 */
[----:B------:R-:W-:Y:S01]  /*cb90*/  VIADD R8, R243, 0xffffffef ;  /* 0xffffffeff3087836 */ /* 0x000fe20000000000 */
[----:B------:R-:W-:Y:S01]  /*cba0*/  IADD3 R9, R242, -0x12, RZ ;  /* 0xffffffeef2097810 */ /* 0x000fe20007ffe0ff */
[----:B------:R-:W4:Y:S03]  /*cbb0*/  LDC R243, c[0x0][0x230] ;  /* 0x00008c00fff37b82 */ /* 0x000f260000000800 */
[----:B------:R-:W-:Y:S01]  /*cbc0*/  ISETP.GE.U32.AND P4, PT, R8, 0x7fffff70, PT ;  /* 0x7fffff700800780c */ /* 0x000fe20003f86070 */
[----:B------:R-:W-:Y:S01]  /*cbd0*/  VIADD R8, R244, 0xffffffed ;  /* 0xffffffedf4087836 */ /* 0x000fe20000000000 */
[----:B------:R-:W-:-:S03]  /*cbe0*/  ISETP.GE.U32.AND P6, PT, R9, 0x7fffff6f, PT ;  /* 0x7fffff6f0900780c */ /* 0x000fc60003fc6070 */
[----:B------:R-:W4:Y:S01]  /*cbf0*/  LDC R242, c[0x0][0x230] ;  /* 0x00008c00fff27b82 */ /* 0x000f220000000800 */
[----:B------:R-:W-:Y:S01]  /*cc00*/  ISETP.GE.U32.AND P5, PT, R8, 0x7fffff6e, PT ;  /* 0x7fffff6e0800780c */ /* 0x000fe20003fa6070 */
[----:B-1----:R-:W-:-:S05]  /*cc10*/  VIADD R8, R248, 0xffffffcf ;  /* 0xffffffcff8087836 */ /* 0x002fca0000000000 */
[----:B------:R-:W-:Y:S01]  /*cc20*/  ISETP.GE.U32.AND P1, PT, R8, 0x7fffff50, PT ;  /* 0x7fffff500800780c */ /* 0x000fe20003f26070 */
[----:B---3--:R-:W-:Y:S01]  /*cc30*/  VIADD R9, R247, 0xffffffec ;  /* 0xffffffecf7097836 */ /* 0x008fe20000000000 */
[----:B------:R-:W-:Y:S01]  /*cc40*/  LOP3.LUT R8, R3, 0x40, RZ, 0x3c, !PT ;  /* 0x0000004003087812 */ /* 0x000fe200078e3cff */
[----:B------:R-:W1:Y:S04]  /*cc50*/  LDC R244, c[0x0][0x230] ;  /* 0x00008c00fff47b82 */ /* 0x000e680000000800 */
[----:B------:R-:W-:-:S04]  /*cc60*/  VIADD R8, R8, UR6 ;  /* 0x0000000608087c36 */ /* 0x000fc80008000000 */
[----:B------:R-:W3:Y:S08]  /*cc70*/  LDC R248, c[0x0][0x230] ;  /* 0x00008c00fff87b82 */ /* 0x000ef00000000800 */
[----:B------:R-:W1:Y:S01]  /*cc80*/  LDC R247, c[0x0][0x230] ;  /* 0x00008c00fff77b82 */ /* 0x000e620000000800 */
[----:B----4-:R4:W-:Y:S04]  /*cc90*/  LDGSTS.E [R8], desc[UR60][R250.64], !P4 ;  /* 0x00000000fa087fae */ /* 0x0109e8000e12187c */
[----:B------:R-:W-:Y:S01]  /*cca0*/  LDGSTS.E [R8+0x4], desc[UR60][R168.64], !P6 ;  /* 0x00004000a8087fae */ /* 0x000fe2000f12187c */
[----:B------:R-:W-:-:S02]  /*ccb0*/  ISETP.GE.U32.AND P2, PT, R9, 0x7fffff6d, PT ;  /* 0x7fffff6d0900780c */ /* 0x000fc40003f46070 */
[----:B----4-:R-:W4:Y:S01]  /*ccc0*/  LDC R250, c[0x0][0x230] ;  /* 0x00008c00fffa7b82 */ /* 0x010f220000000800 */
[----:B------:R-:W4:Y:S01]  /*ccd0*/  LDL.LU.64 R168, [R1+0xce0] ;  /* 0x000ce00001a87983 */ /* 0x000f220000300a00 */
[----:B------:R-:W-:-:S06]  /*cce0*/  VIADD R9, R245, 0xffffffce ;  /* 0xffffffcef5097836 */ /* 0x000fcc0000000000 */
[----:B------:R-:W4:Y:S01]  /*ccf0*/  LDC R251, c[0x0][0x230] ;  /* 0x00008c00fffb7b82 */ /* 0x000f220000000800 */
[----:B------:R-:W-:Y:S02]  /*cd00*/  ISETP.GE.U32.AND P3, PT, R9, 0x7fffff4f, PT ;  /* 0x7fffff4f0900780c */ /* 0x000fe40003f66070 */
[----:B------:R-:W-:-:S05]  /*cd10*/  IADD3 R9, R246, -0x33, RZ ;  /* 0xffffffcdf6097810 */ /* 0x000fca0007ffe0ff */
[----:B------:R-:W4:Y:S01]  /*cd20*/  LDC R246, c[0x0][0x230] ;  /* 0x00008c00fff67b82 */ /* 0x000f220000000800 */
[----:B------:R-:W-:Y:S01]  /*cd30*/  ISETP.GE.U32.AND P4, PT, R9, 0x7fffff4e, PT ;  /* 0x7fffff4e0900780c */ /* 0x000fe20003f86070 */
[----:B------:R-:W-:-:S06]  /*cd40*/  VIADD R9, R243, 0xffffffaf ;  /* 0xffffffaff3097836 */ /* 0x000fcc0000000000 */
[----:B------:R-:W4:Y:S01]  /*cd50*/  LDC R243, c[0x0][0x230] ;  /* 0x00008c00fff37b82 */ /* 0x000f220000000800 */
[----:B------:R-:W-:-:S05]  /*cd60*/  VIADD R242, R242, 0xffffffcc ;  /* 0xffffffccf2f27836 */ /* 0x000fca0000000000 */
[----:B------:R-:W-:Y:S01]  /*cd70*/  ISETP.GE.U32.AND P6, PT, R242, 0x7fffff4d, PT ;  /* 0x7fffff4df200780c */ /* 0x000fe20003fc6070 */
[----:B---3--:R-:W-:Y:S01]  /*cd80*/  VIADD R242, R248, 0xffffffae ;  /* 0xffffffaef8f27836 */ /* 0x008fe20000000000 */
[----:B------:R-:W3:Y:S08]  /*cd90*/  LDC R245, c[0x0][0x230] ;  /* 0x00008c00fff57b82 */ /* 0x000ef00000000800 */
[----:B------:R-:W3:Y:S01]  /*cda0*/  LDC R248, c[0x0][0x230] ;  /* 0x00008c00fff87b82 */ /* 0x000ee20000000800 */
[----:B--2---:R-:W-:Y:S01]  /*cdb0*/  LDGSTS.E [R8+0x8], desc[UR60][R6.64], !P5 ;  /* 0x0000800006087fae */ /* 0x004fe2000e92187c */
[----:B------:R-:W-:Y:S01]  /*cdc0*/  ISETP.GE.U32.AND P5, PT, R9, 0x7fffff30, PT ;  /* 0x7fffff300900780c */ /* 0x000fe20003fa6070 */
[----:B------:R-:W-:-:S02]  /*cdd0*/  VIADD R9, R249, 0xffffffad ;  /* 0xffffffadf9097836 */ /* 0x000fc40000000000 */
[----:B------:R2:W-:Y:S03]  /*cde0*/  LDGSTS.E [R8+0xc], desc[UR60][R4.64], !P2 ;  /* 0x0000c00004087fae */ /* 0x0005e6000d12187c */
[----:B------:R-:W2:Y:S01]  /*cdf0*/  LDC R249, c[0x0][0x230] ;  /* 0x00008c00fff97b82 */ /* 0x000ea20000000800 */
[----:B------:R-:W-:Y:S01]  /*ce00*/  LDGSTS.E [R8+0x4000], desc[UR60][R152.64], !P1 ;  /* 0x0400000098087fae */ /* 0x000fe2000c92187c */
[----:B------:R-:W-:Y:S01]  /*ce10*/  ISETP.GE.U32.AND P1, PT, R9, 0x7fffff2e, PT ;  /* 0x7fffff2e0900780c */ /* 0x000fe20003f26070 */
[----:B-1----:R-:W-:Y:S01]  /*ce20*/  VIADD R9, R244, 0xffffffac ;  /* 0xffffffacf4097836 */ /* 0x002fe20000000000 */
[----:B------:R-:W-:Y:S01]  /*ce30*/  ISETP.GE.U32.AND P2, PT, R242, 0x7fffff2f, PT ;  /* 0x7fffff2ff200780c */ /* 0x000fe20003f46070 */
[----:B------:R-:W-:Y:S03]  /*ce40*/  LDGSTS.E [R8+0x4004], desc[UR60][R154.64], !P3 ;  /* 0x040040009a087fae */ /* 0x000fe6000d92187c */
[----:B------:R-:W1:Y:S01]  /*ce50*/  LDC R244, c[0x0][0x230] ;  /* 0x00008c00fff47b82 */ /* 0x000e620000000800 */
[----:B------:R-:W-:-:S02]  /*ce60*/  IADD3 R242, R247, -0x71, RZ ;  /* 0xffffff8ff7f27810 */ /* 0x000fc40007ffe0ff */
[----:B------:R-:W-:Y:S01]  /*ce70*/  ISETP.GE.U32.AND P3, PT, R9, 0x7fffff2d, PT ;  /* 0x7fffff2d0900780c */ /* 0x000fe20003f66070 */
[----:B----4-:R-:W-:Y:S01]  /*ce80*/  VIADD R9, R250, 0xffffff8e ;  /* 0xffffff8efa097836 */ /* 0x010fe20000000000 */
[----:B------:R-:W-:Y:S03]  /*ce90*/  LDGSTS.E [R8+0x4008], desc[UR60][R156.64], !P4 ;  /* 0x040080009c087fae */ /* 0x000fe6000e12187c */
[----:B------:R-:W4:Y:S01]  /*cea0*/  LDC R247, c[0x0][0x230] ;  /* 0x00008c00fff77b82 */ /* 0x000f220000000800 */
[----:B------:R-:W-:Y:S01]  /*ceb0*/  LDGSTS.E [R8+0x400c], desc[UR60][R158.64], !P6 ;  /* 0x0400c0009e087fae */ /* 0x000fe2000f12187c */
[----:B------:R-:W-:Y:S01]  /*cec0*/  ISETP.GE.U32.AND P4, PT, R242, 0x7fffff10, PT ;  /* 0x7fffff10f200780c */ /* 0x000fe20003f86070 */
[----:B------:R-:W-:Y:S01]  /*ced0*/  VIADD R242, R243, 0xffffff8d ;  /* 0xffffff8df3f27836 */ /* 0x000fe20000000000 */
[----:B------:R-:W-:Y:S01]  /*cee0*/  ISETP.GE.U32.AND P6, PT, R9, 0x7fffff0f, PT ;  /* 0x7fffff0f0900780c */ /* 0x000fe20003fc6070 */
[----:B------:R-:W-:Y:S01]  /*cef0*/  VIADD R9, R246, 0xffffff8c ;  /* 0xffffff8cf6097836 */ /* 0x000fe20000000000 */
[----:B------:R-:W-:Y:S02]  /*cf00*/  LDGSTS.E [R8+0x8000], desc[UR60][R160.64], !P5 ;  /* 0x08000000a0087fae */ /* 0x000fe4000e92187c */
[----:B------:R-:W2:Y:S02]  /*cf10*/  LDC R243, c[0x0][0x230] ;  /* 0x00008c00fff37b82 */ /* 0x000ea40000000800 */
[----:B------:R-:W-:Y:S01]  /*cf20*/  LDGSTS.E [R8+0x8004], desc[UR60][R162.64], !P2 ;  /* 0x08004000a2087fae */ /* 0x000fe2000d12187c */
[----:B------:R-:W-:-:S02]  /*cf30*/  ISETP.GE.U32.AND P2, PT, R9, 0x7fffff0d, PT ;  /* 0x7fffff0d0900780c */ /* 0x000fc40003f46070 */
[----:B------:R-:W-:Y:S01]  /*cf40*/  ISETP.GE.U32.AND P5, PT, R242, 0x7fffff0e, PT ;  /* 0x7fffff0ef200780c */ /* 0x000fe20003fa6070 */
[----:B------:R-:W-:Y:S01]  /*cf50*/  LDGSTS.E [R8+0x8008], desc[UR60][R164.64], !P1 ;  /* 0x08008000a4087fae */ /* 0x000fe2000c92187c */
[----:B-1----:R-:W-:Y:S01]  /*cf60*/  VIADD R9, R244, 0xffffffeb ;  /* 0xffffffebf4097836 */ /* 0x002fe20000000000 */
[----:B------:R-:W1:Y:S01]  /*cf70*/  LDC R246, c[0x0][0x230] ;  /* 0x00008c00fff67b82 */ /* 0x000e620000000800 */
[----:B---3--:R-:W-:Y:S01]  /*cf80*/  VIADD R242, R245, 0xffffffea ;  /* 0xffffffeaf5f27836 */ /* 0x008fe20000000000 */
[----:B------:R-:W-:Y:S04]  /*cf90*/  LDGSTS.E [R8+0x800c], desc[UR60][R166.64], !P3 ;  /* 0x0800c000a6087fae */ /* 0x000fe8000d92187c */
[----:B------:R-:W3:Y:S02]  /*cfa0*/  LDL.LU.64 R152, [R1+0xcd8] ;  /* 0x000cd80001987983 */ /* 0x000ee40000300a00 */
[----:B------:R-:W1:Y:S01]  /*cfb0*/  LDC R244, c[0x0][0x230] ;  /* 0x00008c00fff47b82 */ /* 0x000e620000000800 */
[----:B------:R-:W-:Y:S01]  /*cfc0*/  ISETP.GE.U32.AND P3, PT, R242, 0x7fffff6b, PT ;  /* 0x7fffff6bf200780c */ /* 0x000fe20003f66070 */
[----:B----4-:R-:W-:Y:S01]  /*cfd0*/  VIADD R242, R247, 0xffffffe8 ;  /* 0xffffffe8f7f27836 */ /* 0x010fe20000000000 */
[----:B------:R-:W-:Y:S01]  /*cfe0*/  ISETP.GE.U32.AND P1, PT, R9, 0x7fffff6c, PT ;  /* 0x7fffff6c0900780c */ /* 0x000fe20003f26070 */
[----:B------:R-:W-:Y:S01]  /*cff0*/  LDGSTS.E [R8+0xc000], desc[UR60][R40.64], !P4 ;  /* 0x0c00000028087fae */ /* 0x000fe2000e12187c */
[----:B------:R-:W-:-:S03]  /*d000*/  IADD3 R9, R248, -0x17, RZ ;  /* 0xffffffe9f8097810 */ /* 0x000fc60007ffe0ff */
[----:B------:R-:W-:Y:S01]  /*d010*/  LDGSTS.E [R8+0xc004], desc[UR60][R38.64], !P6 ;  /* 0x0c00400026087fae */ /* 0x000fe2000f12187c */
[----:B------:R-:W4:Y:S01]  /*d020*/  LDC R245, c[0x0][0x230] ;  /* 0x00008c00fff57b82 */ /* 0x000f220000000800 */
[----:B------:R-:W-:Y:S01]  /*d030*/  ISETP.GE.U32.AND P6, PT, R242, 0x7fffff69, PT ;  /* 0x7fffff69f200780c */ /* 0x000fe20003fc6070 */
[----:B--2---:R-:W-:Y:S01]  /*d040*/  VIADD R242, R243, 0xffffffca ;  /* 0xffffffcaf3f27836 */ /* 0x004fe20000000000 */
[----:B------:R-:W-:Y:S01]  /*d050*/  ISETP.GE.U32.AND P4, PT, R9, 0x7fffff6a, PT ;  /* 0x7fffff6a0900780c */ /* 0x000fe20003f86070 */
[----:B------:R-:W-:Y:S01]  /*d060*/  VIADD R9, R249, 0xffffffcb ;  /* 0xffffffcbf9097836 */ /* 0x000fe20000000000 */
[----:B------:R-:W-:Y:S03]  /*d070*/  LDGSTS.E [R8+0xc008], desc[UR60][R36.64], !P5 ;  /* 0x0c00800024087fae */ /* 0x000fe6000e92187c */
[----:B------:R-:W2:Y:S01]  /*d080*/  LDC R250, c[0x0][0x230] ;  /* 0x00008c00fffa7b82 */ /* 0x000ea20000000800 */
[----:B------:R-:W-:Y:S01]  /*d090*/  LDGSTS.E [R8+0xc00c], desc[UR60][R34.64], !P2 ;  /* 0x0c00c00022087fae */ /* 0x000fe2000d12187c */
[----:B------:R-:W-:-:S02]  /*d0a0*/  ISETP.GE.U32.AND P2, PT, R242, 0x7fffff4b, PT ;  /* 0x7fffff4bf200780c */ /* 0x000fc40003f46070 */
[----:B------:R-:W-:Y:S01]  /*d0b0*/  ISETP.GE.U32.AND P5, PT, R9, 0x7fffff4c, PT ;  /* 0x7fffff4c0900780c */ /* 0x000fe20003fa6070 */
[----:B------:R-:W3:Y:S03]  /*d0c0*/  LDL.LU.64 R154, [R1+0xcd0] ;  /* 0x000cd000019a7983 */ /* 0x000ee60000300a00 */
[----:B------:R-:W2:Y:S01]  /*d0d0*/  LDC R248, c[0x0][0x230] ;  /* 0x00008c00fff87b82 */ /* 0x000ea20000000800 */
[----:B-1----:R-:W-:Y:S01]  /*d0e0*/  VIADD R242, R244, 0xffffffc9 ;  /* 0xffffffc9f4f27836 */ /* 0x002fe20000000000 */
[----:B------:R-:W-:Y:S01]  /*d0f0*/  LOP3.LUT R9, R3, 0x50, RZ, 0x3c, !PT ;  /* 0x0000005003097812 */ /* 0x000fe200078e3cff */
[----:B------:R-:W3:Y:S05]  /*d100*/  LDL.LU.64 R156, [R1+0xcc8] ;  /* 0x000cc800019c7983 */ /* 0x000eea0000300a00 */
[----:B------:R-:W1:Y:S01]  /*d110*/  LDC R244, c[0x0][0x230] ;  /* 0x00008c00fff47b82 */ /* 0x000e620000000800 */
[----:B------:R-:W-:Y:S01]  /*d120*/  VIADD R9, R9, UR6 ;  /* 0x0000000609097c36 */ /* 0x000fe20008000000 */
[----:B----4-:R-:W-:Y:S01]  /*d130*/  IADD3 R243, R245, -0x38, RZ ;  /* 0xffffffc8f5f37810 */ /* 0x010fe20007ffe0ff */
[----:B------:R-:W4:Y:S04]  /*d140*/  LDL.LU.64 R158, [R1+0xcc0] ;  /* 0x000cc000019e7983 */ /* 0x000f280000300a00 */
[----:B------:R-:W3:Y:S01]  /*d150*/  LDL.LU.64 R160, [R1+0xcb8] ;  /* 0x000cb80001a07983 */ /* 0x000ee20000300a00 */
[----:B------:R-:W1:Y:S03]  /*d160*/  LDC R249, c[0x0][0x230] ;  /* 0x00008c00fff97b82 */ /* 0x000e660000000800 */
[----:B------:R-:W3:Y:S04]  /*d170*/  LDL.LU.64 R162, [R1+0xcb0] ;  /* 0x000cb00001a27983 */ /* 0x000ee80000300a00 */
[----:B------:R-:W3:Y:S01]  /*d180*/  LDL.LU.64 R164, [R1+0xca8] ;  /* 0x000ca80001a47983 */ /* 0x000ee20000300a00 */
[----:B------:R-:W1:Y:S03]  /*d190*/  LDC R247, c[0x0][0x230] ;  /* 0x00008c00fff77b82 */ /* 0x000e660000000800 */
[----:B------:R-:W3:Y:S05]  /*d1a0*/  LDL.LU.64 R166, [R1+0xca0] ;  /* 0x000ca00001a67983 */ /* 0x000eea0000300a00 */
[----:B------:R-:W1:Y:S08]  /*d1b0*/  LDC R245, c[0x0][0x230] ;  /* 0x00008c00fff57b82 */ /* 0x000e700000000800 */
[----:B------:R-:W4:Y:S08]  /*d1c0*/  LDC R5, c[0x0][0x230] ;  /* 0x00008c00ff057b82 */ /* 0x000f300000000800 */
[----:B------:R-:W4:Y:S01]  /*d1d0*/  LDC R4, c[0x0][0x230] ;  /* 0x00008c00ff047b82 */ /* 0x000f220000000800 */
[----:B------:R-:W-:Y:S01]  /*d1e0*/  LDGSTS.E [R9], desc[UR60][R168.64], !P1 ;  /* 0x00000000a8097fae */ /* 0x000fe2000c92187c */
[----:B------:R-:W-:Y:S01]  /*d1f0*/  ISETP.GE.U32.AND P1, PT, R242, 0x7fffff4a, PT ;  /* 0x7fffff4af200780c */ /* 0x000fe20003f26070 */
[----:B------:R-:W-:-:S02]  /*d200*/  VIADD R242, R246, 0xffffffab ;  /* 0xffffffabf6f27836 */ /* 0x000fc40000000000 */
[----:B------:R-:W-:Y:S03]  /*d210*/  LDGSTS.E [R9+0x4], desc[UR60][R170.64], !P3 ;  /* 0x00004000aa097fae */ /* 0x000fe6000d92187c */
[----:B------:R-:W1:Y:S01]  /*d220*/  LDC R246, c[0x0][0x230] ;  /* 0x00008c00fff67b82 */ /* 0x000e620000000800 */
[----:B------:R-:W-:Y:S01]  /*d230*/  LDGSTS.E [R9+0x8], desc[UR60][R172.64], !P4 ;  /* 0x00008000ac097fae */ /* 0x000fe2000e12187c */
[----:B------:R-:W-:Y:S01]  /*d240*/  ISETP.GE.U32.AND P4, PT, R242, 0x7fffff2c, PT ;  /* 0x7fffff2cf200780c */ /* 0x000fe20003f86070 */
[----:B--2---:R-:W-:Y:S01]  /*d250*/  VIADD R242, R250, 0xffffffa9 ;  /* 0xffffffa9faf27836 */ /* 0x004fe20000000000 */
[----:B------:R-:W-:Y:S01]  /*d260*/  ISETP.GE.U32.AND P3, PT, R243, 0x7fffff49, PT ;  /* 0x7fffff49f300780c */ /* 0x000fe20003f66070 */
[----:B------:R-:W-:Y:S01]  /*d270*/  VIADD R243, R248, 0xffffffaa ;  /* 0xffffffaaf8f37836 */ /* 0x000fe20000000000 */
[----:B------:R-:W-:Y:S02]  /*d280*/  LDGSTS.E [R9+0xc], desc[UR60][R174.64], !P6 ;  /* 0x0000c000ae097fae */ /* 0x000fe4000f12187c */
[----:B------:R-:W2:Y:S02]  /*d290*/  LDC R248, c[0x0][0x230] ;  /* 0x00008c00fff87b82 */ /* 0x000ea40000000800 */
[----:B------:R-:W-:Y:S01]  /*d2a0*/  LDGSTS.E [R9+0x4000], desc[UR60][R176.64], !P5 ;  /* 0x04000000b0097fae */ /* 0x000fe2000e92187c */
[----:B------:R-:W-:Y:S01]  /*d2b0*/  ISETP.GE.U32.AND P5, PT, R242, 0x7fffff2a, PT ;  /* 0x7fffff2af200780c */ /* 0x000fe20003fa6070 */
[----:B-1----:R-:W-:Y:S01]  /*d2c0*/  VIADD R242, R244, 0xffffffa8 ;  /* 0xffffffa8f4f27836 */ /* 0x002fe20000000000 */
[----:B------:R-:W-:Y:S01]  /*d2d0*/  ISETP.GE.U32.AND P6, PT, R243, 0x7fffff2b, PT ;  /* 0x7fffff2bf300780c */ /* 0x000fe20003fc6070 */
[----:B------:R-:W-:Y:S02]  /*d2e0*/  LDGSTS.E [R9+0x4004], desc[UR60][R178.64], !P2 ;  /* 0x04004000b2097fae */ /* 0x000fe4000d12187c */
[----:B------:R-:W1:Y:S01]  /*d2f0*/  LDC R244, c[0x0][0x230] ;  /* 0x00008c00fff47b82 */ /* 0x000e620000000800 */
[----:B------:R-:W-:Y:S01]  /*d300*/  ISETP.GE.U32.AND P2, PT, R242, 0x7fffff29, PT ;  /* 0x7fffff29f200780c */ /* 0x000fe20003f46070 */
[----:B------:R-:W-:Y:S01]  /*d310*/  LDGSTS.E [R9+0x4008], desc[UR60][R180.64], !P1 ;  /* 0x04008000b4097fae */ /* 0x000fe2000c92187c */
[----:B------:R-:W-:Y:S01]  /*d320*/  IADD3 R242, R251, -0x76, RZ ;  /* 0xffffff8afbf27810 */ /* 0x000fe20007ffe0ff */
[----:B------:R-:W-:-:S02]  /*d330*/  VIADD R243, R249, 0xffffff8b ;  /* 0xffffff8bf9f37836 */ /* 0x000fc40000000000 */
[----:B------:R-:W-:Y:S01]  /*d340*/  LDGSTS.E [R9+0x400c], desc[UR60][R182.64], !P3 ;  /* 0x0400c000b6097fae */ /* 0x000fe2000d92187c */
[----:B------:R-:W-:Y:S01]  /*d350*/  ISETP.GE.U32.AND P3, PT, R242, 0x7fffff0b, PT ;  /* 0x7fffff0bf200780c */ /* 0x000fe20003f66070 */
[----:B------:R-:W-:Y:S01]  /*d360*/  VIADD R242, R247, 0xffffff88 ;  /* 0xffffff88f7f27836 */ /* 0x000fe20000000000 */
[----:B------:R-:W2:Y:S01]  /*d370*/  LDC R249, c[0x0][0x230] ;  /* 0x00008c00fff97b82 */ /* 0x000ea20000000800 */
[----:B------:R-:W-:Y:S04]  /*d380*/  LDGSTS.E [R9+0x8000], desc[UR60][R186.64], !P4 ;  /* 0x08000000ba097fae */ /* 0x000fe8000e12187c */
[----:B------:R-:W-:Y:S01]  /*d390*/  LDGSTS.E [R9+0x8004], desc[UR60][R188.64], !P6 ;  /* 0x08004000bc097fae */ /* 0x000fe2000f12187c */
[----:B------:R-:W-:Y:S02]  /*d3a0*/  ISETP.GE.U32.AND P6, PT, R242, 0x7fffff09, PT ;  /* 0x7fffff09f200780c */ /* 0x000fe40003fc6070 */
[----:B------:R-:W2:Y:S01]  /*d3b0*/  LDC R251, c[0x0][0x230] ;  /* 0x00008c00fffb7b82 */ /* 0x000ea20000000800 */
[----:B------:R-:W-:Y:S01]  /*d3c0*/  VIADD R242, R245, 0xffffffe7 ;  /* 0xffffffe7f5f27836 */ /* 0x000fe20000000000 */
[----:B------:R-:W-:Y:S01]  /*d3d0*/  ISETP.GE.U32.AND P1, PT, R243, 0x7fffff0c, PT ;  /* 0x7fffff0cf300780c */ /* 0x000fe20003f26070 */
[----:B------:R-:W-:Y:S04]  /*d3e0*/  LDGSTS.E [R9+0x8008], desc[UR60][R190.64], !P5 ;  /* 0x08008000be097fae */ /* 0x000fe8000e92187c */
[----:B------:R-:W3:Y:S01]  /*d3f0*/  LDL.LU.64 R168, [R1+0xc98] ;  /* 0x000c980001a87983 */ /* 0x000ee20000300a00 */
[----:B------:R-:W2:Y:S01]  /*d400*/  LDC R245, c[0x0][0x230] ;  /* 0x00008c00fff57b82 */ /* 0x000ea20000000800 */
[----:B------:R-:W-:Y:S01]  /*d410*/  VIADD R243, R246, 0xffffff89 ;  /* 0xffffff89f6f37836 */ /* 0x000fe20000000000 */
[----:B------:R-:W-:-:S06]  /*d420*/  ISETP.GE.U32.AND P5, PT, R242, 0x7fffff68, PT ;  /* 0x7fffff68f200780c */ /* 0x000fcc0003fa6070 */
[----:B------:R-:W2:Y:S01]  /*d430*/  LDC R250, c[0x0][0x230] ;  /* 0x00008c00fffa7b82 */ /* 0x000ea20000000800 */
[----:B------:R-:W-:Y:S01]  /*d440*/  ISETP.GE.U32.AND P4, PT, R243, 0x7fffff0a, PT ;  /* 0x7fffff0af300780c */ /* 0x000fe20003f86070 */
[----:B-1----:R-:W-:Y:S01]  /*d450*/  VIADD R243, R244, 0xffffffe6 ;  /* 0xffffffe6f4f37836 */ /* 0x002fe20000000000 */
[----:B------:R-:W-:Y:S01]  /*d460*/  LDGSTS.E [R9+0x800c], desc[UR60][R192.64], !P2 ;  /* 0x0800c000c0097fae */ /* 0x000fe2000d12187c */
[----:B--2---:R-:W-:-:S04]  /*d470*/  VIADD R242, R248, 0xffffffe5 ;  /* 0xffffffe5f8f27836 */ /* 0x004fc80000000000 */
[----:B------:R-:W1:Y:S01]  /*d480*/  LDC R247, c[0x0][0x230] ;  /* 0x00008c00fff77b82 */ /* 0x000e620000000800 */
[----:B------:R-:W-:Y:S01]  /*d490*/  ISETP.GE.U32.AND P2, PT, R243, 0x7fffff67, PT ;  /* 0x7fffff67f300780c */ /* 0x000fe20003f46070 */
[----:B------:R-:W-:Y:S01]  /*d4a0*/  LDGSTS.E [R9+0xc000], desc[UR60][R32.64], !P1 ;  /* 0x0c00000020097fae */ /* 0x000fe2000c92187c */
[----:B------:R-:W-:Y:S02]  /*d4b0*/  IADD3 R243, R249, -0x1c, RZ ;  /* 0xffffffe4f9f37810 */ /* 0x000fe40007ffe0ff */
[----:B------:R-:W-:Y:S01]  /*d4c0*/  ISETP.GE.U32.AND P1, PT, R242, 0x7fffff66, PT ;  /* 0x7fffff66f200780c */ /* 0x000fe20003f26070 */
[----:B------:R-:W-:Y:S01]  /*d4d0*/  VIADD R242, R251, 0xffffffc7 ;  /* 0xffffffc7fbf27836 */ /* 0x000fe20000000000 */
[----:B------:R-:W-:Y:S01]  /*d4e0*/  LDGSTS.E [R9+0xc004], desc[UR60][R30.64], !P3 ;  /* 0x0c0040001e097fae */ /* 0x000fe2000d92187c */
[----:B------:R-:W2:Y:S01]  /*d4f0*/  LDC R249, c[0x0][0x230] ;  /* 0x00008c00fff97b82 */ /* 0x000ea20000000800 */
[----:B------:R-:W-:Y:S01]  /*d500*/  ISETP.GE.U32.AND P3, PT, R243, 0x7fffff65, PT ;  /* 0x7fffff65f300780c */ /* 0x000fe20003f66070 */
[----:B------:R-:W-:Y:S01]  /*d510*/  VIADD R243, R245, 0xffffffc6 ;  /* 0xffffffc6f5f37836 */ /* 0x000fe20000000000 */
[----:B------:R-:W-:Y:S01]  /*d520*/  LDGSTS.E [R9+0xc008], desc[UR60][R28.64], !P4 ;  /* 0x0c0080001c097fae */ /* 0x000fe2000e12187c */
[----:B------:R-:W-:-:S02]  /*d530*/  ISETP.GE.U32.AND P4, PT, R242, 0x7fffff48, PT ;  /* 0x7fffff48f200780c */ /* 0x000fc40003f86070 */
[----:B------:R-:W-:Y:S01]  /*d540*/  LOP3.LUT R242, R3, 0x60, RZ, 0x3c, !PT ;  /* 0x0000006003f27812 */ /* 0x000fe200078e3cff */
[----:B------:R-:W-:Y:S01]  /*d550*/  LDGSTS.E [R9+0xc00c], desc[UR60][R26.64], !P6 ;  /* 0x0c00c0001a097fae */ /* 0x000fe2000f12187c */
[----:B------:R-:W2:Y:S01]  /*d560*/  LDC R244, c[0x0][0x230] ;  /* 0x00008c00fff47b82 */ /* 0x000ea20000000800 */
[----:B------:R-:W-:Y:S02]  /*d570*/  ISETP.GE.U32.AND P6, PT, R243, 0x7fffff47, PT ;  /* 0x7fffff47f300780c */ /* 0x000fe40003fc6070 */
[----:B------:R-:W3:Y:S05]  /*d580*/  LDL.LU.64 R170, [R1+0xc90] ;  /* 0x000c900001aa7983 */ /* 0x000eea0000300a00 */
[----:B------:R-:W4:Y:S01]  /*d590*/  LDC R245, c[0x0][0x230] ;  /* 0x00008c00fff57b82 */ /* 0x000f220000000800 */
[----:B------:R-:W-:Y:S01]  /*d5a0*/  VIADD R242, R242, UR6 ;  /* 0x00000006f2f27c36 */ /* 0x000fe20008000000 */
[----:B------:R-:W3:Y:S01]  /*d5b0*/  LDL.LU.64 R172, [R1+0xc88] ;  /* 0x000c880001ac7983 */ /* 0x000ee20000300a00 */
[----:B------:R-:W-:-:S03]  /*d5c0*/  VIADD R243, R250, 0xffffffc5 ;  /* 0xffffffc5faf37836 */ /* 0x000fc60000000000 */
[----:B------:R-:W-:Y:S02]  /*d5d0*/  LDGSTS.E [R242], desc[UR60][R194.64], !P5 ;  /* 0x00000000c2f27fae */ /* 0x000fe4000e92187c */
[----:B------:R-:W4:Y:S01]  /*d5e0*/  LDC R246, c[0x0][0x230] ;  /* 0x00008c00fff67b82 */ /* 0x000f220000000800 */
[----:B------:R-:W-:Y:S01]  /*d5f0*/  ISETP.GE.U32.AND P5, PT, R243, 0x7fffff46, PT ;  /* 0x7fffff46f300780c */ /* 0x000fe20003fa6070 */
[----:B------:R-:W-:Y:S01]  /*d600*/  LDGSTS.E [R242+0x4], desc[UR60][R196.64], !P2 ;  /* 0x00004000c4f27fae */ /* 0x000fe2000d12187c */
[----:B-1----:R-:W-:-:S03]  /*d610*/  IADD3 R243, R247, -0x59, RZ ;  /* 0xffffffa7f7f37810 */ /* 0x002fc60007ffe0ff */
[----:B------:R-:W-:Y:S01]  /*d620*/  LDGSTS.E [R242+0x8], desc[UR60][R198.64], !P1 ;  /* 0x00008000c6f27fae */ /* 0x000fe2000c92187c */
[----:B------:R-:W-:Y:S01]  /*d630*/  ISETP.GE.U32.AND P1, PT, R243, 0x7fffff28, PT ;  /* 0x7fffff28f300780c */ /* 0x000fe20003f26070 */
[----:B--2---:R-:W-:Y:S01]  /*d640*/  VIADD R243, R249, 0xffffffa5 ;  /* 0xffffffa5f9f37836 */ /* 0x004fe20000000000 */
[----:B------:R-:W1:Y:S01]  /*d650*/  LDC R251, c[0x0][0x230] ;  /* 0x00008c00fffb7b82 */ /* 0x000e620000000800 */
[----:B------:R-:W-:Y:S01]  /*d660*/  LDGSTS.E [R242+0xc], desc[UR60][R200.64], !P3 ;  /* 0x0000c000c8f27fae */ /* 0x000fe2000d92187c */
[----:B------:R-:W-:-:S03]  /*d670*/  VIADD R244, R244, 0xffffffc4 ;  /* 0xffffffc4f4f47836 */ /* 0x000fc60000000000 */
[----:B------:R-:W-:Y:S01]  /*d680*/  LDGSTS.E [R242+0x4000], desc[UR60][R202.64], !P4 ;  /* 0x04000000caf27fae */ /* 0x000fe2000e12187c */
[----:B------:R-:W-:Y:S01]  /*d690*/  ISETP.GE.U32.AND P4, PT, R243, 0x7fffff26, PT ;  /* 0x7fffff26f300780c */ /* 0x000fe20003f86070 */
[----:B----4-:R-:W-:Y:S01]  /*d6a0*/  VIADD R243, R245, 0xffffffa4 ;  /* 0xffffffa4f5f37836 */ /* 0x010fe20000000000 */
[----:B------:R-:W2:Y:S01]  /*d6b0*/  LDC R250, c[0x0][0x230] ;  /* 0x00008c00fffa7b82 */ /* 0x000ea20000000800 */
[----:B------:R-:W-:Y:S01]  /*d6c0*/  ISETP.GE.U32.AND P2, PT, R244, 0x7fffff45, PT ;  /* 0x7fffff45f400780c */ /* 0x000fe20003f46070 */
[----:B------:R-:W-:Y:S04]  /*d6d0*/  LDGSTS.E [R242+0x4004], desc[UR60][R204.64], !P6 ;  /* 0x04004000ccf27fae */ /* 0x000fe8000f12187c */
[----:B------:R-:W4:Y:S02]  /*d6e0*/  LDL.LU.64 R174, [R1+0xc80] ;  /* 0x000c800001ae7983 */ /* 0x000f240000300a00 */
[----:B------:R-:W2:Y:S01]  /*d6f0*/  LDC R245, c[0x0][0x230] ;  /* 0x00008c00fff57b82 */ /* 0x000ea20000000800 */
[----:B------:R-:W-:Y:S01]  /*d700*/  VIADD R244, R246, 0xffffffa6 ;  /* 0xffffffa6f6f47836 */ /* 0x000fe20000000000 */
[----:B------:R-:W-:-:S06]  /*d710*/  ISETP.GE.U32.AND P6, PT, R243, 0x7fffff25, PT ;  /* 0x7fffff25f300780c */ /* 0x000fcc0003fc6070 */
[----:B------:R-:W2:Y:S01]  /*d720*/  LDC R248, c[0x0][0x230] ;  /* 0x00008c00fff87b82 */ /* 0x000ea20000000800 */
[----:B------:R-:W-:Y:S01]  /*d730*/  ISETP.GE.U32.AND P3, PT, R244, 0x7fffff27, PT ;  /* 0x7fffff27f400780c */ /* 0x000fe20003f66070 */
[----:B------:R-:W-:Y:S01]  /*d740*/  VIADD R243, R252, 0xffffff86 ;  /* 0xffffff86fcf37836 */ /* 0x000fe20000000000 */
[----:B------:R-:W-:Y:S04]  /*d750*/  LDGSTS.E [R242+0x4008], desc[UR60][R206.64], !P5 ;  /* 0x04008000cef27fae */ /* 0x000fe8000e92187c */
[----:B------:R-:W-:Y:S01]  /*d760*/  LDGSTS.E [R242+0x400c], desc[UR60][R208.64], !P2 ;  /* 0x0400c000d0f27fae */ /* 0x000fe2000d12187c */
[----:B------:R-:W2:Y:S01]  /*d770*/  LDC R247, c[0x0][0x230] ;  /* 0x00008c00fff77b82 */ /* 0x000ea20000000800 */
[----:B------:R-:W-:Y:S01]  /*d780*/  ISETP.GE.U32.AND P2, PT, R243, 0x7fffff07, PT ;  /* 0x7fffff07f300780c */ /* 0x000fe20003f46070 */
[----:B-1----:R-:W-:Y:S01]  /*d790*/  VIADD R243, R251, 0xffffff84 ;  /* 0xffffff84fbf37836 */ /* 0x002fe20000000000 */
[----:B------:R-:W-:Y:S05]  /*d7a0*/  LDGSTS.E [R242+0x8000], desc[UR60][R210.64], !P1 ;  /* 0x08000000d2f27fae */ /* 0x000fea000c92187c */
[----:B------:R-:W1:Y:S01]  /*d7b0*/  LDC R249, c[0x0][0x230] ;  /* 0x00008c00fff97b82 */ /* 0x000e620000000800 */
[----:B--2---:R-:W-:Y:S01]  /*d7c0*/  VIADD R244, R250, 0xffffff87 ;  /* 0xffffff87faf47836 */ /* 0x004fe20000000000 */
[----:B------:R-:W-:Y:S01]  /*d7d0*/  LDGSTS.E [R242+0x8004], desc[UR60][R212.64], !P3 ;  /* 0x08004000d4f27fae */ /* 0x000fe2000d92187c */
[----:B------:R-:W-:-:S03]  /*d7e0*/  ISETP.GE.U32.AND P3, PT, R243, 0x7fffff05, PT ;  /* 0x7fffff05f300780c */ /* 0x000fc60003f66070 */
[----:B------:R-:W2:Y:S02]  /*d7f0*/  LDL.LU.64 R176, [R1+0xc78] ;  /* 0x000c780001b07983 */ /* 0x000ea40000300a00 */
[----:B------:R-:W1:Y:S01]  /*d800*/  LDC R246, c[0x0][0x230] ;  /* 0x00008c00fff67b82 */ /* 0x000e620000000800 */
[----:B------:R-:W-:Y:S01]  /*d810*/  VIADD R243, R245, 0xffffffe3 ;  /* 0xffffffe3f5f37836 */ /* 0x000fe20000000000 */
[----:B------:R-:W-:Y:S01]  /*d820*/  ISETP.GE.U32.AND P5, PT, R244, 0x7fffff08, PT ;  /* 0x7fffff08f400780c */ /* 0x000fe20003fa6070 */
[----:B------:R-:W-:Y:S04]  /*d830*/  LDGSTS.E [R242+0x8008], desc[UR60][R214.64], !P4 ;  /* 0x08008000d6f27fae */ /* 0x000fe8000e12187c */
[----:B------:R-:W4:Y:S01]  /*d840*/  LDL.LU.64 R178, [R1+0xc70] ;  /* 0x000c700001b27983 */ /* 0x000f220000300a00 */
[----:B------:R-:W1:Y:S01]  /*d850*/  LDC R250, c[0x0][0x230] ;  /* 0x00008c00fffa7b82 */ /* 0x000e620000000800 */
[----:B------:R-:W-:-:S07]  /*d860*/  IADD3 R244, R248, -0x7b, RZ ;  /* 0xffffff85f8f47810 */ /* 0x000fce0007ffe0ff */
[----:B------:R-:W1:Y:S01]  /*d870*/  LDC R245, c[0x0][0x230] ;  /* 0x00008c00fff57b82 */ /* 0x000e620000000800 */
[----:B------:R-:W-:Y:S01]  /*d880*/  ISETP.GE.U32.AND P1, PT, R244, 0x7fffff06, PT ;  /* 0x7fffff06f400780c */ /* 0x000fe20003f26070 */
[----:B------:R-:W-:Y:S01]  /*d890*/  VIADD R244, R247, 0xffffffe2 ;  /* 0xffffffe2f7f47836 */ /* 0x000fe20000000000 */
[----:B------:R-:W-:Y:S01]  /*d8a0*/  ISETP.GE.U32.AND P4, PT, R243, 0x7fffff64, PT ;  /* 0x7fffff64f300780c */ /* 0x000fe20003f86070 */
[----:B------:R-:W-:Y:S04]  /*d8b0*/  LDGSTS.E [R242+0x800c], desc[UR60][R216.64], !P6 ;  /* 0x0800c000d8f27fae */ /* 0x000fe8000f12187c */
[----:B------:R-:W1:Y:S02]  /*d8c0*/  LDC R248, c[0x0][0x230] ;  /* 0x00008c00fff87b82 */ /* 0x000e640000000800 */
[----:B-1----:R-:W-:Y:S01]  /*d8d0*/  VIADD R243, R249, 0xffffffe1 ;  /* 0xffffffe1f9f37836 */ /* 0x002fe20000000000 */
[----:B------:R-:W-:Y:S01]  /*d8e0*/  ISETP.GE.U32.AND P6, PT, R244, 0x7fffff63, PT ;  /* 0x7fffff63f400780c */ /* 0x000fe20003fc6070 */
[----:B------:R-:W-:Y:S01]  /*d8f0*/  VIADD R244, R246, 0xffffffe0 ;  /* 0xffffffe0f6f47836 */ /* 0x000fe20000000000 */
[----:B------:R-:W-:Y:S03]  /*d900*/  LDGSTS.E [R242+0xc000], desc[UR60][R24.64], !P5 ;  /* 0x0c00000018f27fae */ /* 0x000fe6000e92187c */
[----:B------:R-:W1:Y:S01]  /*d910*/  LDC R247, c[0x0][0x230] ;  /* 0x00008c00fff77b82 */ /* 0x000e620000000800 */
[----:B------:R-:W-:Y:S01]  /*d920*/  ISETP.GE.U32.AND P5, PT, R243, 0x7fffff62, PT ;  /* 0x7fffff62f300780c */ /* 0x000fe20003fa6070 */
[----:B------:R-:W-:Y:S01]  /*d930*/  LDGSTS.E [R242+0xc004], desc[UR60][R22.64], !P2 ;  /* 0x0c00400016f27fae */ /* 0x000fe2000d12187c */
[----:B------:R-:W-:-:S05]  /*d940*/  IADD3 R243, R250, -0x3d, RZ ;  /* 0xffffffc3faf37810 */ /* 0x000fca0007ffe0ff */
[----:B------:R-:W1:Y:S01]  /*d950*/  LDC R251, c[0x0][0x230] ;  /* 0x00008c00fffb7b82 */ /* 0x000e620000000800 */
[----:B------:R-:W-:Y:S01]  /*d960*/  ISETP.GE.U32.AND P2, PT, R244, 0x7fffff61, PT ;  /* 0x7fffff61f400780c */ /* 0x000fe20003f46070 */
[----:B------:R-:W-:Y:S01]  /*d970*/  VIADD R244, R245, 0xffffffc2 ;  /* 0xffffffc2f5f47836 */ /* 0x000fe20000000000 */
[----:B------:R-:W-:Y:S04]  /*d980*/  LDGSTS.E [R242+0xc008], desc[UR60][R20.64], !P1 ;  /* 0x0c00800014f27fae */ /* 0x000fe8000c92187c */
[----:B------:R-:W2:Y:S01]  /*d990*/  LDL.LU.64 R180, [R1+0xc68] ;  /* 0x000c680001b47983 */ /* 0x000ea20000300a00 */
[----:B------:R-:W1:Y:S01]  /*d9a0*/  LDC R249, c[0x0][0x230] ;  /* 0x00008c00fff97b82 */ /* 0x000e620000000800 */
[----:B------:R-:W-:Y:S02]  /*d9b0*/  ISETP.GE.U32.AND P1, PT, R243, 0x7fffff44, PT ;  /* 0x7fffff44f300780c */ /* 0x000fe40003f26070 */
[----:B------:R-:W-:Y:S05]  /*d9c0*/  LDGSTS.E [R242+0xc00c], desc[UR60][R18.64], !P3 ;  /* 0x0c00c00012f27fae */ /* 0x000fea000d92187c */
[----:B------:R-:W1:Y:S01]  /*d9d0*/  LDC R250, c[0x0][0x230] ;  /* 0x00008c00fffa7b82 */ /* 0x000e620000000800 */
[----:B------:R-:W-:Y:S01]  /*d9e0*/  LOP3.LUT R243, R3, 0x70, RZ, 0x3c, !PT ;  /* 0x0000007003f37812 */ /* 0x000fe200078e3cff */
[----:B------:R-:W3:Y:S01]  /*d9f0*/  LDL.LU.64 R182, [R1+0xc60] ;  /* 0x000c600001b67983 */ /* 0x000ee20000300a00 */
[----:B------:R-:W-:Y:S01]  /*da00*/  ISETP.GE.U32.AND P3, PT, R244, 0x7fffff43, PT ;  /* 0x7fffff43f400780c */ /* 0x000fe20003f66070 */
[----:B------:R-:W-:-:S02]  /*da10*/  VIADD R244, R248, 0xffffffc1 ;  /* 0xffffffc1f8f47836 */ /* 0x000fc40000000000 */
[----:B------:R-:W-:Y:S01]  /*da20*/  VIADD R243, R243, UR6 ;  /* 0x00000006f3f37c36 */ /* 0x000fe20008000000 */
[----:B------:R-:W4:Y:S01]  /*da30*/  LDL.LU.64 R186, [R1+0xc58] ;  /* 0x000c580001ba7983 */ /* 0x000f220000300a00 */
[----:B------:R-:W1:Y:S03]  /*da40*/  LDC R248, c[0x0][0x230] ;  /* 0x00008c00fff87b82 */ /* 0x000e660000000800 */
[----:B------:R-:W4:Y:S05]  /*da50*/  LDL.LU.64 R188, [R1+0xc50] ;  /* 0x000c500001bc7983 */ /* 0x000f2a0000300a00 */
[----:B------:R-:W1:Y:S01]  /*da60*/  LDC R246, c[0x0][0x230] ;  /* 0x00008c00fff67b82 */ /* 0x000e620000000800 */
[----:B------:R-:W4:Y:S01]  /*da70*/  LDL.LU.64 R190, [R1+0xc48] ;  /* 0x000c480001be7983 */ /* 0x000f220000300a00 */
[----:B-1----:R-:W-:-:S03]  /*da80*/  VIADD R245, R247, 0xffffffc0 ;  /* 0xffffffc0f7f57836 */ /* 0x002fc60000000000 */
[----:B------:R-:W4:Y:S03]  /*da90*/  LDL.LU.64 R192, [R1+0xc40] ;  /* 0x000c400001c07983 */ /* 0x000f260000300a00 */
[----:B------:R-:W1:Y:S01]  /*daa0*/  LDC R252, c[0x0][0x230] ;  /* 0x00008c00fffc7b82 */ /* 0x000e620000000800 */
[----:B------:R-:W-:Y:S01]  /*dab0*/  LDGSTS.E [R243], desc[UR60][R218.64], !P4 ;  /* 0x00000000daf37fae */ /* 0x000fe2000e12187c */
[----:B------:R-:W-:Y:S01]  /*dac0*/  ISETP.GE.U32.AND P4, PT, R244, 0x7fffff42, PT ;  /* 0x7fffff42f400780c */ /* 0x000fe20003f86070 */
[----:B------:R-:W-:Y:S02]  /*dad0*/  VIADD R244, R251, 0xffffffa3 ;  /* 0xffffffa3fbf47836 */ /* 0x000fe40000000000 */
[----:B------:R-:W-:Y:S03]  /*dae0*/  STL.64 [R1+0xaa8], R8 ;  /* 0x000aa80801007387 */ /* 0x000fe60000100a00 */
[----:B------:R-:W1:Y:S01]  /*daf0*/  LDC R247, c[0x0][0x230] ;  /* 0x00008c00fff77b82 */ /* 0x000e620000000800 */
[----:B------:R-:W2:Y:S04]  /*db00*/  LDL.LU.64 R194, [R1+0xc38] ;  /* 0x000c380001c27983 */ /* 0x000ea80000300a00 */
[----:B------:R-:W3:Y:S03]  /*db10*/  LDL.LU.64 R196, [R1+0xc30] ;  /* 0x000c300001c47983 */ /* 0x000ee60000300a00 */
[----:B------:R-:W1:Y:S01]  /*db20*/  LDC R251, c[0x0][0x230] ;  /* 0x00008c00fffb7b82 */ /* 0x000e620000000800 */
[----:B------:R-:W4:Y:S04]  /*db30*/  LDL.LU.64 R198, [R1+0xc28] ;  /* 0x000c280001c67983 */ /* 0x000f280000300a00 */
[----:B------:R-:W4:Y:S04]  /*db40*/  LDL.LU.64 R200, [R1+0xc20] ;  /* 0x000c200001c87983 */ /* 0x000f280000300a00 */
[----:B------:R-:W-:Y:S01]  /*db50*/  LDGSTS.E [R243+0x4], desc[UR60][R220.64], !P6 ;  /* 0x00004000dcf37fae */ /* 0x000fe2000f12187c */
[----:B------:R-:W-:-:S03]  /*db60*/  ISETP.GE.U32.AND P6, PT, R245, 0x7fffff41, PT ;  /* 0x7fffff41f500780c */ /* 0x000fc60003fc6070 */
[----:B------:R-:W4:Y:S01]  /*db70*/  LDL.LU.64 R202, [R1+0xc18] ;  /* 0x000c180001ca7983 */ /* 0x000f220000300a00 */
[----:B------:R-:W-:Y:S02]  /*db80*/  IADD3 R245, R249, -0x5e, RZ ;  /* 0xffffffa2f9f57810 */ /* 0x000fe40007ffe0ff */
[----:B------:R-:W1:Y:S01]  /*db90*/  LDC R249, c[0x0][0x230] ;  /* 0x00008c00fff97b82 */ /* 0x000e620000000800 */
[----:B------:R-:W-:Y:S01]  /*dba0*/  LDGSTS.E [R243+0x8], desc[UR60][R222.64], !P5 ;  /* 0x00008000def37fae */ /* 0x000fe2000e92187c */
[----:B------:R-:W-:Y:S01]  /*dbb0*/  ISETP.GE.U32.AND P5, PT, R244, 0x7fffff24, PT ;  /* 0x7fffff24f400780c */ /* 0x000fe20003fa6070 */
[----:B------:R-:W-:Y:S02]  /*dbc0*/  VIADD R244, R250, 0xffffffa1 ;  /* 0xffffffa1faf47836 */ /* 0x000fe40000000000 */
[----:B------:R-:W4:Y:S03]  /*dbd0*/  LDL.LU.64 R204, [R1+0xc10] ;  /* 0x000c100001cc7983 */ /* 0x000f260000300a00 */
[----:B------:R-:W1:Y:S01]  /*dbe0*/  LDC R250, c[0x0][0x230] ;  /* 0x00008c00fffa7b82 */ /* 0x000e620000000800 */
[----:B------:R-:W2:Y:S04]  /*dbf0*/  LDL.LU.64 R206, [R1+0xc08] ;  /* 0x000c080001ce7983 */ /* 0x000ea80000300a00 */
[----:B------:R-:W3:Y:S04]  /*dc00*/  LDL.LU.64 R208, [R1+0xc00] ;  /* 0x000c000001d07983 */ /* 0x000ee80000300a00 */
[----:B------:R-:W4:Y:S04]  /*dc10*/  LDL.LU.64 R210, [R1+0xbf8] ;  /* 0x000bf80001d27983 */ /* 0x000f280000300a00 */
[----:B------:R-:W4:Y:S04]  /*dc20*/  LDL.LU.64 R212, [R1+0xbf0] ;  /* 0x000bf00001d47983 */ /* 0x000f280000300a00 */
[----:B------:R-:W-:Y:S01]  /*dc30*/  LDGSTS.E [R243+0xc], desc[UR60][R224.64], !P2 ;  /* 0x0000c000e0f37fae */ /* 0x000fe2000d12187c */
[----:B------:R-:W-:-:S03]  /*dc40*/  ISETP.GE.U32.AND P2, PT, R245, 0x7fffff23, PT ;  /* 0x7fffff23f500780c */ /* 0x000fc60003f46070 */
[----:B------:R-:W4:Y:S04]  /*dc50*/  LDL.LU.64 R214, [R1+0xbe8] ;  /* 0x000be80001d67983 */ /* 0x000f280000300a00 */
[----:B------:R-:W-:Y:S01]  /*dc60*/  LDGSTS.E [R243+0x4000], desc[UR60][R226.64], !P1 ;  /* 0x04000000e2f37fae */ /* 0x000fe2000c92187c */
[----:B------:R-:W-:-:S03]  /*dc70*/  ISETP.GE.U32.AND P1, PT, R244, 0x7fffff22, PT ;  /* 0x7fffff22f400780c */ /* 0x000fc60003f26070 */
[----:B------:R-:W4:Y:S01]  /*dc80*/  LDL.LU.64 R216, [R1+0xbe0] ;  /* 0x000be00001d87983 */ /* 0x000f220000300a00 */
[----:B------:R-:W-:Y:S02]  /*dc90*/  VIADD R244, R248, 0xffffff83 ;  /* 0xffffff83f8f47836 */ /* 0x000fe40000000000 */
[----:B------:R-:W-:Y:S01]  /*dca0*/  VIADD R245, R246, 0xffffffa0 ;  /* 0xffffffa0f6f57836 */ /* 0x000fe20000000000 */
[----:B------:R1:W-:Y:S01]  /*dcb0*/  STL.64 [R1+0xab0], R22 ;  /* 0x000ab01601007387 */ /* 0x0003e20000100a00 */
[----:B------:R-:W1:Y:S03]  /*dcc0*/  LDC R248, c[0x0][0x230] ;  /* 0x00008c00fff87b82 */ /* 0x000e660000000800 */
[----:B------:R-:W-:Y:S04]  /*dcd0*/  STL.64 [R1+0xab8], R20 ;  /* 0x000ab81401007387 */ /* 0x000fe80000100a00 */
[----:B------:R-:W-:Y:S04]  /*dce0*/  STL.64 [R1+0xac0], R18 ;  /* 0x000ac01201007387 */ /* 0x000fe80000100a00 */
[----:B------:R-:W2:Y:S04]  /*dcf0*/  LDL.LU.64 R218, [R1+0xbd8] ;  /* 0x000bd80001da7983 */ /* 0x000ea80000300a00 */
[----:B------:R-:W3:Y:S04]  /*dd00*/  LDL.LU.64 R220, [R1+0xbd0] ;  /* 0x000bd00001dc7983 */ /* 0x000ee80000300a00 */
[----:B------:R-:W4:Y:S04]  /*dd10*/  LDL.LU.64 R222, [R1+0xbc8] ;  /* 0x000bc80001de7983 */ /* 0x000f280000300a00 */
[----:B------:R-:W4:Y:S04]  /*dd20*/  LDL.LU.64 R224, [R1+0xbc0] ;  /* 0x000bc00001e07983 */ /* 0x000f280000300a00 */
[----:B------:R-:W4:Y:S04]  /*dd30*/  LDL.LU.64 R226, [R1+0xbb8] ;  /* 0x000bb80001e27983 */ /* 0x000f280000300a00 */
[----:B------:R-:W-:Y:S01]  /*dd40*/  LDGSTS.E [R243+0x4004], desc[UR60][R228.64], !P3 ;  /* 0x04004000e4f37fae */ /* 0x000fe2000d92187c */
[----:B------:R-:W-:Y:S01]  /*dd50*/  ISETP.GE.U32.AND P3, PT, R245, 0x7fffff21, PT ;  /* 0x7fffff21f500780c */ /* 0x000fe20003f66070 */
[----:B-1----:R-:W-:-:S02]  /*dd60*/  VIADD R245, R252, 0xffffff80 ;  /* 0xffffff80fcf57836 */ /* 0x002fc40000000000 */
[----:B------:R-:W-:Y:S01]  /*dd70*/  LDGSTS.E [R243+0x4008], desc[UR60][R230.64], !P4 ;  /* 0x04008000e6f37fae */ /* 0x000fe2000e12187c */
[----:B------:R-:W-:Y:S01]  /*dd80*/  VIADD R247, R247, 0xffffff82 ;  /* 0xffffff82f7f77836 */ /* 0x000fe20000000000 */
[----:B------:R-:W-:Y:S01]  /*dd90*/  SHF.L.U32 R184, R184, 0x7, RZ ;  /* 0x00000007b8b87819 */ /* 0x000fe200000006ff */
[----:B------:R-:W1:Y:S01]  /*dda0*/  LDC R252, c[0x0][0x230] ;  /* 0x00008c00fffc7b82 */ /* 0x000e620000000800 */
[----:B------:R-:W-:Y:S04]  /*ddb0*/  LDGSTS.E [R243+0x400c], desc[UR60][R232.64], !P6 ;  /* 0x0400c000e8f37fae */ /* 0x000fe8000f12187c */
[----:B------:R-:W2:Y:S04]  /*ddc0*/  LDL.LU.64 R228, [R1+0xbb0] ;  /* 0x000bb00001e47983 */ /* 0x000ea80000300a00 */
[----:B------:R-:W3:Y:S04]  /*ddd0*/  LDL.LU.64 R230, [R1+0xba8] ;  /* 0x000ba80001e67983 */ /* 0x000ee80000300a00 */
[----:B------:R-:W4:Y:S04]  /*dde0*/  LDL.LU.64 R232, [R1+0xba0] ;  /* 0x000ba00001e87983 */ /* 0x000f280000300a00 */
[----:B------:R-:W-:Y:S01]  /*ddf0*/  LDGSTS.E [R243+0x8000], desc[UR60][R234.64], !P5 ;  /* 0x08000000eaf37fae */ /* 0x000fe2000e92187c */
[----:B------:R-:W-:-:S03]  /*de00*/  ISETP.GE.AND P6, PT, R241, R245, PT ;  /* 0x000000f5f100720c */ /* 0x000fc60003fc6270 */
[----:B------:R-:W-:Y:S04]  /*de10*/  LDGSTS.E [R243+0x8004], desc[UR60][R236.64], !P2 ;  /* 0x08004000ecf37fae */ /* 0x000fe8000d12187c */
[----:B------:R-:W-:Y:S04]  /*de20*/  LDGSTS.E [R243+0x8008], desc[UR60][R238.64], !P1 ;  /* 0x08008000eef37fae */ /* 0x000fe8000c92187c */
[----:B------:R-:W2:Y:S04]  /*de30*/  LDL.LU.64 R234, [R1+0xb98] ;  /* 0x000b980001ea7983 */ /* 0x000ea80000300a00 */
[----:B------:R-:W4:Y:S04]  /*de40*/  LDL.LU.64 R236, [R1+0xb90] ;  /* 0x000b900001ec7983 */ /* 0x000f280000300a00 */
[----:B------:R-:W3:Y:S01]  /*de50*/  LDL.LU.64 R238, [R1+0xb88] ;  /* 0x000b880001ee7983 */ /* 0x000ee20000300a00 */
[----:B------:R-:W-:-:S02]  /*de60*/  ISETP.GE.U32.AND P4, PT, R244, 0x7fffff04, PT ;  /* 0x7fffff04f400780c */ /* 0x000fc40003f86070 */
[----:B------:R-:W-:Y:S01]  /*de70*/  ISETP.GT.AND P5, PT, R240, 0xff, PT ;  /* 0x000000fff000780c */ /* 0x000fe20003fa4270 */
[----:B------:R-:W-:Y:S01]  /*de80*/  LDGSTS.E [R243+0x800c], desc[UR60][R74.64], !P3 ;  /* 0x0800c0004af37fae */ /* 0x000fe2000d92187c */
[----:B------:R-:W-:Y:S02]  /*de90*/  SEL R244, RZ, 0x4, P6 ;  /* 0x00000004fff47807 */ /* 0x000fe40003000000 */
[----:B------:R-:W-:Y:S02]  /*dea0*/  ISETP.GE.U32.AND P2, PT, R247, 0x7fffff03, PT ;  /* 0x7fffff03f700780c */ /* 0x000fe40003f46070 */
[----:B------:R-:W-:-:S04]  /*deb0*/  SEL R244, R244, RZ, P5 ;  /* 0x000000fff4f47207 */ /* 0x000fc80002800000 */
[----:B------:R-:W-:Y:S01]  /*dec0*/  ISETP.NE.U32.AND P1, PT, R244, RZ, PT ;  /* 0x000000fff400720c */ /* 0x000fe20003f25070 */
[----:B------:R-:W-:Y:S01]  /*ded0*/  VIADD R244, R248, 0xffffff7f ;  /* 0xffffff7ff8f47836 */ /* 0x000fe20000000000 */
[----:B------:R-:W-:Y:S04]  /*dee0*/  LDGSTS.E [R243+0xc000], desc[UR60][R16.64], !P4 ;  /* 0x0c00000010f37fae */ /* 0x000fe8000e12187c */
[----:B------:R-:W-:Y:S01]  /*def0*/  ISETP.GE.U32.AND P3, PT, R244, 0x7fffff00, PT ;  /* 0x7fffff00f400780c */ /* 0x000fe20003f66070 */
[----:B------:R-:W-:Y:S01]  /*df00*/  VIADD R244, R250, 0xffffff7d ;  /* 0xffffff7dfaf47836 */ /* 0x000fe20000000000 */
[----:B------:R-:W-:Y:S01]  /*df10*/  ISETP.GE.U32.AND P5, PT, R245, 0x7fffff01, PT ;  /* 0x7fffff01f500780c */ /* 0x000fe20003fa6070 */
[----:B------:R-:W-:Y:S01]  /*df20*/  LDGSTS.E [R243+0xc004], desc[UR60][R14.64], !P2 ;  /* 0x0c0040000ef37fae */ /* 0x000fe2000d12187c */
[----:B------:R-:W-:Y:S01]  /*df30*/  VIADD R245, R249, 0xffffff7e ;  /* 0xffffff7ef9f57836 */ /* 0x000fe20000000000 */
[----:B------:R-:W-:-:S02]  /*df40*/  IADD3 R246, R5, -0x7f, RZ ;  /* 0xffffff8105f67810 */ /* 0x000fc40007ffe0ff */
[----:B------:R-:W-:Y:S01]  /*df50*/  STL.64 [R1+0xac8], R16 ;  /* 0x000ac81001007387 */ /* 0x000fe20000100a00 */
[----:B------:R-:W-:Y:S01]  /*df60*/  ISETP.GE.U32.AND P2, PT, R244, 0x7ffffefe, PT ;  /* 0x7ffffefef400780c */ /* 0x000fe20003f46070 */
[----:B------:R-:W-:Y:S01]  /*df70*/  VIADD R244, R4, 0xffffff7b ;  /* 0xffffff7b04f47836 */ /* 0x000fe20000000000 */
[C---:B------:R-:W-:Y:S01]  /*df80*/  LOP3.LUT R5, R2.reuse, 0x60, RZ, 0x3c, !PT ;  /* 0x0000006002057812 */ /* 0x040fe200078e3cff */
[----:B------:R1:W-:Y:S01]  /*df90*/  STL.64 [R1+0xad0], R14 ;  /* 0x000ad00e01007387 */ /* 0x0003e20000100a00 */
[----:B------:R-:W-:-:S03]  /*dfa0*/  LOP3.LUT R4, R2, 0x70, RZ, 0x3c, !PT ;  /* 0x0000007002047812 */ /* 0x000fc600078e3cff */
[----:B------:R-:W-:Y:S01]  /*dfb0*/  STL.64 [R1+0xad8], R12 ;  /* 0x000ad80c01007387 */ /* 0x000fe20000100a00 */
[----:B------:R-:W-:-:S03]  /*dfc0*/  ISETP.GE.U32.AND P4, PT, R245, 0x7ffffeff, PT ;  /* 0x7ffffefff500780c */ /* 0x000fc60003f86070 */
[----:B------:R-:W-:Y:S01]  /*dfd0*/  STL.64 [R1+0xae8], R242 ;  /* 0x000ae8f201007387 */ /* 0x000fe20000100a00 */
[----:B------:R-:W-:-:S03]  /*dfe0*/  VIADD R245, R251, 0xffffff7c ;  /* 0xffffff7cfbf57836 */ /* 0x000fc60000000000 */
[----:B------:R-:W-:Y:S01]  /*dff0*/  STL.64 [R1+0xae0], R10 ;  /* 0x000ae00a01007387 */ /* 0x000fe20000100a00 */
[----:B------:R-:W-:-:S03]  /*e000*/  VIADD R250, R5, UR6 ;  /* 0x0000000605fa7c36 */ /* 0x000fc60008000000 */
[----:B------:R-:W-:Y:S01]  /*e010*/  STL.64 [R1+0xaf0], R184 ;  /* 0x000af0b801007387 */ /* 0x000fe20000100a00 */
[----:B------:R-:W-:-:S03]  /*e020*/  VIADD R251, R4, UR6 ;  /* 0x0000000604fb7c36 */ /* 0x000fc60008000000 */
[----:B------:R-:W-:Y:S04]  /*e030*/  STL.64 [R1+0xaf8], R2 ;  /* 0x000af80201007387 */ /* 0x000fe80000100a00 */
[----:B------:R-:W4:Y:S04]  /*e040*/  LDL.64 R22, [R1+0x330] ;  /* 0x0003300001167983 */ /* 0x000f280000100a00 */
[----:B------:R-:W4:Y:S04]  /*e050*/  LDL.64 R4, [R1+0x310] ;  /* 0x0003100001047983 */ /* 0x000f280000100a00 */
[----:B------:R-:W4:Y:S01]  /*e060*/  LDL.64 R240, [R1+0x2f0] ;  /* 0x0002f00001f07983 */ /* 0x000f220000100a00 */
[----:B------:R-:W-:-:S02]  /*e070*/  ISETP.GE.U32.AND P6, PT, R246, 0x7fffff02, PT ;  /* 0x7fffff02f600780c */ /* 0x000fc40003fc6070 */
[----:B------:R-:W-:Y:S01]  /*e080*/  LOP3.LUT R7, R2, 0x40, RZ, 0x3c, !PT ;  /* 0x0000004002077812 */ /* 0x000fe200078e3cff */
[----:B------:R-:W4:Y:S10]  /*e090*/  LDL.64 R8, [R1+0x328] ;  /* 0x0003280001087983 */ /* 0x000f340000100a00 */
[----:B------:R-:W-:Y:S04]  /*e0a0*/  LDGSTS.E [R243+0xc008], desc[UR60][R12.64], !P6 ;  /* 0x0c0080000cf37fae */ /* 0x000fe8000f12187c */
[----:B------:R-:W-:Y:S01]  /*e0b0*/  LDGSTS.E [R243+0xc00c], desc[UR60][R10.64], !P5 ;  /* 0x0c00c0000af37fae */ /* 0x000fe2000e92187c */
[----:B------:R-:W-:Y:S01]  /*e0c0*/  ISETP.GE.U32.AND P5, PT, R244, 0x7ffffefc, PT ;  /* 0x7ffffefcf400780c */ /* 0x000fe20003fa6070 */
[----:B------:R-:W-:-:S02]  /*e0d0*/  VIADD R244, R2, UR6 ;  /* 0x0000000602f47c36 */ /* 0x000fc40008000000 */
[----:B------:R-:W0:Y:S01]  /*e0e0*/  LDGDEPBAR ;  /* 0x00000000000079af */ /* 0x000e220000000000 */
[----:B------:R-:W-:Y:S02]  /*e0f0*/  ISETP.GE.U32.AND P6, PT, R245, 0x7ffffefd, PT ;  /* 0x7ffffefdf500780c */ /* 0x000fe40003fc6070 */
[C---:B------:R-:W-:Y:S02]  /*e100*/  LOP3.LUT R245, R2.reuse, 0x10, RZ, 0x3c, !PT ;  /* 0x0000001002f57812 */ /* 0x040fe400078e3cff */
[----:B------:R-:W-:-:S03]  /*e110*/  LOP3.LUT R6, R2, 0x50, RZ, 0x3c, !PT ;  /* 0x0000005002067812 */ /* 0x000fc600078e3cff */
[----:B------:R-:W-:Y:S01]  /*e120*/  VIADD R245, R245, UR6 ;  /* 0x00000006f5f57c36 */ /* 0x000fe20008000000 */
[----:B------:R-:W-:Y:S01]  /*e130*/  IADD3 R248, R7, UR6, RZ ;  /* 0x0000000607f87c10 */ /* 0x000fe2000fffe0ff */
[----:B------:R-:W-:Y:S02]  /*e140*/  VIADD R249, R6, UR6 ;  /* 0x0000000606f97c36 */ /* 0x000fe40008000000 */
[----:B------:R-:W4:Y:S01]  /*e150*/  LDL.64 R6, [R1+0x308] ;  /* 0x0003080001067983 */ /* 0x000f220000100a00 */
[----:B------:R-:W-:-:S05]  /*e160*/  LOP3.LUT R246, R2, 0x20, RZ, 0x3c, !PT ;  /* 0x0000002002f67812 */ /* 0x000fca00078e3cff */
[----:B------:R-:W-:Y:S01]  /*e170*/  VIADD R246, R246, UR6 ;  /* 0x00000006f6f67c36 */ /* 0x000fe20008000000 */
[----:B---3--:R-:W-:Y:S04]  /*e180*/  LDGSTS.E [R244+0x50000], desc[UR60][R238.64], P0 ;  /* 0x50000000eef47fae */ /* 0x008fe8000812187c */
[----:B--2---:R-:W-:Y:S04]  /*e190*/  LDGSTS.E [R244+0x50400], desc[UR60][R234.64], P0 ;  /* 0x50400000eaf47fae */ /* 0x004fe8000812187c */
[----:B------:R-:W-:Y:S04]  /*e1a0*/  LDGSTS.E [R244+0x50800], desc[UR60][R230.64], P0 ;  /* 0x50800000e6f47fae */ /* 0x000fe8000812187c */
        /* <DEDUP_REMOVED lines=13> */
[----:B----4-:R-:W-:Y:S04]  /*e280*/  LDGSTS.E [R245+0x50080], desc[UR60][R236.64], P0 ;  /* 0x50080000ecf57fae */ /* 0x010fe8000812187c */
[----:B------:R-:W-:Y:S04]  /*e290*/  STL.64 [R1+0xb00], R238 ;  /* 0x000b00ee01007387 */ /* 0x000fe80000100a00 */
[----:B------:R-:W-:Y:S04]  /*e2a0*/  LDGSTS.E [R245+0x50480], desc[UR60][R232.64], P0 ;  /* 0x50480000e8f57fae */ /* 0x000fe8000812187c */
        /* <DEDUP_REMOVED lines=30> */
[----:B------:R2:W-:Y:S04]  /*e490*/  STL.64 [R1+0xb80], R168 ;  /* 0x000b80a801007387 */ /* 0x0005e80000100a00 */
[----:B------:R-:W-:Y:S04]  /*e4a0*/  LDGSTS.E [R246+0x50500], desc[UR60][R4.64], P0 ;  /* 0x5050000004f67fae */ /* 0x000fe8000812187c */
[----:B------:R-:W-:Y:S01]  /*e4b0*/  LDGSTS.E [R246+0x50900], desc[UR60][R240.64], P0 ;  /* 0x50900000f0f67fae */ /* 0x000fe2000812187c */
[----:B------:R-:W-:-:S03]  /*e4c0*/  LOP3.LUT R247, R2, 0x30, RZ, 0x3c, !PT ;  /* 0x0000003002f77812 */ /* 0x000fc600078e3cff */
[----:B------:R-:W-:Y:S04]  /*e4d0*/  LDGSTS.E [R246+0x50d00], desc[UR60][R216.64], P0 ;  /* 0x50d00000d8f67fae */ /* 0x000fe8000812187c */
[----:B------:R-:W3:Y:S04]  /*e4e0*/  LDL.64 R4, [R1+0x320] ;  /* 0x0003200001047983 */ /* 0x000ee80000100a00 */
[----:B------:R-:W4:Y:S04]  /*e4f0*/  LDL.64 R240, [R1+0x300] ;  /* 0x0003000001f07983 */ /* 0x000f280000100a00 */
[----:B------:R-:W-:Y:S04]  /*e500*/  LDGSTS.E [R246+0x51100], desc[UR60][R204.64], P0 ;  /* 0x51100000ccf67fae */ /* 0x000fe8000812187c */
[----:B------:R-:W-:Y:S04]  /*e510*/  LDGSTS.E [R246+0x51500], desc[UR60][R192.64], P0 ;  /* 0x51500000c0f67fae */ /* 0x000fe8000812187c */
[----:B------:R-:W-:Y:S04]  /*e520*/  LDGSTS.E [R246+0x51900], desc[UR60][R178.64], P0 ;  /* 0x51900000b2f67fae */ /* 0x000fe8000812187c */
[----:B------:R-:W-:Y:S01]  /*e530*/  LDGSTS.E [R246+0x51d00], desc[UR60][R166.64], P0 ;  /* 0x51d00000a6f67fae */ /* 0x000fe2000812187c */
[----:B------:R-:W-:-:S03]  /*e540*/  VIADD R247, R247, UR6 ;  /* 0x00000006f7f77c36 */ /* 0x000fc60008000000 */
        /* <DEDUP_REMOVED lines=10> */
[----:B-1----:R-:W4:Y:S04]  /*e5f0*/  LDL.64 R14, [R1+0x318] ;  /* 0x00031800010e7983 */ /* 0x002f280000100a00 */
[----:B------:R-:W-:Y:S04]  /*e600*/  LDGSTS.E [R247+0x50980], desc[UR60][R226.64], P0 ;  /* 0x50980000e2f77fae */ /* 0x000fe8000812187c */
[----:B------:R-:W4:Y:S04]  /*e610*/  LDL.64 R16, [R1+0x2f8] ;  /* 0x0002f80001107983 */ /* 0x000f280000100a00 */
        /* <DEDUP_REMOVED lines=10> */
[----:B------:R-:W4:Y:S04]  /*e6c0*/  LDL.64 R18, [R1+0x338] ;  /* 0x0003380001127983 */ /* 0x000f280000100a00 */
[----:B------:R-:W-:Y:S04]  /*e6d0*/  LDGSTS.E [R247+0x53580], desc[UR60][R98.64], P0 ;  /* 0x5358000062f77fae */ /* 0x000fe8000812187c */
[----:B------:R-:W4:Y:S04]  /*e6e0*/  LDL.64 R20, [R1+0x340] ;  /* 0x0003400001147983 */ /* 0x000f280000100a00 */
[----:B------:R-:W-:Y:S04]  /*e6f0*/  LDGSTS.E [R247+0x53980], desc[UR60][R88.64], P0 ;  /* 0x5398000058f77fae */ /* 0x000fe8000812187c */
[----:B------:R-:W4:Y:S04]  /*e700*/  LDL.64 R22, [R1+0x360] ;  /* 0x0003600001167983 */ /* 0x000f280000100a00 */
[----:B------:R-:W-:Y:S04]  /*e710*/  LDGSTS.E [R247+0x53d80], desc[UR60][R78.64], P0 ;  /* 0x53d800004ef77fae */ /* 0x000fe8000812187c */
[----:B------:R-:W4:Y:S04]  /*e720*/  LDL.64 R8, [R1+0x358] ;  /* 0x0003580001087983 */ /* 0x000f280000100a00 */
[----:B------:R-:W4:Y:S04]  /*e730*/  LDL.64 R6, [R1+0x350] ;  /* 0x0003500001067983 */ /* 0x000f280000100a00 */
[----:B--2---:R-:W2:Y:S04]  /*e740*/  LDL.64 R168, [R1+0x390] ;  /* 0x0003900001a87983 */ /* 0x004ea80000100a00 */
[----:B------:R-:W2:Y:S04]  /*e750*/  LDL.64 R180, [R1+0x388] ;  /* 0x0003880001b47983 */ /* 0x000ea80000100a00 */
        /* <DEDUP_REMOVED lines=20> */
[----:B---3--:R-:W-:Y:S04]  /*e8a0*/  LDGSTS.E [R248+0x50200], desc[UR60][R4.64], P0 ;  /* 0x5020000004f87fae */ /* 0x008fe8000812187c */
[----:B----4-:R-:W-:Y:S04]  /*e8b0*/  LDGSTS.E [R248+0x50600], desc[UR60][R240.64], P0 ;  /* 0x50600000f0f87fae */ /* 0x010fe8000812187c */
[----:B------:R-:W-:Y:S04]  /*e8c0*/  LDGSTS.E [R248+0x50a00], desc[UR60][R224.64], P0 ;  /* 0x50a00000e0f87fae */ /* 0x000fe8000812187c */
[----:B------:R-:W3:Y:S04]  /*e8d0*/  LDL.64 R4, [R1+0x348] ;  /* 0x0003480001047983 */ /* 0x000ee80000100a00 */
        /* <DEDUP_REMOVED lines=24> */
[----:B------:R-:W2:Y:S04]  /*ea60*/  LDL.64 R14, [R1+0x420] ;  /* 0x00042000010e7983 */ /* 0x000ea80000100a00 */
        /* <DEDUP_REMOVED lines=10> */
[----:B------:R-:W2:Y:S04]  /*eb10*/  LDL.64 R6, [R1+0x450] ;  /* 0x0004500001067983 */ /* 0x000ea80000100a00 */
[----:B---3--:R-:W-:Y:S04]  /*eb20*/  LDGSTS.E [R249+0x53e80], desc[UR60][R4.64], P0 ;  /* 0x53e8000004f97fae */ /* 0x008fe8000812187c */
[----:B----4-:R-:W-:Y:S04]  /*eb30*/  LDGSTS.E [R250+0x50300], desc[UR60][R240.64], P0 ;  /* 0x50300000f0fa7fae */ /* 0x010fe8000812187c */
[----:B--2---:R-:W-:Y:S04]  /*eb40*/  LDGSTS.E [R250+0x50700], desc[UR60][R168.64], P0 ;  /* 0x50700000a8fa7fae */ /* 0x004fe8000812187c */
[----:B------:R-:W2:Y:S04]  /*eb50*/  LDL.64 R4, [R1+0x458] ;  /* 0x0004580001047983 */ /* 0x000ea80000100a00 */
[----:B------:R-:W3:Y:S04]  /*eb60*/  LDL.64 R240, [R1+0x460] ;  /* 0x0004600001f07983 */ /* 0x000ee80000100a00 */
[----:B------:R-:W4:Y:S04]  /*eb70*/  LDL.LU.64 R168, [R1+0xb80] ;  /* 0x000b800001a87983 */ /* 0x000f280000300a00 */
[----:B------:R-:W-:Y:S04]  /*eb80*/  LDGSTS.E [R250+0x50b00], desc[UR60][R180.64], P0 ;  /* 0x50b00000b4fa7fae */ /* 0x000fe8000812187c */
[----:B------:R-:W-:Y:S04]  /*eb90*/  LDGSTS.E [R250+0x50f00], desc[UR60][R194.64], P0 ;  /* 0x50f00000c2fa7fae */ /* 0x000fe8000812187c */
[----:B------:R-:W-:Y:S04]  /*eba0*/  LDGSTS.E [R250+0x51300], desc[UR60][R206.64], P0 ;  /* 0x51300000cefa7fae */ /* 0x000fe8000812187c */
[----:B------:R-:W4:Y:S04]  /*ebb0*/  LDL.LU.64 R180, [R1+0xb78] ;  /* 0x000b780001b47983 */ /* 0x000f280000300a00 */
[----:B------:R-:W4:Y:S04]  /*ebc0*/  LDL.LU.64 R194, [R1+0xb70] ;  /* 0x000b700001c27983 */ /* 0x000f280000300a00 */
        /* <DEDUP_REMOVED lines=50> */
[----:B------:R-:W4:Y:S04]  /*eef0*/  LDL.LU.64 R6, [R1+0xaa0] ;  /* 0x000aa00001067983 */ /* 0x000f280000300a00 */
[----:B--2---:R-:W-:Y:S04]  /*ef00*/  LDGSTS.E [R251+0x53b80], desc[UR60][R4.64], P0 ;  /* 0x53b8000004fb7fae */ /* 0x004fe8000812187c */
[----:B---3--:R4:W-:Y:S01]  /*ef10*/  LDGSTS.E [R251+0x53f80], desc[UR60][R240.64], P0 ;  /* 0x53f80000f0fb7fae */ /* 0x0089e2000812187c */
[----:B------:R-:W-:-:S03]  /*ef20*/  VIADD R252, R252, 0xffffff7a ;  /* 0xffffff7afcfc7836 */ /* 0x000fc60000000000 */
[----:B------:R-:W0:Y:S04]  /*ef30*/  LDGDEPBAR ;  /* 0x00000000000079af */ /* 0x000e280000000000 */
[----:B------:R-:W2:Y:S04]  /*ef40*/  LDL.LU.64 R4, [R1+0xa98] ;  /* 0x000a980001047983 */ /* 0x000ea80000300a00 */
[----:B------:R-:W4:Y:S01]  /*ef50*/  LDL.LU.64 R240, [R1+0xa90] ;  /* 0x000a900001f07983 */ /* 0x000f220000300a00 */
[----:B------:R-:W-:Y:S02]  /*ef60*/  ISETP.GE.U32.AND P0, PT, R252, 0x7ffffefb, PT ;  /* 0x7ffffefbfc00780c */ /* 0x000fe40003f06070 */
[----:B------:R-:W1:Y:S01]  /*ef70*/  LDC R252, c[0x0][0x230] ;  /* 0x00008c00fffc7b82 */ /* 0x000e620000000800 */
[----:B----4-:R-:W-:-:S05]  /*ef80*/  IMAD.WIDE R240, R184, 0x4, R240 ;  /* 0x00000004b8f07825 */ /* 0x010fca00078e02f0 */
[----:B------:R3:W-:Y:S02]  /*ef90*/  STL.64 [R1+0x608], R240 ;  /* 0x000608f001007387 */ /* 0x0007e40000100a00 */
[----:B---3--:R-:W3:Y:S02]  /*efa0*/  LDC R241, c[0x0][0x230] ;  /* 0x00008c00fff17b82 */ /* 0x008ee40000000800 */
[----:B---3--:R-:W-:Y:S01]  /*efb0*/  VIADD R240, R241, 0xffffff5f ;  /* 0xffffff5ff1f07836 */ /* 0x008fe20000000000 */
[----:B------:R3:W-:Y:S05]  /*efc0*/  STL.64 [R1+0xda8], R210 ;  /* 0x000da8d201007387 */ /* 0x0007ea0000100a00 */
[----:B------:R-:W4:Y:S01]  /*efd0*/  LDC R241, c[0x0][0x230] ;  /* 0x00008c00fff17b82 */ /* 0x000f220000000800 */
[----:B---3--:R-:W3:Y:S04]  /*efe0*/  LDL.LU.64 R210, [R1+0x1f0] ;  /* 0x0001f00001d27983 */ /* 0x008ee80000300a00 */
[----:B------:R1:W-:Y:S04]  /*eff0*/  STL.64 [R1+0xda0], R198 ;  /* 0x000da0c601007387 */ /* 0x0003e80000100a00 */
[----:B-1----:R-:W2:Y:S04]  /*f000*/  LDL.LU.64 R198, [R1+0x1e8] ;  /* 0x0001e80001c67983 */ /* 0x002ea80000300a00 */
[----:B------:R1:W-:Y:S04]  /*f010*/  STL.64 [R1+0xd98], R186 ;  /* 0x000d98ba01007387 */ /* 0x0003e80000100a00 */
[----:B-1----:R-:W2:Y:S04]  /*f020*/  LDL.LU.64 R186, [R1+0x2e8] ;  /* 0x0002e80001ba7983 */ /* 0x002ea80000300a00 */
[----:B------:R1:W-:Y:S04]  /*f030*/  STL.64 [R1+0xd90], R172 ;  /* 0x000d90ac01007387 */ /* 0x0003e80000100a00 */
[----:B-1----:R-:W2:Y:S04]  /*f040*/  LDL.LU.64 R172, [R1+0x2d8] ;  /* 0x0002d80001ac7983 */ /* 0x002ea80000300a00 */
[----:B------:R1:W-:Y:S04]  /*f050*/  STL.64 [R1+0xd88], R160 ;  /* 0x000d88a001007387 */ /* 0x0003e80000100a00 */
[----:B-1----:R-:W2:Y:S04]  /*f060*/  LDL.LU.64 R160, [R1+0x2e0] ;  /* 0x0002e00001a07983 */ /* 0x002ea80000300a00 */
[----:B------:R1:W-:Y:S04]  /*f070*/  STL.64 [R1+0xd80], R244 ;  /* 0x000d80f401007387 */ /* 0x0003e80000100a00 */
[----:B-1----:R-:W2:Y:S01]  /*f080*/  LDL.64 R244, [R1+0x608] ;  /* 0x0006080001f47983 */ /* 0x002ea20000100a00 */
[----:B------:R-:W-:Y:S06]  /*f090*/  BAR.SYNC.DEFER_BLOCKING 0x0 ;  /* 0x0000000000007b1d */ /* 0x000fec0000010000 */
[----:B------:R-:W-:Y:S04]  /*f0a0*/  STL.64 [R1+0xcd0], R246 ;  /* 0x000cd0f601007387 */ /* 0x000fe80000100a00 */
[----:B------:R-:W-:Y:S04]  /*f0b0*/  STL.64 [R1+0xc98], R248 ;  /* 0x000c98f801007387 */ /* 0x000fe80000100a00 */
[----:B------:R1:W-:Y:S04]  /*f0c0*/  STL.64 [R1+0xc80], R250 ;  /* 0x000c80fa01007387 */ /* 0x0003e80000100a00 */
[----:B------:R4:W-:Y:S04]  /*f0d0*/  STL [R1+0xa98], R0 ;  /* 0x000a980001007387 */ /* 0x0009e80000100800 */
[----:B------:R4:W-:Y:S04]  /*f0e0*/  STL.64 [R1+0xa90], R2 ;  /* 0x000a900201007387 */ /* 0x0009e80000100a00 */
[----:B-1----:R-:W2:Y:S01]  /*f0f0*/  LDL.LU.64 R250, [R1+0x1e0] ;  /* 0x0001e00001fa7983 */ /* 0x002ea20000300a00 */
[----:B----4-:R-:W-:Y:S01]  /*f100*/  VIADD R241, R241, 0xffffff5e ;  /* 0xffffff5ef1f17836 */ /* 0x010fe20000000000 */
[----:B------:R-:W1:Y:S02]  /*f110*/  LDC R0, c[0x0][0x230] ;  /* 0x00008c00ff007b82 */ /* 0x000e640000000800 */
[----:B------:R-:W4:Y:S06]  /*f120*/  LDL.LU.64 R248, [R1+0x1d8] ;  /* 0x0001d80001f87983 */ /* 0x000f2c0000300a00 */
[----:B------:R-:W1:Y:S08]  /*f130*/  LDC R3, c[0x0][0x230] ;  /* 0x00008c00ff037b82 */ /* 0x000e700000000800 */
[----:B------:R-:W1:Y:S01]  /*f140*/  LDC R2, c[0x0][0x230] ;  /* 0x00008c00ff027b82 */ /* 0x000e620000000800 */
[----:B---3--:R-:W-:-:S04]  /*f150*/  IMAD.WIDE R210, R184, 0x4, R210 ;  /* 0x00000004b8d27825 */ /* 0x008fc800078e02d2 */
[----:B--2---:R-:W-:-:S05]  /*f160*/  IMAD.WIDE R186, R184, 0x4, R186 ;  /* 0x00000004b8ba7825 */ /* 0x004fca00078e02ba */
[----:B------:R2:W-:Y:S04]  /*f170*/  STL.64 [R1+0x600], R186 ;  /* 0x000600ba01007387 */ /* 0x0005e80000100a00 */
[----:B------:R-:W-:Y:S01]  /*f180*/  @!PT LDS RZ, [RZ] ;  /* 0x00000000fffff984 */ /* 0x000fe20000000800 */
[----:B------:R-:W-:Y:S01]  /*f190*/  @!PT LDS RZ, [RZ] ;  /* 0x00000000fffff984 */ /* 0x000fe20000000800 */
[----:B------:R-:W-:Y:S01]  /*f1a0*/  @!PT LDS RZ, [RZ] ;  /* 0x00000000fffff984 */ /* 0x000fe20000000800 */
[----:B------:R3:W-:Y:S01]  /*f1b0*/  LDGSTS.E [R4+0x10000], desc[UR60][R244.64], !P3 ;  /* 0x10000000f4047fae */ /* 0x0007e2000d92187c */
[----:B------:R-:W-:Y:S01]  /*f1c0*/  IMAD.WIDE R160, R184, 0x4, R160 ;  /* 0x00000004b8a07825 */ /* 0x000fe200078e02a0 */
[----:B------:R-:W-:Y:S02]  /*f1d0*/  ISETP.GE.U32.AND P3, PT, R240, 0x7ffffee0, PT ;  /* 0x7ffffee0f000780c */ /* 0x000fe40003f66070 */
[----:B------:R2:W-:Y:S01]  /*f1e0*/  LDGSTS.E [R4+0x10004], desc[UR60][R186.64], !P4 ;  /* 0x10004000ba047fae */ /* 0x0005e2000e12187c */
[----:B---3--:R-:W3:Y:S03]  /*f1f0*/  LDC R245, c[0x0][0x230] ;  /* 0x00008c00fff57b82 */ /* 0x008ee60000000800 */
[----:B------:R1:W-:Y:S04]  /*f200*/  STL.64 [R1+0x5f8], R160 ;  /* 0x0005f8a001007387 */ /* 0x0003e80000100a00 */
[----:B------:R1:W-:Y:S01]  /*f210*/  LDGSTS.E [R4+0x10008], desc[UR60][R160.64], !P2 ;  /* 0x10008000a0047fae */ /* 0x0003e2000d12187c */
[----:B--2---:R-:W2:Y:S03]  /*f220*/  LDC R187, c[0x0][0x230] ;  /* 0x00008c00ffbb7b82 */ /* 0x004ea60000000800 */
[----:B------:R-:W4:Y:S01]  /*f230*/  LDL.LU.64 R246, [R1+0xf0] ;  /* 0x0000f00001f67983 */ /* 0x000f220000300a00 */
[----:B-1----:R-:W-:-:S04]  /*f240*/  IMAD.WIDE R160, R184, 0x4, R172 ;  /* 0x00000004b8a07825 */ /* 0x002fc800078e02ac */
[----:B------:R-:W1:Y:S01]  /*f250*/  LDC R172, c[0x0][0x230] ;  /* 0x00008c00ffac7b82 */ /* 0x000e620000000800 */
[----:B------:R4:W-:Y:S01]  /*f260*/  LDGSTS.E [R4+0x1000c], desc[UR60][R160.64], !P6 ;  /* 0x1000c000a0047fae */ /* 0x0009e2000f12187c */
[----:B---3--:R-:W-:-:S03]  /*f270*/  IADD3 R240, R245, -0xa3, RZ ;  /* 0xffffff5df5f07810 */ /* 0x008fc60007ffe0ff */
[----:B------:R-:W3:Y:S01]  /*f280*/  LDL.LU.64 R244, [R1+0xe8] ;  /* 0x0000e80001f47983 */ /* 0x000ee20000300a00 */
[----:B------:R-:W-:Y:S02]  /*f290*/  ISETP.GE.U32.AND P4, PT, R241, 0x7ffffedf, PT ;  /* 0x7ffffedff100780c */ /* 0x000fe40003f86070 */
[----:B------:R-:W4:Y:S01]  /*f2a0*/  LDC R173, c[0x0][0x230] ;  /* 0x00008c00ffad7b82 */ /* 0x000f220000000800 */
[----:B------:R-:W-:Y:S01]  /*f2b0*/  ISETP.GE.U32.AND P2, PT, R240, 0x7ffffede, PT ;  /* 0x7ffffedef000780c */ /* 0x000fe20003f46070 */
[----:B------:R1:W-:Y:S01]  /*f2c0*/  STL.64 [R1+0x5f0], R160 ;  /* 0x0005f0a001007387 */ /* 0x0003e20000100a00 */
[----:B--2---:R-:W-:-:S03]  /*f2d0*/  VIADD R240, R187, 0xffffff5c ;  /* 0xffffff5cbbf07836 */ /* 0x004fc60000000000 */
[----:B------:R-:W2:Y:S04]  /*f2e0*/  LDL.LU.64 R186, [R1+0xe0] ;  /* 0x0000e00001ba7983 */ /* 0x000ea80000300a00 */
[----:B------:R4:W-:Y:S04]  /*f2f0*/  STL.64 [R1+0x568], R210 ;  /* 0x000568d201007387 */ /* 0x0009e80000100a00 */
[----:B-1----:R-:W2:Y:S01]  /*f300*/  LDL.LU.64 R160, [R1+0xd8] ;  /* 0x0000d80001a07983 */ /* 0x002ea20000300a00 */
[----:B------:R-:W-:Y:S02]  /*f310*/  VIADD R241, R252, 0xffffff3f ;  /* 0xffffff3ffcf17836 */ /* 0x000fe40000000000 */
[----:B------:R-:W1:Y:S01]  /*f320*/  LDC R252, c[0x0][0x230] ;  /* 0x00008c00fffc7b82 */ /* 0x000e620000000800 */
[----:B------:R-:W-:Y:S01]  /*f330*/  ISETP.GE.U32.AND P6, PT, R240, 0x7ffffedd, PT ;  /* 0x7ffffeddf000780c */ /* 0x000fe20003fc6070 */
[----:B------:R-:W-:Y:S01]  /*f340*/  IMAD.WIDE R198, R184, 0x4, R198 ;  /* 0x00000004b8c67825 */ /* 0x000fe200078e02c6 */
[----:B------:R-:W-:Y:S03]  /*f350*/  LDGSTS.E [R4+0x14000], desc[UR60][R210.64], !P3 ;  /* 0x14000000d2047fae */ /* 0x000fe6000d92187c */
[----:B------:R-:W-:Y:S01]  /*f360*/  VIADD R240, R172, 0xffffff3e ;  /* 0xffffff3eacf07836 */ /* 0x000fe20000000000 */
[----:B------:R-:W-:Y:S01]  /*f370*/  ISETP.GE.U32.AND P3, PT, R241, 0x7ffffec0, PT ;  /* 0x7ffffec0f100780c */ /* 0x000fe20003f66070 */
[----:B------:R-:W-:Y:S01]  /*f380*/  LDGSTS.E [R4+0x14004], desc[UR60][R198.64], !P4 ;  /* 0x14004000c6047fae */ /* 0x000fe2000e12187c */
[----:B------:R-:W-:Y:S01]  /*f390*/  IMAD.WIDE R250, R184, 0x4, R250 ;  /* 0x00000004b8fa7825 */ /* 0x000fe200078e02fa */
[----:B------:R-:W2:Y:S01]  /*f3a0*/  LDC R172, c[0x0][0x230] ;  /* 0x00008c00ffac7b82 */ /* 0x000ea20000000800 */
[----:B------:R-:W-:-:S02]  /*f3b0*/  ISETP.GE.U32.AND P4, PT, R240, 0x7ffffebf, PT ;  /* 0x7ffffebff000780c */ /* 0x000fc40003f86070 */
[----:B----4-:R-:W-:Y:S01]  /*f3c0*/  IMAD.WIDE R248, R184, 0x4, R248 ;  /* 0x00000004b8f87825 */ /* 0x010fe200078e02f8 */
[----:B------:R-:W-:Y:S03]  /*f3d0*/  LDGSTS.E [R4+0x14008], desc[UR60][R250.64], !P2 ;  /* 0x14008000fa047fae */ /* 0x000fe6000d12187c */
[----:B------:R-:W-:Y:S01]  /*f3e0*/  VIADD R240, R3, 0xffffff3c ;  /* 0xffffff3c03f07836 */ /* 0x000fe20000000000 */
[----:B------:R-:W4:Y:S01]  /*f3f0*/  LDL.LU.64 R210, [R1+0xda8] ;  /* 0x000da80001d27983 */ /* 0x000f220000300a00 */
[----:B------:R-:W2:Y:S03]  /*f400*/  LDC R3, c[0x0][0x230] ;  /* 0x00008c00ff037b82 */ /* 0x000ea60000000800 */
[----:B------:R1:W-:Y:S02]  /*f410*/  STL.64 [R1+0x560], R198 ;  /* 0x000560c601007387 */ /* 0x0003e40000100a00 */
[----:B-1----:R-:W-:-:S02]  /*f420*/  VIADD R241, R252, 0xffffff3d ;  /* 0xffffff3dfcf17836 */ /* 0x002fc40000000000 */
[----:B------:R-:W-:Y:S01]  /*f430*/  LDGSTS.E [R4+0x1400c], desc[UR60][R248.64], !P6 ;  /* 0x1400c000f8047fae */ /* 0x000fe2000f12187c */
[----:B------:R-:W-:Y:S01]  /*f440*/  ISETP.GE.U32.AND P6, PT, R240, 0x7ffffebd, PT ;  /* 0x7ffffebdf000780c */ /* 0x000fe20003fc6070 */
[----:B------:R-:W1:Y:S01]  /*f450*/  LDC R252, c[0x0][0x230] ;  /* 0x00008c00fffc7b82 */ /* 0x000e620000000800 */
[----:B------:R-:W-:Y:S01]  /*f460*/  ISETP.GE.U32.AND P2, PT, R241, 0x7ffffebe, PT ;  /* 0x7ffffebef100780c */ /* 0x000fe20003f46070 */
[----:B------:R-:W-:Y:S01]  /*f470*/  VIADD R240, R2, 0xffffff1e ;  /* 0xffffff1e02f07836 */ /* 0x000fe20000000000 */
[----:B------:R-:W4:Y:S01]  /*f480*/  LDL.LU.64 R198, [R1+0xda0] ;  /* 0x000da00001c67983 */ /* 0x000f220000300a00 */
[----:B------:R-:W-:-:S04]  /*f490*/  IADD3 R241, R173, -0xe1, RZ ;  /* 0xffffff1fadf17810 */ /* 0x000fc80007ffe0ff */
[----:B------:R-:W1:Y:S01]  /*f4a0*/  LDC R2, c[0x0][0x230] ;  /* 0x00008c00ff027b82 */ /* 0x000e620000000800 */
[----:B------:R2:W-:Y:S04]  /*f4b0*/  STL.64 [R1+0x558], R250 ;  /* 0x000558fa01007387 */ /* 0x0005e80000100a00 */
[----:B------:R2:W-:Y:S03]  /*f4c0*/  STL.64 [R1+0x550], R248 ;  /* 0x000550f801007387 */ /* 0x0005e60000100a00 */
[----:B------:R-:W1:Y:S01]  /*f4d0*/  LDC R173, c[0x0][0x230] ;  /* 0x00008c00ffad7b82 */ /* 0x000e620000000800 */
[----:B------:R-:W-:-:S05]  /*f4e0*/  IMAD.WIDE R246, R184, 0x4, R246 ;  /* 0x00000004b8f67825 */ /* 0x000fca00078e02f6 */
[----:B------:R1:W-:Y:S04]  /*f4f0*/  STL.64 [R1+0x508], R246 ;  /* 0x000508f601007387 */ /* 0x0003e80000100a00 */
[----:B------:R-:W-:Y:S01]  /*f500*/  LDGSTS.E [R4+0x18000], desc[UR60][R246.64], !P3 ;  /* 0x18000000f6047fae */ /* 0x000fe2000d92187c */
[----:B---3--:R-:W-:Y:S01]  /*f510*/  IMAD.WIDE R244, R184, 0x4, R244 ;  /* 0x00000004b8f47825 */ /* 0x008fe200078e02f4 */
[----:B------:R-:W-:-:S04]  /*f520*/  ISETP.GE.U32.AND P3, PT, R241, 0x7ffffea0, PT ;  /* 0x7ffffea0f100780c */ /* 0x000fc80003f66070 */
[----:B------:R-:W-:Y:S01]  /*f530*/  STL.64 [R1+0x500], R244 ;  /* 0x000500f401007387 */ /* 0x000fe20000100a00 */
[----:B--2---:R-:W-:-:S03]  /*f540*/  IMAD.WIDE R186, R184, 0x4, R186 ;  /* 0x00000004b8ba7825 */ /* 0x004fc600078e02ba */
[----:B------:R-:W2:Y:S04]  /*f550*/  LDL.LU.64 R250, [R1+0x2d0] ;  /* 0x0002d00001fa7983 */ /* 0x000ea80000300a00 */
[----:B------:R-:W-:Y:S01]  /*f560*/  LDGSTS.E [R4+0x18004], desc[UR60][R244.64], !P4 ;  /* 0x18004000f4047fae */ /* 0x000fe2000e12187c */
[----:B------:R-:W-:Y:S01]  /*f570*/  IMAD.WIDE R160, R184, 0x4, R160 ;  /* 0x00000004b8a07825 */ /* 0x000fe200078e02a0 */
[----:B------:R-:W-:Y:S02]  /*f580*/  ISETP.GE.U32.AND P4, PT, R240, 0x7ffffe9f, PT ;  /* 0x7ffffe9ff000780c */ /* 0x000fe40003f86070 */
[----:B------:R3:W-:Y:S04]  /*f590*/  STL.64 [R1+0x4f8], R186 ;  /* 0x0004f8ba01007387 */ /* 0x0007e80000100a00 */
[----:B------:R3:W-:Y:S04]  /*f5a0*/  STL.64 [R1+0x4f0], R160 ;  /* 0x0004f0a001007387 */ /* 0x0007e80000100a00 */
[----:B------:R-:W4:Y:S04]  /*f5b0*/  LDL.LU.64 R248, [R1+0x2c8] ;  /* 0x0002c80001f87983 */ /* 0x000f280000300a00 */
[----:B-1----:R-:W4:Y:S04]  /*f5c0*/  LDL.LU.64 R246, [R1+0x2c0] ;  /* 0x0002c00001f67983 */ /* 0x002f280000300a00 */
[----:B------:R3:W-:Y:S04]  /*f5d0*/  LDGSTS.E [R4+0x18008], desc[UR60][R186.64], !P2 ;  /* 0x18008000ba047fae */ /* 0x0007e8000d12187c */
[----:B------:R1:W-:Y:S01]  /*f5e0*/  LDGSTS.E [R4+0x1800c], desc[UR60][R160.64], !P6 ;  /* 0x1800c000a0047fae */ /* 0x0003e2000f12187c */
[----:B---3--:R-:W-:-:S02]  /*f5f0*/  IMAD.WIDE R186, R184, 0x4, R72 ;  /* 0x00000004b8ba7825 */ /* 0x008fc400078e0248 */
[----:B------:R-:W3:Y:S02]  /*f600*/  LDC R73, c[0x0][0x230] ;  /* 0x00008c00ff497b82 */ /* 0x000ee40000000800 */
[----:B-1----:R-:W-:Y:S01]  /*f610*/  IMAD.WIDE R160, R184, 0x4, R70 ;  /* 0x00000004b8a07825 */ /* 0x002fe200078e0246 */
[----:B------:R-:W-:Y:S04]  /*f620*/  STL.64 [R1+0x4c8], R186 ;  /* 0x0004c8ba01007387 */ /* 0x000fe80000100a00 */
[----:B------:R1:W-:Y:S01]  /*f630*/  LDGSTS.E [R4+0x1c000], desc[UR60][R186.64], !P3 ;  /* 0x1c000000ba047fae */ /* 0x0003e2000d92187c */
[----:B------:R-:W-:Y:S01]  /*f640*/  VIADD R241, R172, 0xffffff79 ;  /* 0xffffff79acf17836 */ /* 0x000fe20000000000 */
[----:B------:R-:W3:Y:S02]  /*f650*/  LDC R71, c[0x0][0x230] ;  /* 0x00008c00ff477b82 */ /* 0x000ee40000000800 */
[----:B------:R1:W-:Y:S04]  /*f660*/  STL.64 [R1+0x4c0], R160 ;  /* 0x0004c0a001007387 */ /* 0x0003e80000100a00 */
[----:B------:R-:W-:Y:S02]  /*f670*/  LDGSTS.E [R4+0x1c004], desc[UR60][R160.64], !P4 ;  /* 0x1c004000a0047fae */ /* 0x000fe4000e12187c */
[----:B------:R-:W3:Y:S02]  /*f680*/  LDC R172, c[0x0][0x230] ;  /* 0x00008c00ffac7b82 */ /* 0x000ee40000000800 */
[----:B-1----:R-:W4:Y:S04]  /*f690*/  LDL.LU.64 R160, [R1+0x2b8] ;  /* 0x0002b80001a07983 */ /* 0x002f280000300a00 */
[----:B------:R-:W4:Y:S01]  /*f6a0*/  LDL.LU.64 R244, [R1+0x1d0] ;  /* 0x0001d00001f47983 */ /* 0x000f220000300a00 */
[----:B------:R-:W-:-:S02]  /*f6b0*/  VIADD R240, R0, 0xffffff1d ;  /* 0xffffff1d00f07836 */ /* 0x000fc40000000000 */
[----:B------:R-:W-:Y:S02]  /*f6c0*/  VIADD R72, R252, 0xffffff1c ;  /* 0xffffff1cfc487836 */ /* 0x000fe40000000000 */
[----:B------:R-:W-:Y:S01]  /*f6d0*/  IMAD.WIDE R186, R184, 0x4, R68 ;  /* 0x00000004b8ba7825 */ /* 0x000fe200078e0244 */
[----:B------:R-:W-:Y:S01]  /*f6e0*/  ISETP.GE.U32.AND P6, PT, R240, 0x7ffffe9e, PT ;  /* 0x7ffffe9ef000780c */ /* 0x000fe20003fc6070 */
[----:B------:R-:W1:Y:S01]  /*f6f0*/  LDC R0, c[0x0][0x230] ;  /* 0x00008c00ff007b82 */ /* 0x000e620000000800 */
[----:B------:R-:W-:Y:S01]  /*f700*/  ISETP.GE.U32.AND P3, PT, R72, 0x7ffffe9d, PT ;  /* 0x7ffffe9d4800780c */ /* 0x000fe20003f66070 */
[----:B------:R-:W-:Y:S01]  /*f710*/  VIADD R70, R3, 0xffffff78 ;  /* 0xffffff7803467836 */ /* 0x000fe20000000000 */
[----:B------:R-:W-:Y:S01]  /*f720*/  IADD3 R68, R2, -0x89, RZ ;  /* 0xffffff7702447810 */ /* 0x000fe20007ffe0ff */
[----:B------:R-:W-:Y:S01]  /*f730*/  IMAD.WIDE R2, R184, 0x4, R66 ;  /* 0x00000004b8027825 */ /* 0x000fe200078e0242 */
[----:B------:R3:W-:Y:S03]  /*f740*/  STL.64 [R1+0x4b8], R186 ;  /* 0x0004b8ba01007387 */ /* 0x0007e60000100a00 */
[----:B------:R-:W-:Y:S01]  /*f750*/  VIADD R67, R173, 0xffffff76 ;  /* 0xffffff76ad437836 */ /* 0x000fe20000000000 */
[----:B------:R-:W-:Y:S01]  /*f760*/  ISETP.GE.U32.AND P2, PT, R241, 0x7ffffefa, PT ;  /* 0x7ffffefaf100780c */ /* 0x000fe20003f46070 */
[----:B---3--:R-:W-:Y:S01]  /*f770*/  VIADD R66, R172, 0xffffff5b ;  /* 0xffffff5bac427836 */ /* 0x008fe20000000000 */
[----:B------:R-:W3:Y:S01]  /*f780*/  LDC R240, c[0x0][0x230] ;  /* 0x00008c00fff07b82 */ /* 0x000ee20000000800 */
[----:B------:R-:W-:Y:S04]  /*f790*/  LDGSTS.E [R4+0x1c008], desc[UR60][R186.64], !P6 ;  /* 0x1c008000ba047fae */ /* 0x000fe8000f12187c */
[----:B------:R-:W-:Y:S01]  /*f7a0*/  LDGSTS.E [R4+0x1c00c], desc[UR60][R2.64], !P3 ;  /* 0x1c00c00002047fae */ /* 0x000fe2000d92187c */
[----:B------:R-:W-:-:S02]  /*f7b0*/  ISETP.GE.U32.AND P4, PT, R70, 0x7ffffef9, PT ;  /* 0x7ffffef94600780c */ /* 0x000fc40003f86070 */
[----:B------:R-:W3:Y:S01]  /*f7c0*/  LDC R241, c[0x0][0x230] ;  /* 0x00008c00fff17b82 */ /* 0x000ee20000000800 */
[----:B------:R-:W3:Y:S07]  /*f7d0*/  LDL.LU.64 R186, [R1+0xd98] ;  /* 0x000d980001ba7983 */ /* 0x000eee0000300a00 */
[----:B------:R-:W3:Y:S01]  /*f7e0*/  LDC R72, c[0x0][0x230] ;  /* 0x00008c00ff487b82 */ /* 0x000ee20000000800 */
[----:B------:R1:W-:Y:S04]  /*f7f0*/  STL.64 [R1+0x4b0], R2 ;  /* 0x0004b00201007387 */ /* 0x0003e80000100a00 */
[----:B------:R-:W3:Y:S03]  /*f800*/  LDL.LU.64 R172, [R1+0x1c8] ;  /* 0x0001c80001ac7983 */ /* 0x000ee60000300a00 */
[----:B------:R-:W3:Y:S01]  /*f810*/  LDC R70, c[0x0][0x230] ;  /* 0x00008c00ff467b82 */ /* 0x000ee20000000800 */
[----:B--2---:R-:W-:-:S07]  /*f820*/  IMAD.WIDE R250, R184, 0x4, R250 ;  /* 0x00000004b8fa7825 */ /* 0x004fce00078e02fa */
[----:B------:R-:W2:Y:S01]  /*f830*/  LDC R69, c[0x0][0x230] ;  /* 0x00008c00ff457b82 */ /* 0x000ea20000000800 */
[----:B------:R4:W-:Y:S04]  /*f840*/  STL.64 [R1+0x5e8], R250 ;  /* 0x0005e8fa01007387 */ /* 0x0009e80000100a00 */
[----:B------:R4:W-:Y:S03]  /*f850*/  LDGSTS.E [R5+0x10000], desc[UR60][R250.64], !P5 ;  /* 0x10000000fa057fae */ /* 0x0009e6000e92187c */
[----:B------:R-:W2:Y:S01]  /*f860*/  LDC R252, c[0x0][0x230] ;  /* 0x00008c00fffc7b82 */ /* 0x000ea20000000800 */
[----:B-1----:R-:W2:Y:S01]  /*f870*/  LDL.LU.64 R2, [R1+0x1c0] ;  /* 0x0001c00001027983 */ /* 0x002ea20000300a00 */
[----:B------:R-:W-:Y:S01]  /*f880*/  ISETP.GE.U32.AND P5, PT, R66, 0x7ffffedc, PT ;  /* 0x7ffffedc4200780c */ /* 0x000fe20003fa6070 */
[----:B----4-:R-:W-:-:S04]  /*f890*/  IMAD.WIDE R250, R184, 0x4, R248 ;  /* 0x00000004b8fa7825 */ /* 0x010fc800078e02f8 */
[C---:B------:R-:W-:Y:S01]  /*f8a0*/  IMAD.WIDE R246, R184.reuse, 0x4, R246 ;  /* 0x00000004b8f67825 */ /* 0x040fe200078e02f6 */
[----:B------:R1:W-:Y:S04]  /*f8b0*/  STL.64 [R1+0x5e0], R250 ;  /* 0x0005e0fa01007387 */ /* 0x0003e80000100a00 */
[----:B------:R-:W4:Y:S04]  /*f8c0*/  LDL.LU.64 R248, [R1+0x1b8] ;  /* 0x0001b80001f87983 */ /* 0x000f280000300a00 */
[----:B------:R-:W-:Y:S04]  /*f8d0*/  LDGSTS.E [R5+0x10004], desc[UR60][R250.64], !P0 ;  /* 0x10004000fa057fae */ /* 0x000fe8000c12187c */
[----:B------:R1:W-:Y:S04]  /*f8e0*/  STL.64 [R1+0x5d8], R246 ;  /* 0x0005d8f601007387 */ /* 0x0003e80000100a00 */
[----:B------:R-:W-:Y:S04]  /*f8f0*/  LDGSTS.E [R5+0x10008], desc[UR60][R246.64], !P2 ;  /* 0x10008000f6057fae */ /* 0x000fe8000d12187c */
[----:B-1----:R-:W4:Y:S04]  /*f900*/  LDL.LU.64 R250, [R1+0xd0] ;  /* 0x0000d00001fa7983 */ /* 0x002f280000300a00 */
[----:B------:R-:W4:Y:S01]  /*f910*/  LDL.LU.64 R246, [R1+0xc8] ;  /* 0x0000c80001f67983 */ /* 0x000f220000300a00 */
[----:B------:R-:W-:-:S04]  /*f920*/  IMAD.WIDE R160, R184, 0x4, R160 ;  /* 0x00000004b8a07825 */ /* 0x000fc800078e02a0 */
[----:B------:R-:W-:Y:S01]  /*f930*/  IMAD.WIDE R244, R184, 0x4, R244 ;  /* 0x00000004b8f47825 */ /* 0x000fe200078e02f4 */
[----:B------:R1:W-:Y:S04]  /*f940*/  STL.64 [R1+0x5d0], R160 ;  /* 0x0005d0a001007387 */ /* 0x0003e80000100a00 */
[----:B------:R-:W-:Y:S04]  /*f950*/  LDGSTS.E [R5+0x1000c], desc[UR60][R160.64], !P4 ;  /* 0x1000c000a0057fae */ /* 0x000fe8000e12187c */
[----:B------:R-:W-:Y:S04]  /*f960*/  LDGSTS.E [R5+0x14000], desc[UR60][R244.64], !P5 ;  /* 0x14000000f4057fae */ /* 0x000fe8000e92187c */
[----:B-1----:R-:W4:Y:S04]  /*f970*/  LDL.LU.64 R160, [R1+0xc0] ;  /* 0x0000c00001a07983 */ /* 0x002f280000300a00 */
[----:B------:R1:W-:Y:S04]  /*f980*/  STL.64 [R1+0x548], R244 ;  /* 0x000548f401007387 */ /* 0x0003e80000100a00 */
[----:B-1----:R-:W4:Y:S01]  /*f990*/  LDL.LU.64 R244, [R1+0xb8] ;  /* 0x0000b80001f47983 */ /* 0x002f220000300a00 */
[----:B------:R-:W-:Y:S01]  /*f9a0*/  ISETP.GE.U32.AND P3, PT, R67, 0x7ffffef7, PT ;  /* 0x7ffffef74300780c */ /* 0x000fe20003f66070 */
[----:B------:R-:W-:-:S02]  /*f9b0*/  VIADD R67, R0, 0xffffff5a ;  /* 0xffffff5a00437836 */ /* 0x000fc40000000000 */
[----:B------:R-:W-:Y:S02]  /*f9c0*/  VIADD R66, R71, 0xffffff59 ;  /* 0xffffff5947427836 */ /* 0x000fe40000000000 */
[----:B---3--:R-:W-:Y:S01]  /*f9d0*/  IMAD.WIDE R172, R184, 0x4, R172 ;  /* 0x00000004b8ac7825 */ /* 0x008fe200078e02ac */
[----:B------:R-:W-:Y:S01]  /*f9e0*/  ISETP.GE.U32.AND P0, PT, R67, 0x7ffffedb, PT ;  /* 0x7ffffedb4300780c */ /* 0x000fe20003f06070 */
[----:B------:R-:W1:Y:S01]  /*f9f0*/  LDC R71, c[0x0][0x230] ;  /* 0x00008c00ff477b82 */ /* 0x000e620000000800 */
[----:B------:R-:W-:Y:S01]  /*fa00*/  ISETP.GE.U32.AND P2, PT, R66, 0x7ffffeda, PT ;  /* 0x7ffffeda4200780c */ /* 0x000fe20003f46070 */
[----:B------:R-:W-:Y:S01]  /*fa10*/  VIADD R67, R240, 0xffffff58 ;  /* 0xffffff58f0437836 */ /* 0x000fe20000000000 */
[----:B------:R-:W-:-:S04]  /*fa20*/  IADD3 R66, R241, -0xc5, RZ ;  /* 0xffffff3bf1427810 */ /* 0x000fc80007ffe0ff */
[----:B------:R-:W-:Y:S01]  /*fa30*/  ISETP.GE.U32.AND P4, PT, R67, 0x7ffffed9, PT ;  /* 0x7ffffed94300780c */ /* 0x000fe20003f86070 */
[----:B------:R-:W-:Y:S01]  /*fa40*/  VIADD R67, R72, 0xffffff3a ;  /* 0xffffff3a48437836 */ /* 0x000fe20000000000 */
[----:B------:R-:W-:Y:S01]  /*fa50*/  ISETP.GE.U32.AND P5, PT, R66, 0x7ffffebc, PT ;  /* 0x7ffffebc4200780c */ /* 0x000fe20003fa6070 */
[----:B------:R3:W-:Y:S01]  /*fa60*/  STL.64 [R1+0x540], R172 ;  /* 0x000540ac01007387 */ /* 0x0007e20000100a00 */
[----:B------:R-:W-:Y:S01]  /*fa70*/  VIADD R66, R73, 0xffffff39 ;  /* 0xffffff3949427836 */ /* 0x000fe20000000000 */
[----:B------:R-:W1:Y:S02]  /*fa80*/  LDC R240, c[0x0][0x230] ;  /* 0x00008c00fff07b82 */ /* 0x000e640000000800 */
[----:B------:R-:W-:Y:S01]  /*fa90*/  LDGSTS.E [R5+0x14004], desc[UR60][R172.64], !P0 ;  /* 0x14004000ac057fae */ /* 0x000fe2000c12187c */
[----:B------:R-:W-:Y:S01]  /*faa0*/  ISETP.GE.U32.AND P0, PT, R67, 0x7ffffebb, PT ;  /* 0x7ffffebb4300780c */ /* 0x000fe20003f06070 */
[----:B------:R-:W-:Y:S01]  /*fab0*/  VIADD R67, R70, 0xffffff38 ;  /* 0xffffff3846437836 */ /* 0x000fe20000000000 */
[----:B------:R-:W-:-:S03]  /*fac0*/  ISETP.GE.U32.AND P6, PT, R68, 0x7ffffef8, PT ;  /* 0x7ffffef84400780c */ /* 0x000fc60003fc6070 */
[----:B------:R-:W1:Y:S01]  /*fad0*/  LDC R68, c[0x0][0x230] ;  /* 0x00008c00ff447b82 */ /* 0x000e620000000800 */
[----:B---3--:R-:W3:Y:S07]  /*fae0*/  LDL.LU.64 R172, [R1+0xd90] ;  /* 0x000d900001ac7983 */ /* 0x008eee0000300a00 */
[----:B------:R-:W1:Y:S08]  /*faf0*/  LDC R73, c[0x0][0x230] ;  /* 0x00008c00ff497b82 */ /* 0x000e700000000800 */
[----:B------:R-:W1:Y:S08]  /*fb00*/  LDC R70, c[0x0][0x230] ;  /* 0x00008c00ff467b82 */ /* 0x000e700000000800 */
[----:B------:R-:W3:Y:S01]  /*fb10*/  LDC R72, c[0x0][0x230] ;  /* 0x00008c00ff487b82 */ /* 0x000ee20000000800 */
[----:B--2---:R-:W-:-:S05]  /*fb20*/  IMAD.WIDE R2, R184, 0x4, R2 ;  /* 0x00000004b8027825 */ /* 0x004fca00078e0202 */
[----:B------:R2:W-:Y:S04]  /*fb30*/  STL.64 [R1+0x538], R2 ;  /* 0x0005380201007387 */ /* 0x0005e80000100a00 */
[----:B------:R2:W-:Y:S01]  /*fb40*/  LDGSTS.E [R5+0x14008], desc[UR60][R2.64], !P2 ;  /* 0x1400800002057fae */ /* 0x0005e2000d12187c */
[----:B------:R-:W-:Y:S01]  /*fb50*/  ISETP.GE.U32.AND P2, PT, R66, 0x7ffffeba, PT ;  /* 0x7ffffeba4200780c */ /* 0x000fe20003f46070 */
[----:B----4-:R-:W-:-:S05]  /*fb60*/  IMAD.WIDE R248, R184, 0x4, R248 ;  /* 0x00000004b8f87825 */ /* 0x010fca00078e02f8 */
[----:B------:R-:W-:Y:S01]  /*fb70*/  LDGSTS.E [R5+0x1400c], desc[UR60][R248.64], !P4 ;  /* 0x1400c000f8057fae */ /* 0x000fe2000e12187c */
[----:B------:R-:W-:-:S03]  /*fb80*/  ISETP.GE.U32.AND P4, PT, R67, 0x7ffffeb9, PT ;  /* 0x7ffffeb94300780c */ /* 0x000fc60003f86070 */
[----:B------:R-:W-:Y:S01]  /*fb90*/  STL.64 [R1+0x530], R248 ;  /* 0x000530f801007387 */ /* 0x000fe20000100a00 */
[----:B--2---:R-:W-:-:S05]  /*fba0*/  IMAD.WIDE R2, R184, 0x4, R250 ;  /* 0x00000004b8027825 */ /* 0x004fca00078e02fa */
[----:B------:R2:W-:Y:S04]  /*fbb0*/  STL.64 [R1+0x4e8], R2 ;  /* 0x0004e80201007387 */ /* 0x0005e80000100a00 */
[----:B------:R2:W-:Y:S01]  /*fbc0*/  LDGSTS.E [R5+0x18000], desc[UR60][R2.64], !P5 ;  /* 0x1800000002057fae */ /* 0x0005e2000e92187c */
[----:B------:R-:W-:Y:S02]  /*fbd0*/  VIADD R66, R69, 0xffffff1b ;  /* 0xffffff1b45427836 */ /* 0x000fe40000000000 */
[----:B------:R-:W-:-:S04]  /*fbe0*/  IMAD.WIDE R160, R184, 0x4, R160 ;  /* 0x00000004b8a07825 */ /* 0x000fc800078e02a0 */
[----:B--2---:R-:W-:Y:S01]  /*fbf0*/  IMAD.WIDE R2, R184, 0x4, R246 ;  /* 0x00000004b8027825 */ /* 0x004fe200078e02f6 */
[----:B-1----:R-:W-:Y:S01]  /*fc00*/  IADD3 R67, R240, -0xe7, RZ ;  /* 0xffffff19f0437810 */ /* 0x002fe20007ffe0ff */
[----:B------:R-:W1:Y:S03]  /*fc10*/  LDC R69, c[0x0][0x230] ;  /* 0x00008c00ff457b82 */ /* 0x000e660000000800 */
[----:B------:R2:W-:Y:S04]  /*fc20*/  STL.64 [R1+0x4e0], R2 ;  /* 0x0004e00201007387 */ /* 0x0005e80000100a00 */
[----:B------:R2:W-:Y:S01]  /*fc30*/  LDGSTS.E [R5+0x18004], desc[UR60][R2.64], !P0 ;  /* 0x1800400002057fae */ /* 0x0005e2000c12187c */
[----:B------:R-:W-:-:S03]  /*fc40*/  ISETP.GE.U32.AND P5, PT, R66, 0x7ffffe9c, PT ;  /* 0x7ffffe9c4200780c */ /* 0x000fc60003fa6070 */
[----:B------:R4:W-:Y:S04]  /*fc50*/  STL.64 [R1+0x4d8], R160 ;  /* 0x0004d8a001007387 */ /* 0x0009e80000100a00 */
[----:B------:R4:W-:Y:S01]  /*fc60*/  LDGSTS.E [R5+0x18008], desc[UR60][R160.64], !P2 ;  /* 0x18008000a0057fae */ /* 0x0009e2000d12187c */
[----:B--2---:R-:W-:-:S03]  /*fc70*/  IMAD.WIDE R2, R184, 0x4, R244 ;  /* 0x00000004b8027825 */ /* 0x004fc600078e02f4 */
[----:B------:R-:W2:Y:S04]  /*fc80*/  LDL.LU.64 R248, [R1+0x2b0] ;  /* 0x0002b00001f87983 */ /* 0x000ea80000300a00 */
[----:B------:R1:W-:Y:S01]  /*fc90*/  STL.64 [R1+0x4d0], R2 ;  /* 0x0004d00201007387 */ /* 0x0003e20000100a00 */
[----:B----4-:R-:W-:-:S03]  /*fca0*/  IMAD.WIDE R160, R184, 0x4, R64 ;  /* 0x00000004b8a07825 */ /* 0x010fc600078e0240 */
[----:B------:R1:W-:Y:S01]  /*fcb0*/  LDGSTS.E [R5+0x1800c], desc[UR60][R2.64], !P4 ;  /* 0x1800c00002057fae */ /* 0x0003e2000e12187c */
[----:B------:R-:W-:Y:S01]  /*fcc0*/  ISETP.GE.U32.AND P2, PT, R67, 0x7ffffe9a, PT ;  /* 0x7ffffe9a4300780c */ /* 0x000fe20003f46070 */
[----:B------:R-:W4:Y:S02]  /*fcd0*/  LDC R65, c[0x0][0x230] ;  /* 0x00008c00ff417b82 */ /* 0x000f240000000800 */
[----:B------:R-:W3:Y:S04]  /*fce0*/  LDL.LU.64 R250, [R1+0x2a8] ;  /* 0x0002a80001fa7983 */ /* 0x000ee80000300a00 */
[----:B------:R1:W-:Y:S01]  /*fcf0*/  STL.64 [R1+0x4a8], R160 ;  /* 0x0004a8a001007387 */ /* 0x0003e20000100a00 */
[----:B------:R-:W-:Y:S01]  /*fd00*/  VIADD R66, R68, 0xffffff1a ;  /* 0xffffff1a44427836 */ /* 0x000fe20000000000 */
[----:B------:R-:W4:Y:S01]  /*fd10*/  LDC R67, c[0x0][0x230] ;  /* 0x00008c00ff437b82 */ /* 0x000f220000000800 */
[----:B-1----:R-:W-:Y:S01]  /*fd20*/  IMAD.WIDE R2, R184, 0x4, R62 ;  /* 0x00000004b8027825 */ /* 0x002fe200078e023e */
[----:B------:R-:W-:Y:S04]  /*fd30*/  LDGSTS.E [R5+0x1c000], desc[UR60][R160.64], !P5 ;  /* 0x1c000000a0057fae */ /* 0x000fe8000e92187c */
[----:B------:R-:W-:Y:S01]  /*fd40*/  STL.64 [R1+0x4a0], R2 ;  /* 0x0004a00201007387 */ /* 0x000fe20000100a00 */
[----:B------:R-:W-:Y:S01]  /*fd50*/  ISETP.GE.U32.AND P0, PT, R66, 0x7ffffe9b, PT ;  /* 0x7ffffe9b4200780c */ /* 0x000fe20003f06070 */
[----:B------:R-:W-:Y:S01]  /*fd60*/  IMAD.WIDE R240, R184, 0x4, R60 ;  /* 0x00000004b8f07825 */ /* 0x000fe200078e023c */
[----:B------:R-:W1:Y:S01]  /*fd70*/  LDC R63, c[0x0][0x230] ;  /* 0x00008c00ff3f7b82 */ /* 0x000e620000000800 */
[----:B------:R-:W3:Y:S04]  /*fd80*/  LDL.LU.64 R244, [R1+0x2a0] ;  /* 0x0002a00001f47983 */ /* 0x000ee80000300a00 */
[----:B------:R-:W3:Y:S01]  /*fd90*/  LDL.LU.64 R246, [R1+0x298] ;  /* 0x0002980001f67983 */ /* 0x000ee20000300a00 */
[----:B------:R-:W-:-:S02]  /*fda0*/  VIADD R64, R73, 0xffffff75 ;  /* 0xffffff7549407836 */ /* 0x000fc40000000000 */
[----:B------:R-:W1:Y:S01]  /*fdb0*/  LDC R68, c[0x0][0x230] ;  /* 0x00008c00ff447b82 */ /* 0x000e620000000800 */
[----:B------:R-:W3:Y:S01]  /*fdc0*/  LDL.LU.64 R160, [R1+0x1b0] ;  /* 0x0001b00001a07983 */ /* 0x000ee20000300a00 */
[----:B------:R-:W-:-:S03]  /*fdd0*/  VIADD R66, R71, 0xffffff18 ;  /* 0xffffff1847427836 */ /* 0x000fc60000000000 */
[----:B------:R-:W-:Y:S02]  /*fde0*/  LDGSTS.E [R5+0x1c004], desc[UR60][R2.64], !P0 ;  /* 0x1c00400002057fae */ /* 0x000fe4000c12187c */
[----:B------:R-:W-:Y:S01]  /*fdf0*/  ISETP.GE.U32.AND P4, PT, R66, 0x7ffffe99, PT ;  /* 0x7ffffe994200780c */ /* 0x000fe20003f86070 */
[----:B------:R-:W-:Y:S01]  /*fe00*/  IMAD.WIDE R60, R184, 0x4, R58 ;  /* 0x00000004b83c7825 */ /* 0x000fe200078e023a */
[----:B------:R-:W-:Y:S01]  /*fe10*/  LDGSTS.E [R5+0x1c008], desc[UR60][R240.64], !P2 ;  /* 0x1c008000f0057fae */ /* 0x000fe2000d12187c */
[----:B------:R-:W-:Y:S01]  /*fe20*/  ISETP.GE.U32.AND P5, PT, R64, 0x7ffffef6, PT ;  /* 0x7ffffef64000780c */ /* 0x000fe20003fa6070 */
[----:B------:R-:W1:Y:S02]  /*fe30*/  LDC R66, c[0x0][0x230] ;  /* 0x00008c00ff427b82 */ /* 0x000e640000000800 */
[----:B------:R2:W-:Y:S01]  /*fe40*/  STL.64 [R1+0xc88], R240 ;  /* 0x000c88f001007387 */ /* 0x0005e20000100a00 */
[----:B------:R-:W-:Y:S01]  /*fe50*/  VIADD R62, R70, 0xffffff74 ;  /* 0xffffff74463e7836 */ /* 0x000fe20000000000 */
[----:B----4-:R-:W-:-:S05]  /*fe60*/  IADD3 R59, R67, -0xa9, RZ ;  /* 0xffffff57433b7810 */ /* 0x010fca0007ffe0ff */
[----:B------:R4:W-:Y:S01]  /*fe70*/  LDGSTS.E [R5+0x1c00c], desc[UR60][R60.64], !P4 ;  /* 0x1c00c0003c057fae */ /* 0x0009e2000e12187c */
[----:B--2---:R-:W-:-:S03]  /*fe80*/  IMAD.WIDE R248, R184, 0x4, R248 ;  /* 0x00000004b8f87825 */ /* 0x004fc600078e02f8 */
[----:B------:R-:W2:Y:S01]  /*fe90*/  LDL.LU.64 R240, [R1+0x1a8] ;  /* 0x0001a80001f07983 */ /* 0x000ea20000300a00 */
[----:B------:R-:W-:Y:S01]  /*fea0*/  ISETP.GE.U32.AND P0, PT, R62, 0x7ffffef5, PT ;  /* 0x7ffffef53e00780c */ /* 0x000fe20003f06070 */
[----:B------:R-:W1:Y:S02]  /*feb0*/  LDC R70, c[0x0][0x230] ;  /* 0x00008c00ff467b82 */ /* 0x000e640000000800 */
[----:B------:R4:W-:Y:S04]  /*fec0*/  STL.64 [R1+0xc90], R4 ;  /* 0x000c900401007387 */ /* 0x0009e80000100a00 */
[----:B------:R-:W2:Y:S01]  /*fed0*/  LDL.LU.64 R2, [R1+0x1a0] ;  /* 0x0001a00001027983 */ /* 0x000ea20000300a00 */
[----:B---3--:R-:W-:-:S03]  /*fee0*/  IMAD.WIDE R244, R184, 0x4, R244 ;  /* 0x00000004b8f47825 */ /* 0x008fc600078e02f4 */
[----:B------:R-:W-:Y:S01]  /*fef0*/  LDGSTS.E [R6+0x10000], desc[UR60][R248.64], !P6 ;  /* 0x10000000f8067fae */ /* 0x000fe2000f12187c */
[----:B------:R-:W3:Y:S01]  /*ff00*/  LDC R64, c[0x0][0x230] ;  /* 0x00008c00ff407b82 */ /* 0x000ee20000000800 */
[----:B----4-:R-:W-:Y:S02]  /*ff10*/  IMAD.WIDE R4, R184, 0x4, R250 ;  /* 0x00000004b8047825 */ /* 0x010fe400078e02fa */
[----:B------:R4:W-:Y:S01]  /*ff20*/  STL.64 [R1+0x5c8], R248 ;  /* 0x0005c8f801007387 */ /* 0x0009e20000100a00 */
[----:B------:R-:W-:-:S03]  /*ff30*/  ISETP.GE.U32.AND P6, PT, R59, 0x7ffffed8, PT ;  /* 0x7ffffed83b00780c */ /* 0x000fc60003fc6070 */
[----:B------:R1:W-:Y:S01]  /*ff40*/  STL.64 [R1+0x5c0], R4 ;  /* 0x0005c00401007387 */ /* 0x0003e20000100a00 */
[C---:B------:R-:W-:Y:S01]  /*ff50*/  IMAD.WIDE R160, R184.reuse, 0x4, R160 ;  /* 0x00000004b8a07825 */ /* 0x040fe200078e02a0 */
[----:B------:R-:W2:Y:S02]  /*ff60*/  LDC R67, c[0x0][0x230] ;  /* 0x00008c00ff437b82 */ /* 0x000ea40000000800 */
[----:B------:R1:W-:Y:S04]  /*ff70*/  LDGSTS.E [R6+0x10004], desc[UR60][R4.64], !P3 ;  /* 0x1000400004067fae */ /* 0x0003e8000d92187c */
[----:B------:R-:W2:Y:S04]  /*ff80*/  LDL.LU.64 R250, [R1+0x198] ;  /* 0x0001980001fa7983 */ /* 0x000ea80000300a00 */
[----:B----4-:R-:W4:Y:S01]  /*ff90*/  LDL.LU.64 R248, [R1+0xb0] ;  /* 0x0000b00001f87983 */ /* 0x010f220000300a00 */
[----:B-1----:R-:W-:-:S03]  /*ffa0*/  IMAD.WIDE R4, R184, 0x4, R246 ;  /* 0x00000004b8047825 */ /* 0x002fc600078e02f6 */
[----:B------:R1:W-:Y:S04]  /*ffb0*/  STL.64 [R1+0x5b8], R244 ;  /* 0x0005b8f401007387 */ /* 0x0003e80000100a00 */
[----:B------:R-:W-:Y:S04]  /*ffc0*/  STL.64 [R1+0x5b0], R4 ;  /* 0x0005b00401007387 */ /* 0x000fe80000100a00 */
[----:B------:R-:W-:Y:S04]  /*ffd0*/  LDGSTS.E [R6+0x10008], desc[UR60][R244.64], !P5 ;  /* 0x10008000f4067fae */ /* 0x000fe8000e92187c */
[----:B------:R-:W4:Y:S04]  /*ffe0*/  LDL.LU.64 R246, [R1+0xa8] ;  /* 0x0000a80001f67983 */ /* 0x000f280000300a00 */
[----:B------:R2:W-:Y:S04]  /*fff0*/  LDGSTS.E [R6+0x1000c], desc[UR60][R4.64], !P0 ;  /* 0x1000c00004067fae */ /* 0x0005e8000c12187c */
[----:B-1----:R-:W4:Y:S04]  /*10000*/  LDL.LU.64 R244, [R1+0xa0] ;  /* 0x0000a00001f47983 */ /* 0x002f280000300a00 */
[----:B------:R1:W-:Y:S04]  /*10010*/  STL.64 [R1+0x528], R160 ;  /* 0x000528a001007387 */ /* 0x0003e80000100a00 */
[----:B------:R-:W-:Y:S04]  /*10020*/  LDGSTS.E [R6+0x14000], desc[UR60][R160.64], !P6 ;  /* 0x14000000a0067fae */ /* 0x000fe8000f12187c */
[----:B-1----:R-:W4:Y:S01]  /*10030*/  LDL.LU.64 R160, [R1+0x98] ;  /* 0x0000980001a07983 */ /* 0x002f220000300a00 */
[----:B------:R-:W-:-:S05]  /*10040*/  VIADD R58, R72, 0xffffff72 ;  /* 0xffffff72483a7836 */ /* 0x000fca0000000000 */
[----:B------:R-:W-:Y:S01]  /*10050*/  ISETP.GE.U32.AND P4, PT, R58, 0x7ffffef3, PT ;  /* 0x7ffffef33a00780c */ /* 0x000fe20003f86070 */
[----:B------:R-:W-:Y:S02]  /*10060*/  VIADD R58, R65, 0xffffff56 ;  /* 0xffffff56413a7836 */ /* 0x000fe40000000000 */
[----:B------:R-:W-:Y:S01]  /*10070*/  VIADD R62, R69, 0xffffff73 ;  /* 0xffffff73453e7836 */ /* 0x000fe20000000000 */
[----:B------:R-:W1:Y:S01]  /*10080*/  LDC R65, c[0x0][0x230] ;  /* 0x00008c00ff417b82 */ /* 0x000e620000000800 */
[----:B------:R-:W-:Y:S01]  /*10090*/  VIADD R59, R63, 0xffffff55 ;  /* 0xffffff553f3b7836 */ /* 0x000fe20000000000 */
[----:B------:R-:W-:Y:S01]  /*100a0*/  ISETP.GE.U32.AND P3, PT, R58, 0x7ffffed7, PT ;  /* 0x7ffffed73a00780c */ /* 0x000fe20003f66070 */
[----:B------:R-:W-:-:S05]  /*100b0*/  VIADD R58, R68, 0xffffff54 ;  /* 0xffffff54443a7836 */ /* 0x000fca0000000000 */
[----:B------:R-:W1:Y:S01]  /*100c0*/  LDC R69, c[0x0][0x230] ;  /* 0x00008c00ff457b82 */ /* 0x000e620000000800 */
[----:B------:R-:W-:Y:S02]  /*100d0*/  ISETP.GE.U32.AND P5, PT, R59, 0x7ffffed6, PT ;  /* 0x7ffffed63b00780c */ /* 0x000fe40003fa6070 */
[----:B------:R-:W-:-:S05]  /*100e0*/  ISETP.GE.U32.AND P0, PT, R58, 0x7ffffed5, PT ;  /* 0x7ffffed53a00780c */ /* 0x000fca0003f06070 */
[----:B------:R-:W1:Y:S01]  /*100f0*/  LDC R63, c[0x0][0x230] ;  /* 0x00008c00ff3f7b82 */ /* 0x000e620000000800 */
[----:B------:R-:W-:Y:S02]  /*10100*/  VIADD R58, R66, 0xffffff37 ;  /* 0xffffff37423a7836 */ /* 0x000fe40000000000 */
[----:B------:R-:W-:-:S03]  /*10110*/  VIADD R59, R70, 0xffffff36 ;  /* 0xffffff36463b7836 */ /* 0x000fc60000000000 */
[----:B------:R-:W-:Y:S02]  /*10120*/  ISETP.GE.U32.AND P6, PT, R58, 0x7ffffeb8, PT ;  /* 0x7ffffeb83a00780c */ /* 0x000fe40003fc6070 */
[----:B---3--:R-:W-:Y:S01]  /*10130*/  IADD3 R58, R64, -0xcb, RZ ;  /* 0xffffff35403a7810 */ /* 0x008fe20007ffe0ff */
[----:B------:R-:W3:Y:S01]  /*10140*/  LDC R66, c[0x0][0x230] ;  /* 0x00008c00ff427b82 */ /* 0x000ee20000000800 */
[----:B--2---:R-:W-:-:S04]  /*10150*/  IMAD.WIDE R4, R184, 0x4, R240 ;  /* 0x00000004b8047825 */ /* 0x004fc800078e02f0 */
[----:B------:R-:W-:Y:S01]  /*10160*/  IMAD.WIDE R2, R184, 0x4, R2 ;  /* 0x00000004b8027825 */ /* 0x000fe200078e0202 */
[----:B------:R2:W-:Y:S01]  /*10170*/  LDGSTS.E [R6+0x14004], desc[UR60][R4.64], !P3 ;  /* 0x1400400004067fae */ /* 0x0005e2000d92187c */
[----:B------:R-:W-:Y:S01]  /*10180*/  ISETP.GE.U32.AND P3, PT, R59, 0x7ffffeb7, PT ;  /* 0x7ffffeb73b00780c */ /* 0x000fe20003f66070 */
[----:B------:R-:W3:Y:S02]  /*10190*/  LDC R64, c[0x0][0x230] ;  /* 0x00008c00ff407b82 */ /* 0x000ee40000000800 */
[----:B------:R4:W-:Y:S01]  /*101a0*/  LDGSTS.E [R6+0x14008], desc[UR60][R2.64], !P5 ;  /* 0x1400800002067fae */ /* 0x0009e2000e92187c */
[----:B------:R-:W-:-:S03]  /*101b0*/  ISETP.GE.U32.AND P5, PT, R58, 0x7ffffeb6, PT ;  /* 0x7ffffeb63a00780c */ /* 0x000fc60003fa6070 */
[----:B------:R2:W-:Y:S04]  /*101c0*/  STL.64 [R1+0x520], R4 ;  /* 0x0005200401007387 */ /* 0x0005e80000100a00 */
[----:B------:R4:W-:Y:S01]  /*101d0*/  STL.64 [R1+0x518], R2 ;  /* 0x0005180201007387 */ /* 0x0009e20000100a00 */
[----:B-1----:R-:W-:Y:S02]  /*101e0*/  VIADD R59, R69, 0xffffff34 ;  /* 0xffffff34453b7836 */ /* 0x002fe40000000000 */
[----:B------:R-:W-:Y:S01]  /*101f0*/  VIADD R58, R63, 0xffffff17 ;  /* 0xffffff173f3a7836 */ /* 0x000fe20000000000 */
[----:B------:R-:W-:Y:S01]  /*10200*/  ISETP.GE.U32.AND P2, PT, R62, 0x7ffffef4, PT ;  /* 0x7ffffef43e00780c */ /* 0x000fe20003f46070 */
[----:B------:R-:W1:Y:S08]  /*10210*/  LDC R63, c[0x0][0x230] ;  /* 0x00008c00ff3f7b82 */ /* 0x000e700000000800 */
[----:B------:R-:W3:Y:S01]  /*10220*/  LDC R62, c[0x0][0x230] ;  /* 0x00008c00ff3e7b82 */ /* 0x000ee20000000800 */
[----:B--2---:R-:W-:-:S04]  /*10230*/  IMAD.WIDE R4, R184, 0x4, R250 ;  /* 0x00000004b8047825 */ /* 0x004fc800078e02fa */
[C---:B----4-:R-:W-:Y:S01]  /*10240*/  IMAD.WIDE R2, R184.reuse, 0x4, R248 ;  /* 0x00000004b8027825 */ /* 0x050fe200078e02f8 */
[----:B------:R2:W-:Y:S04]  /*10250*/  STL.64 [R1+0x510], R4 ;  /* 0x0005100401007387 */ /* 0x0005e80000100a00 */
[----:B------:R2:W-:Y:S04]  /*10260*/  LDGSTS.E [R6+0x1400c], desc[UR60][R4.64], !P0 ;  /* 0x1400c00004067fae */ /* 0x0005e8000c12187c */
[----:B------:R4:W-:Y:S04]  /*10270*/  STL.64 [R1+0x498], R2 ;  /* 0x0004980201007387 */ /* 0x0009e80000100a00 */
[----:B------:R4:W-:Y:S01]  /*10280*/  LDGSTS.E [R6+0x18000], desc[UR60][R2.64], !P6 ;  /* 0x1800000002067fae */ /* 0x0009e2000f12187c */
[----:B--2---:R-:W-:Y:S01]  /*10290*/  IMAD.WIDE R4, R184, 0x4, R246 ;  /* 0x00000004b8047825 */ /* 0x004fe200078e02f6 */
[----:B------:R-:W-:-:S02]  /*102a0*/  ISETP.GE.U32.AND P0, PT, R59, 0x7ffffeb5, PT ;  /* 0x7ffffeb53b00780c */ /* 0x000fc40003f06070 */
[----:B------:R-:W-:Y:S01]  /*102b0*/  ISETP.GE.U32.AND P6, PT, R58, 0x7ffffe98, PT ;  /* 0x7ffffe983a00780c */ /* 0x000fe20003fc6070 */
[C---:B----4-:R-:W-:Y:S01]  /*102c0*/  IMAD.WIDE R2, R184.reuse, 0x4, R244 ;  /* 0x00000004b8027825 */ /* 0x050fe200078e02f4 */
[----:B------:R2:W-:Y:S04]  /*102d0*/  STL.64 [R1+0x490], R4 ;  /* 0x0004900401007387 */ /* 0x0005e80000100a00 */
[----:B------:R2:W-:Y:S04]  /*102e0*/  LDGSTS.E [R6+0x18004], desc[UR60][R4.64], !P3 ;  /* 0x1800400004067fae */ /* 0x0005e8000d92187c */
[----:B------:R4:W-:Y:S04]  /*102f0*/  STL.64 [R1+0x488], R2 ;  /* 0x0004880201007387 */ /* 0x0009e80000100a00 */
[----:B------:R4:W-:Y:S04]  /*10300*/  LDGSTS.E [R6+0x18008], desc[UR60][R2.64], !P5 ;  /* 0x1800800002067fae */ /* 0x0009e8000e92187c */
[----:B------:R-:W3:Y:S01]  /*10310*/  LDL.LU.64 R250, [R1+0x290] ;  /* 0x0002900001fa7983 */ /* 0x000ee20000300a00 */
[----:B--2---:R-:W-:-:S03]  /*10320*/  IMAD.WIDE R4, R184, 0x4, R160 ;  /* 0x00000004b8047825 */ /* 0x004fc600078e02a0 */
[----:B------:R-:W2:Y:S01]  /*10330*/  LDL.LU.64 R248, [R1+0x288] ;  /* 0x0002880001f87983 */ /* 0x000ea20000300a00 */
[----:B----4-:R-:W-:-:S03]  /*10340*/  IMAD.WIDE R2, R184, 0x4, R56 ;  /* 0x00000004b8027825 */ /* 0x010fc600078e0238 */
[----:B------:R4:W-:Y:S01]  /*10350*/  STL.64 [R1+0x480], R4 ;  /* 0x0004800401007387 */ /* 0x0009e20000100a00 */
[----:B------:R-:W2:Y:S03]  /*10360*/  LDC R57, c[0x0][0x230] ;  /* 0x00008c00ff397b82 */ /* 0x000ea60000000800 */
[----:B------:R1:W-:Y:S04]  /*10370*/  STL.64 [R1+0x478], R2 ;  /* 0x0004780201007387 */ /* 0x0003e80000100a00 */
[----:B------:R-:W2:Y:S04]  /*10380*/  LDL.LU.64 R160, [R1+0x280] ;  /* 0x0002800001a07983 */ /* 0x000ea80000300a00 */
[----:B------:R4:W-:Y:S04]  /*10390*/  LDGSTS.E [R6+0x1800c], desc[UR60][R4.64], !P0 ;  /* 0x1800c00004067fae */ /* 0x0009e8000c12187c */
[----:B------:R1:W-:Y:S04]  /*103a0*/  LDGSTS.E [R6+0x1c000], desc[UR60][R2.64], !P6 ;  /* 0x1c00000002067fae */ /* 0x0003e8000f12187c */
[----:B------:R-:W2:Y:S01]  /*103b0*/  LDL.LU.64 R246, [R1+0x278] ;  /* 0x0002780001f67983 */ /* 0x000ea20000300a00 */
[----:B----4-:R-:W-:-:S04]  /*103c0*/  IMAD.WIDE R4, R184, 0x4, R54 ;  /* 0x00000004b8047825 */ /* 0x010fc800078e0236 */
[----:B---3--:R-:W-:Y:S02]  /*103d0*/  VIADD R59, R62, 0xffffff16 ;  /* 0xffffff163e3b7836 */ /* 0x008fe40000000000 */
[----:B-1----:R-:W-:Y:S01]  /*103e0*/  IMAD.WIDE R2, R184, 0x4, R52 ;  /* 0x00000004b8027825 */ /* 0x002fe200078e0234 */
[----:B------:R1:W-:Y:S03]  /*103f0*/  STL.64 [R1+0x470], R4 ;  /* 0x0004700401007387 */ /* 0x0003e60000100a00 */
[----:B------:R-:W-:Y:S01]  /*10400*/  VIADD R58, R67, 0xffffff15 ;  /* 0xffffff15433a7836 */ /* 0x000fe20000000000 */
[----:B------:R3:W-:Y:S01]  /*10410*/  STL.64 [R1+0xb8], R2 ;  /* 0x0000b80201007387 */ /* 0x0007e20000100a00 */
[----:B------:R-:W4:Y:S03]  /*10420*/  LDC R67, c[0x0][0x230] ;  /* 0x00008c00ff437b82 */ /* 0x000f260000000800 */
[----:B------:R-:W3:Y:S01]  /*10430*/  LDL.LU.64 R244, [R1+0x190] ;  /* 0x0001900001f47983 */ /* 0x000ee20000300a00 */
[----:B------:R-:W-:-:S02]  /*10440*/  ISETP.GE.U32.AND P3, PT, R59, 0x7ffffe97, PT ;  /* 0x7ffffe973b00780c */ /* 0x000fc40003f66070 */
[----:B------:R-:W-:Y:S02]  /*10450*/  ISETP.GE.U32.AND P5, PT, R58, 0x7ffffe96, PT ;  /* 0x7ffffe963a00780c */ /* 0x000fe40003fa6070 */
[----:B------:R-:W-:Y:S01]  /*10460*/  IADD3 R56, R65, -0xec, RZ ;  /* 0xffffff1441387810 */ /* 0x000fe20007ffe0ff */
[----:B------:R-:W-:Y:S01]  /*10470*/  IMAD.WIDE R240, R184, 0x4, R50 ;  /* 0x00000004b8f07825 */ /* 0x000fe200078e0232 */
[----:B------:R-:W3:Y:S02]  /*10480*/  LDC R59, c[0x0][0x230] ;  /* 0x00008c00ff3b7b82 */ /* 0x000ee40000000800 */
[----:B------:R-:W-:Y:S01]  /*10490*/  ISETP.GE.U32.AND P6, PT, R56, 0x7ffffe95, PT ;  /* 0x7ffffe953800780c */ /* 0x000fe20003fc6070 */
[----:B------:R-:W-:-:S04]  /*104a0*/  VIADD R58, R64, 0xffffff71 ;  /* 0xffffff71403a7836 */ /* 0x000fc80000000000 */
[----:B------:R-:W-:Y:S01]  /*104b0*/  LDGSTS.E [R6+0x1c004], desc[UR60][R4.64], !P3 ;  /* 0x1c00400004067fae */ /* 0x000fe2000d92187c */
[----:B------:R-:W-:Y:S01]  /*104c0*/  VIADD R54, R63, 0xffffff70 ;  /* 0xffffff703f367836 */ /* 0x000fe20000000000 */
[----:B------:R-:W3:Y:S02]  /*104d0*/  LDC R62, c[0x0][0x230] ;  /* 0x00008c00ff3e7b82 */ /* 0x000ee40000000800 */
[----:B------:R3:W-:Y:S01]  /*104e0*/  LDGSTS.E [R6+0x1c008], desc[UR60][R2.64], !P5 ;  /* 0x1c00800002067fae */ /* 0x0007e2000e92187c */
[----:B------:R-:W-:Y:S01]  /*104f0*/  ISETP.GE.U32.AND P0, PT, R58, 0x7ffffef2, PT ;  /* 0x7ffffef23a00780c */ /* 0x000fe20003f06070 */
[----:B----4-:R-:W-:Y:S02]  /*10500*/  VIADD R51, R67, 0xffffff53 ;  /* 0xffffff5343337836 */ /* 0x010fe40000000000 */
[----:B------:R-:W-:Y:S01]  /*10510*/  LDGSTS.E [R6+0x1c00c], desc[UR60][R240.64], !P6 ;  /* 0x1c00c000f0067fae */ /* 0x000fe2000f12187c */
[----:B--2---:R-:W-:-:S03]  /*10520*/  IMAD.WIDE R248, R184, 0x4, R248 ;  /* 0x00000004b8f87825 */ /* 0x004fc600078e02f8 */
[----:B-1----:R-:W2:Y:S01]  /*10530*/  LDL.LU.64 R4, [R1+0x188] ;  /* 0x0001880001047983 */ /* 0x002ea20000300a00 */
[----:B------:R-:W-:Y:S01]  /*10540*/  ISETP.GE.U32.AND P3, PT, R54, 0x7ffffef1, PT ;  /* 0x7ffffef13600780c */ /* 0x000fe20003f66070 */
[----:B------:R-:W1:Y:S01]  /*10550*/  LDC R53, c[0x0][0x230] ;  /* 0x00008c00ff357b82 */ /* 0x000e620000000800 */
[C---:B---3--:R-:W-:Y:S01]  /*10560*/  IMAD.WIDE R2, R184.reuse, 0x4, R250 ;  /* 0x00000004b8027825 */ /* 0x048fe200078e02fa */
[----:B------:R3:W-:Y:S04]  /*10570*/  STL.64 [R1+0xb0], R240 ;  /* 0x0000b0f001007387 */ /* 0x0007e80000100a00 */
[----:B------:R4:W-:Y:S02]  /*10580*/  STL.64 [R1+0x5a8], R2 ;  /* 0x0005a80201007387 */ /* 0x0009e40000100a00 */
[----:B------:R-:W1:Y:S01]  /*10590*/  LDC R55, c[0x0][0x230] ;  /* 0x00008c00ff377b82 */ /* 0x000e620000000800 */
[C---:B------:R-:W-:Y:S01]  /*105a0*/  IMAD.WIDE R160, R184.reuse, 0x4, R160 ;  /* 0x00000004b8a07825 */ /* 0x040fe200078e02a0 */
[----:B------:R-:W-:Y:S04]  /*105b0*/  LDGSTS.E [R7+0x10000], desc[UR60][R2.64], !P2 ;  /* 0x1000000002077fae */ /* 0x000fe8000d12187c */
[----:B---3--:R-:W3:Y:S01]  /*105c0*/  LDL.LU.64 R240, [R1+0x180] ;  /* 0x0001800001f07983 */ /* 0x008ee20000300a00 */
[----:B------:R-:W-:Y:S01]  /*105d0*/  ISETP.GE.U32.AND P2, PT, R51, 0x7ffffed4, PT ;  /* 0x7ffffed43300780c */ /* 0x000fe20003f46070 */
[----:B------:R-:W-:-:S02]  /*105e0*/  IMAD.WIDE R246, R184, 0x4, R246 ;  /* 0x00000004b8f67825 */ /* 0x000fc400078e02f6 */
[----:B------:R1:W-:Y:S01]  /*105f0*/  STL.64 [R1+0x5a0], R248 ;  /* 0x0005a0f801007387 */ /* 0x0003e20000100a00 */
[----:B------:R-:W1:Y:S03]  /*10600*/  LDC R58, c[0x0][0x230] ;  /* 0x00008c00ff3a7b82 */ /* 0x000e660000000800 */
[----:B----4-:R-:W4:Y:S04]  /*10610*/  LDL.LU.64 R2, [R1+0x178] ;  /* 0x0001780001027983 */ /* 0x010f280000300a00 */
[----:B------:R1:W-:Y:S01]  /*10620*/  STL.64 [R1+0x598], R160 ;  /* 0x000598a001007387 */ /* 0x0003e20000100a00 */
[----:B------:R-:W-:-:S03]  /*10630*/  IMAD.WIDE R244, R184, 0x4, R244 ;  /* 0x00000004b8f47825 */ /* 0x000fc600078e02f4 */
[----:B------:R-:W4:Y:S01]  /*10640*/  LDL.LU.64 R250, [R1+0x90] ;  /* 0x0000900001fa7983 */ /* 0x000f220000300a00 */
[----:B------:R-:W2:Y:S03]  /*10650*/  LDC R56, c[0x0][0x230] ;  /* 0x00008c00ff387b82 */ /* 0x000ea60000000800 */
[----:B------:R-:W-:Y:S04]  /*10660*/  LDGSTS.E [R7+0x10004], desc[UR60][R248.64], !P4 ;  /* 0x10004000f8077fae */ /* 0x000fe8000e12187c */
[----:B------:R-:W-:Y:S01]  /*10670*/  LDGSTS.E [R7+0x10008], desc[UR60][R160.64], !P0 ;  /* 0x10008000a0077fae */ /* 0x000fe2000c12187c */
[----:B------:R-:W-:Y:S01]  /*10680*/  VIADD R52, R66, 0xffffff6f ;  /* 0xffffff6f42347836 */ /* 0x000fe20000000000 */
[----:B------:R-:W4:Y:S02]  /*10690*/  LDC R54, c[0x0][0x230] ;  /* 0x00008c00ff367b82 */ /* 0x000f240000000800 */
[----:B------:R-:W-:Y:S04]  /*106a0*/  LDGSTS.E [R7+0x1000c], desc[UR60][R246.64], !P3 ;  /* 0x1000c000f6077fae */ /* 0x000fe8000d92187c */
[----:B-1----:R-:W4:Y:S04]  /*106b0*/  LDL.LU.64 R248, [R1+0x88] ;  /* 0x0000880001f87983 */ /* 0x002f280000300a00 */
[----:B------:R1:W-:Y:S04]  /*106c0*/  STL.64 [R1+0x590], R246 ;  /* 0x000590f601007387 */ /* 0x0003e80000100a00 */
[----:B------:R-:W4:Y:S04]  /*106d0*/  LDL.LU.64 R160, [R1+0xd88] ;  /* 0x000d880001a07983 */ /* 0x000f280000300a00 */
[----:B------:R-:W-:Y:S04]  /*106e0*/  LDGSTS.E [R7+0x14000], desc[UR60][R244.64], !P2 ;  /* 0x14000000f4077fae */ /* 0x000fe8000d12187c */
[----:B-1----:R-:W4:Y:S04]  /*106f0*/  LDL.LU.64 R246, [R1+0x80] ;  /* 0x0000800001f67983 */ /* 0x002f280000300a00 */
[----:B------:R1:W-:Y:S04]  /*10700*/  STL.64 [R1+0x468], R244 ;  /* 0x000468f401007387 */ /* 0x0003e80000100a00 */
[----:B-1----:R-:W4:Y:S01]  /*10710*/  LDL.LU.64 R244, [R1+0x78] ;  /* 0x0000780001f47983 */ /* 0x002f220000300a00 */
[----:B------:R-:W-:-:S02]  /*10720*/  ISETP.GE.U32.AND P5, PT, R52, 0x7ffffef0, PT ;  /* 0x7ffffef03400780c */ /* 0x000fc40003fa6070 */
[----:B------:R-:W1:Y:S01]  /*10730*/  LDC R52, c[0x0][0x230] ;  /* 0x00008c00ff347b82 */ /* 0x000e620000000800 */
[----:B------:R-:W-:-:S05]  /*10740*/  VIADD R50, R59, 0xffffff6e ;  /* 0xffffff6e3b327836 */ /* 0x000fca0000000000 */
[----:B------:R-:W-:Y:S01]  /*10750*/  ISETP.GE.U32.AND P6, PT, R50, 0x7ffffeef, PT ;  /* 0x7ffffeef3200780c */ /* 0x000fe20003fc6070 */
        /* <DEDUP_REMOVED lines=8> */
[----:B-1----:R-:W-:Y:S02]  /*107e0*/  VIADD R51, R52, 0xffffff33 ;  /* 0xffffff3334337836 */ /* 0x002fe40000000000 */
[----:B------:R-:W-:-:S04]  /*107f0*/  VIADD R50, R58, 0xffffff32 ;  /* 0xffffff323a327836 */ /* 0x000fc80000000000 */
[----:B------:R-:W1:Y:S01]  /*10800*/  LDC R52, c[0x0][0x230] ;  /* 0x00008c00ff347b82 */ /* 0x000e620000000800 */
[----:B------:R-:W-:Y:S01]  /*10810*/  ISETP.GE.U32.AND P2, PT, R51, 0x7ffffeb4, PT ;  /* 0x7ffffeb43300780c */ /* 0x000fe20003f46070 */
[----:B------:R-:W-:-:S06]  /*10820*/  VIADD R51, R55, 0xffffff31 ;  /* 0xffffff3137337836 */ /* 0x000fcc0000000000 */
[----:B------:R-:W1:Y:S01]  /*10830*/  LDC R55, c[0x0][0x230] ;  /* 0x00008c00ff377b82 */ /* 0x000e620000000800 */
[----:B--2---:R-:W-:-:S05]  /*10840*/  IMAD.WIDE R4, R184, 0x4, R4 ;  /* 0x00000004b8047825 */ /* 0x004fca00078e0204 */
[----:B------:R3:W-:Y:S04]  /*10850*/  STL.64 [R1+0x2e8], R4 ;  /* 0x0002e80401007387 */ /* 0x0007e80000100a00 */
[----:B------:R3:W-:Y:S01]  /*10860*/  LDGSTS.E [R7+0x14004], desc[UR60][R4.64], !P4 ;  /* 0x1400400004077fae */ /* 0x0007e2000e12187c */
[----:B------:R-:W-:Y:S01]  /*10870*/  ISETP.GE.U32.AND P4, PT, R50, 0x7ffffeb3, PT ;  /* 0x7ffffeb33200780c */ /* 0x000fe20003f86070 */
[----:B------:R-:W-:Y:S02]  /*10880*/  VIADD R50, R56, 0xffffff30 ;  /* 0xffffff3038327836 */ /* 0x000fe40000000000 */
[----:B------:R-:W2:Y:S01]  /*10890*/  LDC R56, c[0x0][0x230] ;  /* 0x00008c00ff387b82 */ /* 0x000ea20000000800 */
[----:B---3--:R-:W-:-:S05]  /*108a0*/  IMAD.WIDE R4, R184, 0x4, R240 ;  /* 0x00000004b8047825 */ /* 0x008fca00078e02f0 */
[----:B------:R3:W-:Y:S01]  /*108b0*/  STL.64 [R1+0x2e0], R4 ;  /* 0x0002e00401007387 */ /* 0x0007e20000100a00 */
[----:B----4-:R-:W-:-:S03]  /*108c0*/  IMAD.WIDE R2, R184, 0x4, R2 ;  /* 0x00000004b8027825 */ /* 0x010fc600078e0202 */
[----:B------:R3:W-:Y:S01]  /*108d0*/  LDGSTS.E [R7+0x14008], desc[UR60][R4.64], !P0 ;  /* 0x1400800004077fae */ /* 0x0007e2000c12187c */
[----:B------:R-:W-:Y:S02]  /*108e0*/  ISETP.GE.U32.AND P0, PT, R51, 0x7ffffeb2, PT ;  /* 0x7ffffeb23300780c */ /* 0x000fe40003f06070 */
[----:B------:R-:W-:Y:S01]  /*108f0*/  IADD3 R51, R54, -0xed, RZ ;  /* 0xffffff1336337810 */ /* 0x000fe20007ffe0ff */
[----:B------:R4:W-:Y:S01]  /*10900*/  LDGSTS.E [R7+0x1400c], desc[UR60][R2.64], !P3 ;  /* 0x1400c00002077fae */ /* 0x0009e2000d92187c */
[----:B------:R-:W-:-:S03]  /*10910*/  ISETP.GE.U32.AND P3, PT, R50, 0x7ffffeb1, PT ;  /* 0x7ffffeb13200780c */ /* 0x000fc60003f66070 */
[----:B------:R4:W-:Y:S01]  /*10920*/  STL.64 [R1+0x2d8], R2 ;  /* 0x0002d80201007387 */ /* 0x0009e20000100a00 */
[----:B------:R-:W2:Y:S01]  /*10930*/  LDC R54, c[0x0][0x230] ;  /* 0x00008c00ff367b82 */ /* 0x000ea20000000800 */
[----:B---3--:R-:W-:-:S05]  /*10940*/  IMAD.WIDE R4, R184, 0x4, R250 ;  /* 0x00000004b8047825 */ /* 0x008fca00078e02fa */
[----:B------:R3:W-:Y:S01]  /*10950*/  LDGSTS.E [R7+0x18000], desc[UR60][R4.64], !P2 ;  /* 0x1800000004077fae */ /* 0x0007e2000d12187c */
[----:B------:R-:W-:Y:S01]  /*10960*/  ISETP.GE.U32.AND P2, PT, R51, 0x7ffffe94, PT ;  /* 0x7ffffe943300780c */ /* 0x000fe20003f46070 */
[C---:B------:R-:W-:Y:S02]  /*10970*/  IMAD.WIDE R240, R184.reuse, 0x4, R244 ;  /* 0x00000004b8f07825 */ /* 0x040fe400078e02f4 */
[----:B------:R3:W-:Y:S01]  /*10980*/  STL.64 [R1+0x2d0], R4 ;  /* 0x0002d00401007387 */ /* 0x0007e20000100a00 */
[----:B------:R-:W2:Y:S01]  /*10990*/  LDC R51, c[0x0][0x230] ;  /* 0x00008c00ff337b82 */ /* 0x000ea20000000800 */
[----:B----4-:R-:W-:-:S05]  /*109a0*/  IMAD.WIDE R2, R184, 0x4, R248 ;  /* 0x00000004b8027825 */ /* 0x010fca00078e02f8 */
[----:B------:R4:W-:Y:S01]  /*109b0*/  STL.64 [R1+0x2c8], R2 ;  /* 0x0002c80201007387 */ /* 0x0009e20000100a00 */
[----:B---3--:R-:W-:-:S03]  /*109c0*/  IMAD.WIDE R4, R184, 0x4, R246 ;  /* 0x00000004b8047825 */ /* 0x008fc600078e02f6 */
[----:B------:R-:W-:Y:S04]  /*109d0*/  LDGSTS.E [R7+0x18004], desc[UR60][R2.64], !P4 ;  /* 0x1800400002077fae */ /* 0x000fe8000e12187c */
[----:B------:R3:W-:Y:S04]  /*109e0*/  LDGSTS.E [R7+0x18008], desc[UR60][R4.64], !P0 ;  /* 0x1800800004077fae */ /* 0x0007e8000c12187c */
[----:B------:R1:W-:Y:S04]  /*109f0*/  LDGSTS.E [R7+0x1800c], desc[UR60][R240.64], !P3 ;  /* 0x1800c000f0077fae */ /* 0x0003e8000d92187c */
[----:B----4-:R-:W4:Y:S04]  /*10a00*/  LDL.LU.64 R2, [R1+0x270] ;  /* 0x0002700001027983 */ /* 0x010f280000300a00 */
[----:B------:R3:W-:Y:S04]  /*10a10*/  STL.64 [R1+0x2c0], R4 ;  /* 0x0002c00401007387 */ /* 0x0007e80000100a00 */
[----:B------:R1:W-:Y:S04]  /*10a20*/  STL.64 [R1+0x2b8], R240 ;  /* 0x0002b8f001007387 */ /* 0x0003e80000100a00 */
[----:B------:R-:W4:Y:S01]  /*10a30*/  LDL.LU.64 R248, [R1+0x268] ;  /* 0x0002680001f87983 */ /* 0x000f220000300a00 */
[----:B---3--:R-:W-:-:S02]  /*10a40*/  IMAD.WIDE R4, R184, 0x4, R48 ;  /* 0x00000004b8047825 */ /* 0x008fc400078e0230 */
[----:B------:R-:W3:Y:S02]  /*10a50*/  LDC R49, c[0x0][0x230] ;  /* 0x00008c00ff317b82 */ /* 0x000ee40000000800 */
[C---:B-1----:R-:W-:Y:S01]  /*10a60*/  IMAD.WIDE R240, R184.reuse, 0x4, R46 ;  /* 0x00000004b8f07825 */ /* 0x042fe200078e022e */
[----:B------:R1:W-:Y:S04]  /*10a70*/  STL.64 [R1+0x2b0], R4 ;  /* 0x0002b00401007387 */ /* 0x0003e80000100a00 */
[----:B------:R1:W-:Y:S01]  /*10a80*/  LDGSTS.E [R7+0x1c000], desc[UR60][R4.64], !P2 ;  /* 0x1c00000004077fae */ /* 0x0003e2000d12187c */
[----:B------:R-:W-:Y:S01]  /*10a90*/  VIADD R50, R53, 0xffffff12 ;  /* 0xffffff1235327836 */ /* 0x000fe20000000000 */
[----:B------:R-:W3:Y:S02]  /*10aa0*/  LDC R47, c[0x0][0x230] ;  /* 0x00008c00ff2f7b82 */ /* 0x000ee40000000800 */
[----:B------:R-:W3:Y:S04]  /*10ab0*/  LDL.LU.64 R250, [R1+0x260] ;  /* 0x0002600001fa7983 */ /* 0x000ee80000300a00 */
[----:B------:R-:W-:Y:S01]  /*10ac0*/  STL.64 [R1+0x2a8], R240 ;  /* 0x0002a8f001007387 */ /* 0x000fe20000100a00 */
[----:B-1----:R-:W-:-:S03]  /*10ad0*/  IMAD.WIDE R4, R184, 0x4, R44 ;  /* 0x00000004b8047825 */ /* 0x002fc600078e022c */
[----:B------:R-:W3:Y:S01]  /*10ae0*/  LDL.LU.64 R244, [R1+0x258] ;  /* 0x0002580001f47983 */ /* 0x000ee20000300a00 */
[----:B------:R-:W-:Y:S01]  /*10af0*/  ISETP.GE.U32.AND P4, PT, R50, 0x7ffffe93, PT ;  /* 0x7ffffe933200780c */ /* 0x000fe20003f86070 */
[----:B------:R-:W1:Y:S02]  /*10b00*/  LDC R45, c[0x0][0x230] ;  /* 0x00008c00ff2d7b82 */ /* 0x000e640000000800 */
[----:B------:R4:W-:Y:S04]  /*10b10*/  STL.64 [R1+0x2a0], R4 ;  /* 0x0002a00401007387 */ /* 0x0009e80000100a00 */
[----:B------:R-:W3:Y:S01]  /*10b20*/  LDL.LU.64 R246, [R1+0x170] ;  /* 0x0001700001f67983 */ /* 0x000ee20000300a00 */
[----:B------:R-:W-:Y:S02]  /*10b30*/  VIADD R50, R52, 0xffffff11 ;  /* 0xffffff1134327836 */ /* 0x000fe40000000000 */
[----:B------:R-:W-:Y:S01]  /*10b40*/  VIADD R48, R55, 0xffffff10 ;  /* 0xffffff1037307836 */ /* 0x000fe20000000000 */
[----:B------:R-:W1:Y:S02]  /*10b50*/  LDC R52, c[0x0][0x230] ;  /* 0x00008c00ff347b82 */ /* 0x000e640000000800 */
[----:B------:R-:W-:Y:S01]  /*10b60*/  ISETP.GE.U32.AND P0, PT, R50, 0x7ffffe92, PT ;  /* 0x7ffffe923200780c */ /* 0x000fe20003f06070 */
[----:B------:R-:W-:Y:S01]  /*10b70*/  LDGSTS.E [R7+0x1c004], desc[UR60][R240.64], !P4 ;  /* 0x1c004000f0077fae */ /* 0x000fe2000e12187c */
[----:B------:R-:W-:Y:S01]  /*10b80*/  ISETP.GE.U32.AND P2, PT, R48, 0x7ffffe91, PT ;  /* 0x7ffffe913000780c */ /* 0x000fe20003f46070 */
[----:B------:R-:W-:-:S02]  /*10b90*/  VIADD R50, R57, 0xffffff6d ;  /* 0xffffff6d39327836 */ /* 0x000fc40000000000 */
[----:B--2---:R-:W-:Y:S02]  /*10ba0*/  VIADD R46, R56, 0xffffff6c ;  /* 0xffffff6c382e7836 */ /* 0x004fe40000000000 */
[----:B----4-:R-:W-:-:S06]  /*10bb0*/  IMAD.WIDE R2, R184, 0x4, R2 ;  /* 0x00000004b8027825 */ /* 0x010fcc00078e0202 */
[----:B------:R2:W-:Y:S01]  /*10bc0*/  LDGSTS.E [R7+0x1c008], desc[UR60][R4.64], !P0 ;  /* 0x1c00800004077fae */ /* 0x0005e2000c12187c */
[----:B------:R-:W-:Y:S01]  /*10bd0*/  ISETP.GE.U32.AND P3, PT, R50, 0x7ffffeee, PT ;  /* 0x7ffffeee3200780c */ /* 0x000fe20003f66070 */
[----:B------:R-:W4:Y:S01]  /*10be0*/  LDC R48, c[0x0][0x230] ;  /* 0x00008c00ff307b82 */ /* 0x000f220000000800 */
[----:B------:R-:W-:Y:S01]  /*10bf0*/  ISETP.GE.U32.AND P4, PT, R46, 0x7ffffeed, PT ;  /* 0x7ffffeed2e00780c */ /* 0x000fe20003f86070 */
[----:B------:R-:W-:Y:S01]  /*10c00*/  IMAD.WIDE R248, R184, 0x4, R248 ;  /* 0x00000004b8f87825 */ /* 0x000fe200078e02f8 */
[----:B------:R-:W-:-:S05]  /*10c10*/  IADD3 R44, R54, -0x95, RZ ;  /* 0xffffff6b362c7810 */ /* 0x000fca0007ffe0ff */
[----:B------:R-:W4:Y:S01]  /*10c20*/  LDC R46, c[0x0][0x230] ;  /* 0x00008c00ff2e7b82 */ /* 0x000f220000000800 */
[----:B--2---:R-:W-:-:S05]  /*10c30*/  IMAD.WIDE R4, R184, 0x4, R42 ;  /* 0x00000004b8047825 */ /* 0x004fca00078e022a */
[----:B------:R2:W-:Y:S02]  /*10c40*/  STL.64 [R1+0x178], R4 ;  /* 0x0001780401007387 */ /* 0x0005e40000100a00 */
[----:B------:R-:W4:Y:S02]  /*10c50*/  LDC R50, c[0x0][0x230] ;  /* 0x00008c00ff327b82 */ /* 0x000f240000000800 */
[----:B------:R3:W-:Y:S04]  /*10c60*/  LDGSTS.E [R7+0x1c00c], desc[UR60][R4.64], !P2 ;  /* 0x1c00c00004077fae */ /* 0x0007e8000d12187c */
[----:B------:R-:W-:Y:S04]  /*10c70*/  LDGSTS.E [R8+0x10000], desc[UR60][R2.64], !P5 ;  /* 0x1000000002087fae */ /* 0x000fe8000e92187c */
[----:B------:R-:W-:Y:S04]  /*10c80*/  LDGSTS.E [R8+0x10004], desc[UR60][R248.64], !P6 ;  /* 0x10004000f8087fae */ /* 0x000fe8000f12187c */
[----:B--2---:R-:W2:Y:S04]  /*10c90*/  LDL.LU.64 R4, [R1+0x168] ;  /* 0x0001680001047983 */ /* 0x004ea80000300a00 */
[----:B------:R1:W-:Y:S04]  /*10ca0*/  STL.64 [R1+0x588], R2 ;  /* 0x0005880201007387 */ /* 0x0003e80000100a00 */
[----:B------:R3:W-:Y:S04]  /*10cb0*/  STL.64 [R1+0xca0], R6 ;  /* 0x000ca00601007387 */ /* 0x0007e80000100a00 */
[----:B------:R-:W2:Y:S04]  /*10cc0*/  LDL.LU.64 R240, [R1+0x160] ;  /* 0x0001600001f07983 */ /* 0x000ea80000300a00 */
[----:B-1----:R-:W2:Y:S01]  /*10cd0*/  LDL.LU.64 R2, [R1+0x158] ;  /* 0x0001580001027983 */ /* 0x002ea20000300a00 */
[----:B---3--:R-:W-:-:S03]  /*10ce0*/  IMAD.WIDE R6, R184, 0x4, R250 ;  /* 0x00000004b8067825 */ /* 0x008fc600078e02fa */
[----:B------:R1:W-:Y:S01]  /*10cf0*/  STL.64 [R1+0x580], R248 ;  /* 0x000580f801007387 */ /* 0x0003e20000100a00 */
[----:B------:R-:W-:-:S03]  /*10d00*/  IMAD.WIDE R244, R184, 0x4, R244 ;  /* 0x00000004b8f47825 */ /* 0x000fc600078e02f4 */
[----:B------:R3:W-:Y:S04]  /*10d10*/  STL.64 [R1+0x578], R6 ;  /* 0x0005780601007387 */ /* 0x0007e80000100a00 */
[----:B------:R3:W-:Y:S04]  /*10d20*/  LDGSTS.E [R8+0x10008], desc[UR60][R6.64], !P3 ;  /* 0x1000800006087fae */ /* 0x0007e8000d92187c */
[----:B------:R-:W2:Y:S04]  /*10d30*/  LDL.LU.64 R250, [R1+0x70] ;  /* 0x0000700001fa7983 */ /* 0x000ea80000300a00 */
[----:B-1----:R-:W2:Y:S01]  /*10d40*/  LDL.LU.64 R248, [R1+0x68] ;  /* 0x0000680001f87983 */ /* 0x002ea20000300a00 */
[----:B---3--:R-:W-:-:S03]  /*10d50*/  IMAD.WIDE R6, R184, 0x4, R246 ;  /* 0x00000004b8067825 */ /* 0x008fc600078e02f6 */
[----:B------:R-:W-:Y:S04]  /*10d60*/  LDGSTS.E [R8+0x1000c], desc[UR60][R244.64], !P4 ;  /* 0x1000c000f4087fae */ /* 0x000fe8000e12187c */
[----:B------:R-:W3:Y:S04]  /*10d70*/  LDL.LU.64 R246, [R1+0x60] ;  /* 0x0000600001f67983 */ /* 0x000ee80000300a00 */
[----:B------:R1:W-:Y:S04]  /*10d80*/  STL.64 [R1+0x570], R244 ;  /* 0x000570f401007387 */ /* 0x0003e80000100a00 */
[----:B------:R2:W-:Y:S04]  /*10d90*/  STL.64 [R1+0x298], R6 ;  /* 0x0002980601007387 */ /* 0x0005e80000100a00 */
[----:B-1----:R-:W3:Y:S01]  /*10da0*/  LDL.LU.64 R244, [R1+0x58] ;  /* 0x0000580001f47983 */ /* 0x002ee20000300a00 */
[----:B------:R-:W-:-:S02]  /*10db0*/  ISETP.GE.U32.AND P0, PT, R44, 0x7ffffeec, PT ;  /* 0x7ffffeec2c00780c */ /* 0x000fc40003f06070 */
[----:B------:R-:W1:Y:S01]  /*10dc0*/  LDC R44, c[0x0][0x230] ;  /* 0x00008c00ff2c7b82 */ /* 0x000e620000000800 */
[----:B------:R-:W-:Y:S02]  /*10dd0*/  VIADD R43, R51, 0xffffff6a ;  /* 0xffffff6a332b7836 */ /* 0x000fe40000000000 */
[----:B------:R-:W-:-:S05]  /*10de0*/  VIADD R42, R52, 0xffffff4f ;  /* 0xffffff4f342a7836 */ /* 0x000fca0000000000 */
[----:B------:R-:W4:Y:S01]  /*10df0*/  LDC R51, c[0x0][0x230] ;  /* 0x00008c00ff337b82 */ /* 0x000f220000000800 */
[----:B------:R-:W-:Y:S01]  /*10e00*/  ISETP.GE.U32.AND P2, PT, R43, 0x7ffffeeb, PT ;  /* 0x7ffffeeb2b00780c */ /* 0x000fe20003f46070 */
[----:B------:R-:W-:Y:S01]  /*10e10*/  VIADD R43, R49, 0xffffff4e ;  /* 0xffffff4e312b7836 */ /* 0x000fe20000000000 */
[----:B------:R-:W-:Y:S01]  /*10e20*/  ISETP.GE.U32.AND P5, PT, R42, 0x7ffffed0, PT ;  /* 0x7ffffed02a00780c */ /* 0x000fe20003fa6070 */
[----:B------:R-:W-:-:S03]  /*10e30*/  VIADD R42, R47, 0xffffff4d ;  /* 0xffffff4d2f2a7836 */ /* 0x000fc60000000000 */
[----:B------:R-:W-:Y:S01]  /*10e40*/  ISETP.GE.U32.AND P6, PT, R43, 0x7ffffecf, PT ;  /* 0x7ffffecf2b00780c */ /* 0x000fe20003fc6070 */
[----:B------:R-:W-:Y:S01]  /*10e50*/  VIADD R43, R45, 0xffffff4c ;  /* 0xffffff4c2d2b7836 */ /* 0x000fe20000000000 */
[----:B------:R-:W-:Y:S01]  /*10e60*/  ISETP.GE.U32.AND P3, PT, R42, 0x7ffffece, PT ;  /* 0x7ffffece2a00780c */ /* 0x000fe20003f66070 */
[----:B------:R-:W3:Y:S03]  /*10e70*/  LDC R45, c[0x0][0x230] ;  /* 0x00008c00ff2d7b82 */ /* 0x000ee60000000800 */
[----:B------:R-:W-:Y:S02]  /*10e80*/  ISETP.GE.U32.AND P4, PT, R43, 0x7ffffecd, PT ;  /* 0x7ffffecd2b00780c */ /* 0x000fe40003f86070 */
[----:B-1----:R-:W-:Y:S01]  /*10e90*/  IADD3 R42, R44, -0xd1, RZ ;  /* 0xffffff2f2c2a7810 */ /* 0x002fe20007ffe0ff */
[----:B------:R2:W-:Y:S02]  /*10ea0*/  LDGSTS.E [R8+0x14000], desc[UR60][R6.64], !P5 ;  /* 0x1400000006087fae */ /* 0x0005e4000e92187c */
[----:B------:R-:W1:Y:S01]  /*10eb0*/  LDC R44, c[0x0][0x230] ;  /* 0x00008c00ff2c7b82 */ /* 0x000e620000000800 */
[----:B------:R-:W-:Y:S01]  /*10ec0*/  ISETP.GE.U32.AND P5, PT, R42, 0x7ffffeb0, PT ;  /* 0x7ffffeb02a00780c */ /* 0x000fe20003fa6070 */
[----:B----4-:R-:W-:-:S02]  /*10ed0*/  VIADD R42, R48, 0xffffff2e ;  /* 0xffffff2e302a7836 */ /* 0x010fc40000000000 */
[----:B------:R-:W-:-:S04]  /*10ee0*/  VIADD R43, R51, 0xffffff2d ;  /* 0xffffff2d332b7836 */ /* 0x000fc80000000000 */
[----:B------:R-:W4:Y:S08]  /*10ef0*/  LDC R49, c[0x0][0x230] ;  /* 0x00008c00ff317b82 */ /* 0x000f300000000800 */
[----:B------:R-:W4:Y:S08]  /*10f00*/  LDC R47, c[0x0][0x230] ;  /* 0x00008c00ff2f7b82 */ /* 0x000f300000000800 */
[----:B------:R-:W4:Y:S01]  /*10f10*/  LDC R48, c[0x0][0x230] ;  /* 0x00008c00ff307b82 */ /* 0x000f220000000800 */
[----:B------:R-:W-:-:S02]  /*10f20*/  IMAD.SHL.U32 R0, R185, 0x80, RZ ;  /* 0x00000080b9007824 */ /* 0x000fc400078e00ff */
[----:B--2---:R-:W-:-:S05]  /*10f30*/  IMAD.WIDE R6, R184, 0x4, R4 ;  /* 0x00000004b8067825 */ /* 0x004fca00078e0204 */
[----:B------:R-:W2:Y:S01]  /*10f40*/  LDC R51, c[0x0][0x230] ;  /* 0x00008c00ff337b82 */ /* 0x000ea20000000800 */
[----:B------:R-:W-:Y:S01]  /*10f50*/  LDGSTS.E [R8+0x14004], desc[UR60][R6.64], !P6 ;  /* 0x1400400006087fae */ /* 0x000fe2000f12187c */
[----:B------:R-:W-:Y:S01]  /*10f60*/  ISETP.GE.U32.AND P6, PT, R42, 0x7ffffeaf, PT ;  /* 0x7ffffeaf2a00780c */ /* 0x000fe20003fc6070 */
[----:B------:R-:W-:Y:S02]  /*10f70*/  VIADD R42, R46, 0xffffff2c ;  /* 0xffffff2c2e2a7836 */ /* 0x000fe40000000000 */
[----:B------:R-:W-:-:S04]  /*10f80*/  IMAD.WIDE R4, R184, 0x4, R240 ;  /* 0x00000004b8047825 */ /* 0x000fc800078e02f0 */
[----:B------:R-:W-:Y:S01]  /*10f90*/  IMAD.WIDE R2, R184, 0x4, R2 ;  /* 0x00000004b8027825 */ /* 0x000fe200078e0202 */
[----:B------:R-:W-:Y:S01]  /*10fa0*/  STL.64 [R1+0x290], R6 ;  /* 0x0002900601007387 */ /* 0x000fe20000100a00 */
[----:B------:R-:W2:Y:S03]  /*10fb0*/  LDC R46, c[0x0][0x230] ;  /* 0x00008c00ff2e7b82 */ /* 0x000ea60000000800 */
[----:B------:R1:W-:Y:S01]  /*10fc0*/  LDGSTS.E [R8+0x14008], desc[UR60][R4.64], !P3 ;  /* 0x1400800004087fae */ /* 0x0003e2000d92187c */
[----:B------:R-:W-:-:S03]  /*10fd0*/  ISETP.GE.U32.AND P3, PT, R43, 0x7ffffeae, PT ;  /* 0x7ffffeae2b00780c */ /* 0x000fc60003f66070 */
[----:B------:R1:W-:Y:S04]  /*10fe0*/  STL.64 [R1+0x288], R4 ;  /* 0x0002880401007387 */ /* 0x0003e80000100a00 */
[----:B------:R4:W-:Y:S01]  /*10ff0*/  LDGSTS.E [R8+0x1400c], desc[UR60][R2.64], !P4 ;  /* 0x1400c00002087fae */ /* 0x0009e2000e12187c */
[----:B------:R-:W-:-:S03]  /*11000*/  ISETP.GE.U32.AND P4, PT, R42, 0x7ffffead, PT ;  /* 0x7ffffead2a00780c */ /* 0x000fc60003f86070 */
[----:B------:R4:W-:Y:S01]  /*11010*/  STL.64 [R1+0x280], R2 ;  /* 0x0002800201007387 */ /* 0x0009e20000100a00 */
[----:B-1----:R-:W-:-:S05]  /*11020*/  IMAD.WIDE R4, R184, 0x4, R250 ;  /* 0x00000004b8047825 */ /* 0x002fca00078e02fa */
[----:B------:R1:W-:Y:S01]  /*11030*/  STL.64 [R1+0x278], R4 ;  /* 0x0002780401007387 */ /* 0x0003e20000100a00 */
[----:B----4-:R-:W-:-:S03]  /*11040*/  IMAD.WIDE R2, R184, 0x4, R248 ;  /* 0x00000004b8027825 */ /* 0x010fc600078e02f8 */
[----:B------:R1:W-:Y:S01]  /*11050*/  LDGSTS.E [R8+0x18000], desc[UR60][R4.64], !P5 ;  /* 0x1800000004087fae */ /* 0x0003e2000e92187c */
[----:B---3--:R-:W-:-:S03]  /*11060*/  IMAD.WIDE R6, R184, 0x4, R246 ;  /* 0x00000004b8067825 */ /* 0x008fc600078e02f6 */
[----:B------:R3:W-:Y:S04]  /*11070*/  STL.64 [R1+0x270], R2 ;  /* 0x0002700201007387 */ /* 0x0007e80000100a00 */
[----:B------:R-:W-:Y:S04]  /*11080*/  LDGSTS.E [R8+0x18004], desc[UR60][R2.64], !P6 ;  /* 0x1800400002087fae */ /* 0x000fe8000f12187c */
[----:B------:R4:W-:Y:S01]  /*11090*/  STL.64 [R1+0x268], R6 ;  /* 0x0002680601007387 */ /* 0x0009e20000100a00 */
[----:B-1----:R-:W-:-:S03]  /*110a0*/  IMAD.WIDE R4, R184, 0x4, R244 ;  /* 0x00000004b8047825 */ /* 0x002fc600078e02f4 */
[----:B------:R4:W-:Y:S04]  /*110b0*/  LDGSTS.E [R8+0x18008], desc[UR60][R6.64], !P3 ;  /* 0x1800800006087fae */ /* 0x0009e8000d92187c */
[----:B---3--:R-:W3:Y:S04]  /*110c0*/  LDL.LU.64 R2, [R1+0x250] ;  /* 0x0002500001027983 */ /* 0x008ee80000300a00 */
[----:B------:R1:W-:Y:S04]  /*110d0*/  STL.64 [R1+0x260], R4 ;  /* 0x0002600401007387 */ /* 0x0003e80000100a00 */
[----:B------:R-:W2:Y:S01]  /*110e0*/  LDL.LU.64 R250, [R1+0x248] ;  /* 0x0002480001fa7983 */ /* 0x000ea20000300a00 */
[----:B----4-:R-:W-:-:S02]  /*110f0*/  IMAD.WIDE R6, R184, 0x4, R40 ;  /* 0x00000004b8067825 */ /* 0x010fc400078e0228 */
[----:B------:R-:W4:Y:S01]  /*11100*/  LDC R41, c[0x0][0x230] ;  /* 0x00008c00ff297b82 */ /* 0x000f220000000800 */
[----:B------:R1:W-:Y:S04]  /*11110*/  LDGSTS.E [R8+0x1800c], desc[UR60][R4.64], !P4 ;  /* 0x1800c00004087fae */ /* 0x0003e8000e12187c */
[----:B------:R-:W4:Y:S04]  /*11120*/  LDL.LU.64 R248, [R1+0x240] ;  /* 0x0002400001f87983 */ /* 0x000f280000300a00 */
[----:B------:R1:W-:Y:S02]  /*11130*/  STL.64 [R1+0x258], R6 ;  /* 0x0002580601007387 */ /* 0x0003e40000100a00 */
[----:B-1----:R-:W-:-:S02]  /*11140*/  IMAD.WIDE R4, R184, 0x4, R38 ;  /* 0x00000004b8047825 */ /* 0x002fc400078e0226 */
[----:B------:R-:W1:Y:S03]  /*11150*/  LDC R39, c[0x0][0x230] ;  /* 0x00008c00ff277b82 */ /* 0x000e660000000800 */
[----:B------:R1:W-:Y:S04]  /*11160*/  STL.64 [R1+0x1f0], R4 ;  /* 0x0001f00401007387 */ /* 0x0003e80000100a00 */
[----:B------:R-:W4:Y:S04]  /*11170*/  LDL.LU.64 R244, [R1+0x238] ;  /* 0x0002380001f47983 */ /* 0x000f280000300a00 */
[----:B------:R-:W4:Y:S01]  /*11180*/  LDL.LU.64 R246, [R1+0x150] ;  /* 0x0001500001f67983 */ /* 0x000f220000300a00 */
[----:B------:R-:W-:-:S02]  /*11190*/  VIADD R43, R50, 0xffffff0f ;  /* 0xffffff0f322b7836 */ /* 0x000fc40000000000 */
[----:B------:R-:W-:Y:S01]  /*111a0*/  VIADD R42, R45, 0xffffff0e ;  /* 0xffffff0e2d2a7836 */ /* 0x000fe20000000000 */
[----:B------:R-:W4:Y:S02]  /*111b0*/  LDC R50, c[0x0][0x230] ;  /* 0x00008c00ff327b82 */ /* 0x000f240000000800 */
[----:B------:R-:W-:Y:S02]  /*111c0*/  ISETP.GE.U32.AND P5, PT, R43, 0x7ffffe90, PT ;  /* 0x7ffffe902b00780c */ /* 0x000fe40003fa6070 */
[----:B------:R-:W-:-:S04]  /*111d0*/  IADD3 R43, R44, -0xf3, RZ ;  /* 0xffffff0d2c2b7810 */ /* 0x000fc80007ffe0ff */
[----:B------:R-:W1:Y:S01]  /*111e0*/  LDC R45, c[0x0][0x230] ;  /* 0x00008c00ff2d7b82 */ /* 0x000e620000000800 */
[----:B------:R-:W-:Y:S02]  /*111f0*/  ISETP.GE.U32.AND P3, PT, R43, 0x7ffffe8e, PT ;  /* 0x7ffffe8e2b00780c */ /* 0x000fe40003f66070 */
[----:B------:R-:W-:Y:S01]  /*11200*/  ISETP.GE.U32.AND P6, PT, R42, 0x7ffffe8f, PT ;  /* 0x7ffffe8f2a00780c */ /* 0x000fe20003fc6070 */
[----:B------:R-:W-:-:S03]  /*11210*/  VIADD R42, R49, 0xffffff0c ;  /* 0xffffff0c312a7836 */ /* 0x000fc60000000000 */
[----:B------:R1:W-:Y:S01]  /*11220*/  LDGSTS.E [R8+0x1c000], desc[UR60][R6.64], !P5 ;  /* 0x1c00000006087fae */ /* 0x0003e2000e92187c */
[----:B------:R-:W1:Y:S01]  /*11230*/  LDC R43, c[0x0][0x230] ;  /* 0x00008c00ff2b7b82 */ /* 0x000e620000000800 */
[----:B------:R-:W-:Y:S01]  /*11240*/  ISETP.GE.U32.AND P4, PT, R42, 0x7ffffe8d, PT ;  /* 0x7ffffe8d2a00780c */ /* 0x000fe20003f86070 */
[----:B------:R-:W-:-:S06]  /*11250*/  VIADD R40, R47, 0xffffff69 ;  /* 0xffffff692f287836 */ /* 0x000fcc0000000000 */
[----:B------:R1:W-:Y:S01]  /*11260*/  LDGSTS.E [R8+0x1c004], desc[UR60][R4.64], !P6 ;  /* 0x1c00400004087fae */ /* 0x0003e2000f12187c */
[----:B------:R-:W-:Y:S01]  /*11270*/  VIADD R38, R48, 0xffffff68 ;  /* 0xffffff6830267836 */ /* 0x000fe20000000000 */
[----:B------:R-:W4:Y:S01]  /*11280*/  LDC R44, c[0x0][0x230] ;  /* 0x00008c00ff2c7b82 */ /* 0x000f220000000800 */
[----:B-1----:R-:W-:Y:S01]  /*11290*/  IMAD.WIDE R6, R184, 0x4, R36 ;  /* 0x00000004b8067825 */ /* 0x002fe200078e0224 */
[----:B------:R-:W-:-:S04]  /*112a0*/  ISETP.GE.U32.AND P5, PT, R40, 0x7ffffeea, PT ;  /* 0x7ffffeea2800780c */ /* 0x000fc80003fa6070 */
[----:B------:R1:W-:Y:S02]  /*112b0*/  STL.64 [R1+0x1e8], R6 ;  /* 0x0001e80601007387 */ /* 0x0003e40000100a00 */
[----:B------:R-:W4:Y:S01]  /*112c0*/  LDC R42, c[0x0][0x230] ;  /* 0x00008c00ff2a7b82 */ /* 0x000f220000000800 */
[----:B------:R-:W-:Y:S01]  /*112d0*/  IMAD.WIDE R4, R184, 0x4, R34 ;  /* 0x00000004b8047825 */ /* 0x000fe200078e0222 */
[----:B------:R4:W-:Y:S03]  /*112e0*/  LDGSTS.E [R8+0x1c008], desc[UR60][R6.64], !P3 ;  /* 0x1c00800006087fae */ /* 0x0009e6000d92187c */
[----:B------:R-:W-:Y:S01]  /*112f0*/  VIADD R34, R45, 0xffffff66 ;  /* 0xffffff662d227836 */ /* 0x000fe20000000000 */
[----:B------:R1:W-:Y:S01]  /*11300*/  STL.64 [R1+0x1e0], R4 ;  /* 0x0001e00401007387 */ /* 0x0003e20000100a00 */
[----:B------:R-:W-:Y:S01]  /*11310*/  ISETP.GE.U32.AND P6, PT, R38, 0x7ffffee9, PT ;  /* 0x7ffffee92600780c */ /* 0x000fe20003fc6070 */
[----:B------:R-:W4:Y:S02]  /*11320*/  LDC R37, c[0x0][0x230] ;  /* 0x00008c00ff257b82 */ /* 0x000f240000000800 */
[----:B------:R4:W-:Y:S01]  /*11330*/  LDGSTS.E [R8+0x1c00c], desc[UR60][R4.64], !P4 ;  /* 0x1c00c00004087fae */ /* 0x0009e2000e12187c */
[----:B------:R-:W-:-:S03]  /*11340*/  ISETP.GE.U32.AND P4, PT, R34, 0x7ffffee7, PT ;  /* 0x7ffffee72200780c */ /* 0x000fc60003f86070 */
[----:B-1----:R-:W4:Y:S01]  /*11350*/  LDL.LU.64 R6, [R1+0x148] ;  /* 0x0001480001067983 */ /* 0x002f220000300a00 */
[----:B------:R-:W-:Y:S01]  /*11360*/  IADD3 R34, R43, -0xb5, RZ ;  /* 0xffffff4b2b227810 */ /* 0x000fe20007ffe0ff */
[----:B------:R-:W1:Y:S02]  /*11370*/  LDC R40, c[0x0][0x230] ;  /* 0x00008c00ff287b82 */ /* 0x000e640000000800 */
[----:B------:R-:W4:Y:S01]  /*11380*/  LDL.LU.64 R4, [R1+0x140] ;  /* 0x0001400001047983 */ /* 0x000f220000300a00 */
[----:B---3--:R-:W-:-:S05]  /*11390*/  IMAD.WIDE R240, R184, 0x4, R2 ;  /* 0x00000004b8f07825 */ /* 0x008fca00078e0202 */
[----:B------:R-:W3:Y:S01]  /*113a0*/  LDC R38, c[0x0][0x230] ;  /* 0x00008c00ff267b82 */ /* 0x000ee20000000800 */
[C---:B--2---:R-:W-:Y:S01]  /*113b0*/  IMAD.WIDE R2, R184.reuse, 0x4, R250 ;  /* 0x00000004b8027825 */ /* 0x044fe200078e02fa */
[----:B------:R2:W-:Y:S06]  /*113c0*/  STL.64 [R1+0x250], R240 ;  /* 0x000250f001007387 */ /* 0x0005ec0000100a00 */
[----:B------:R-:W3:Y:S01]  /*113d0*/  LDC R43, c[0x0][0x230] ;  /* 0x00008c00ff2b7b82 */ /* 0x000ee20000000800 */
[----:B------:R-:W-:Y:S01]  /*113e0*/  LDGSTS.E [R9+0x10000], desc[UR60][R240.64], !P0 ;  /* 0x10000000f0097fae */ /* 0x000fe2000c12187c */
[----:B----4-:R-:W-:-:S03]  /*113f0*/  IMAD.WIDE R248, R184, 0x4, R248 ;  /* 0x00000004b8f87825 */ /* 0x010fc600078e02f8 */
[----:B------:R4:W-:Y:S01]  /*11400*/  STL.64 [R1+0x248], R2 ;  /* 0x0002480201007387 */ /* 0x0009e20000100a00 */
[----:B------:R-:W-:Y:S02]  /*11410*/  ISETP.GE.U32.AND P0, PT, R34, 0x7ffffecc, PT ;  /* 0x7ffffecc2200780c */ /* 0x000fe40003f06070 */
[----:B------:R-:W3:Y:S01]  /*11420*/  LDC R47, c[0x0][0x230] ;  /* 0x00008c00ff2f7b82 */ /* 0x000ee20000000800 */
[----:B------:R-:W-:Y:S04]  /*11430*/  LDGSTS.E [R9+0x10004], desc[UR60][R2.64], !P2 ;  /* 0x1000400002097fae */ /* 0x000fe8000d12187c */
[----:B--2---:R-:W2:Y:S04]  /*11440*/  LDL.LU.64 R240, [R1+0x138] ;  /* 0x0001380001f07983 */ /* 0x004ea80000300a00 */
[----:B------:R1:W-:Y:S04]  /*11450*/  STL.64 [R1+0x240], R248 ;  /* 0x000240f801007387 */ /* 0x0003e80000100a00 */
[----:B----4-:R-:W4:Y:S01]  /*11460*/  LDL.LU.64 R2, [R1+0x50] ;  /* 0x0000500001027983 */ /* 0x010f220000300a00 */
[----:B------:R-:W-:-:S03]  /*11470*/  IMAD.WIDE R244, R184, 0x4, R244 ;  /* 0x00000004b8f47825 */ /* 0x000fc600078e02f4 */
[----:B------:R-:W4:Y:S01]  /*11480*/  LDL.LU.64 R250, [R1+0x48] ;  /* 0x0000480001fa7983 */ /* 0x000f220000300a00 */
[----:B------:R-:W-:-:S03]  /*11490*/  IMAD.WIDE R246, R184, 0x4, R246 ;  /* 0x00000004b8f67825 */ /* 0x000fc600078e02f6 */
[----:B------:R-:W-:Y:S04]  /*114a0*/  LDGSTS.E [R9+0x10008], desc[UR60][R248.64], !P5 ;  /* 0x10008000f8097fae */ /* 0x000fe8000e92187c */
[----:B------:R1:W-:Y:S04]  /*114b0*/  STL.64 [R1+0x238], R244 ;  /* 0x000238f401007387 */ /* 0x0003e80000100a00 */
[----:B------:R-:W-:Y:S04]  /*114c0*/  LDGSTS.E [R9+0x1000c], desc[UR60][R244.64], !P6 ;  /* 0x1000c000f4097fae */ /* 0x000fe8000f12187c */
[----:B-1----:R-:W4:Y:S04]  /*114d0*/  LDL.LU.64 R248, [R1+0x40] ;  /* 0x0000400001f87983 */ /* 0x002f280000300a00 */
[----:B------:R-:W-:Y:S04]  /*114e0*/  LDGSTS.E [R9+0x14000], desc[UR60][R246.64], !P0 ;  /* 0x14000000f6097fae */ /* 0x000fe8000c12187c */
[----:B------:R-:W4:Y:S04]  /*114f0*/  LDL.LU.64 R244, [R1+0xd80] ;  /* 0x000d800001f47983 */ /* 0x000f280000300a00 */
[----:B------:R1:W-:Y:S04]  /*11500*/  STL.64 [R1+0x1d8], R246 ;  /* 0x0001d8f601007387 */ /* 0x0003e80000100a00 */
[----:B-1----:R-:W4:Y:S01]  /*11510*/  LDL.LU.64 R246, [R1+0x38] ;  /* 0x0000380001f67983 */ /* 0x002f220000300a00 */
[----:B------:R-:W-:-:S02]  /*11520*/  VIADD R34, R39, 0xffffff49 ;  /* 0xffffff4927227836 */ /* 0x000fc40000000000 */
[----:B------:R-:W1:Y:S01]  /*11530*/  LDC R39, c[0x0][0x230] ;  /* 0x00008c00ff277b82 */ /* 0x000e620000000800 */
[----:B------:R-:W-:Y:S02]  /*11540*/  VIADD R35, R44, 0xffffff4a ;  /* 0xffffff4a2c237836 */ /* 0x000fe40000000000 */
[----:B------:R-:W-:Y:S01]  /*11550*/  ISETP.GE.U32.AND P5, PT, R34, 0x7ffffeca, PT ;  /* 0x7ffffeca2200780c */ /* 0x000fe20003fa6070 */
[----:B------:R-:W-:Y:S02]  /*11560*/  VIADD R36, R46, 0xffffff67 ;  /* 0xffffff672e247836 */ /* 0x000fe40000000000 */
[----:B------:R-:W-:Y:S01]  /*11570*/  ISETP.GE.U32.AND P2, PT, R35, 0x7ffffecb, PT ;  /* 0x7ffffecb2300780c */ /* 0x000fe20003f46070 */
[----:B------:R-:W-:Y:S01]  /*11580*/  VIADD R35, R42, 0xffffff48 ;  /* 0xffffff482a237836 */ /* 0x000fe20000000000 */
[----:B------:R-:W4:Y:S01]  /*11590*/  LDC R44, c[0x0][0x230] ;  /* 0x00008c00ff2c7b82 */ /* 0x000f220000000800 */
[----:B------:R-:W-:Y:S01]  /*115a0*/  VIADD R34, R37, 0xffffff2b ;  /* 0xffffff2b25227836 */ /* 0x000fe20000000000 */
[----:B------:R-:W-:Y:S01]  /*115b0*/  ISETP.GE.U32.AND P3, PT, R36, 0x7ffffee8, PT ;  /* 0x7ffffee82400780c */ /* 0x000fe20003f66070 */
[----:B------:R-:W-:Y:S01]  /*115c0*/  IMAD.WIDE R6, R184, 0x4, R6 ;  /* 0x00000004b8067825 */ /* 0x000fe200078e0206 */
[----:B------:R-:W-:-:S04]  /*115d0*/  ISETP.GE.U32.AND P6, PT, R35, 0x7ffffec9, PT ;  /* 0x7ffffec92300780c */ /* 0x000fc80003fc6070 */
[----:B------:R-:W4:Y:S01]  /*115e0*/  LDC R37, c[0x0][0x230] ;  /* 0x00008c00ff257b82 */ /* 0x000f220000000800 */
[----:B------:R-:W-:Y:S01]  /*115f0*/  ISETP.GE.U32.AND P0, PT, R34, 0x7ffffeac, PT ;  /* 0x7ffffeac2200780c */ /* 0x000fe20003f06070 */
[----:B------:R-:W-:Y:S01]  /*11600*/  IMAD.WIDE R4, R184, 0x4, R4 ;  /* 0x00000004b8047825 */ /* 0x000fe200078e0204 */
[----:B------:R3:W-:Y:S03]  /*11610*/  STL.64 [R1+0x1d0], R6 ;  /* 0x0001d00601007387 */ /* 0x0007e60000100a00 */
[----:B------:R-:W-:Y:S01]  /*11620*/  VIADD R35, R40, 0xffffff2a ;  /* 0xffffff2a28237836 */ /* 0x000fe20000000000 */
[----:B------:R3:W-:Y:S01]  /*11630*/  LDGSTS.E [R9+0x14004], desc[UR60][R6.64], !P2 ;  /* 0x1400400006097fae */ /* 0x0007e2000d12187c */
[----:B------:R-:W4:Y:S01]  /*11640*/  LDC R36, c[0x0][0x230] ;  /* 0x00008c00ff247b82 */ /* 0x000f220000000800 */
[----:B------:R-:W-:Y:S02]  /*11650*/  IADD3 R34, R41, -0xd7, RZ ;  /* 0xffffff2929227810 */ /* 0x000fe40007ffe0ff */
[----:B------:R2:W-:Y:S01]  /*11660*/  STL.64 [R1+0x1c8], R4 ;  /* 0x0001c80401007387 */ /* 0x0005e20000100a00 */
[----:B------:R-:W-:Y:S01]  /*11670*/  ISETP.GE.U32.AND P2, PT, R35, 0x7ffffeab, PT ;  /* 0x7ffffeab2300780c */ /* 0x000fe20003f46070 */
[----:B-1----:R-:W-:-:S02]  /*11680*/  VIADD R35, R39, 0xffffff28 ;  /* 0xffffff2827237836 */ /* 0x002fc40000000000 */
[----:B------:R2:W-:Y:S01]  /*11690*/  LDGSTS.E [R9+0x14008], desc[UR60][R4.64], !P5 ;  /* 0x1400800004097fae */ /* 0x0005e2000e92187c */
[----:B------:R-:W-:Y:S01]  /*116a0*/  ISETP.GE.U32.AND P5, PT, R34, 0x7ffffeaa, PT ;  /* 0x7ffffeaa2200780c */ /* 0x000fe20003fa6070 */
[----:B---3--:R-:W-:Y:S01]  /*116b0*/  VIADD R34, R38, 0xffffff0b ;  /* 0xffffff0b26227836 */ /* 0x008fe20000000000 */
[----:B------:R-:W1:Y:S01]  /*116c0*/  LDC R40, c[0x0][0x230] ;  /* 0x00008c00ff287b82 */ /* 0x000e620000000800 */
[----:B------:R-:W-:-:S07]  /*116d0*/  IMAD.WIDE R6, R184, 0x4, R32 ;  /* 0x00000004b8067825 */ /* 0x000fce00078e0220 */
[----:B------:R-:W3:Y:S08]  /*116e0*/  LDC R41, c[0x0][0x230] ;  /* 0x00008c00ff297b82 */ /* 0x000ef00000000800 */
[----:B------:R-:W1:Y:S08]  /*116f0*/  LDC R39, c[0x0][0x230] ;  /* 0x00008c00ff277b82 */ /* 0x000e700000000800 */
[----:B------:R-:W1:Y:S01]  /*11700*/  LDC R38, c[0x0][0x230] ;  /* 0x00008c00ff267b82 */ /* 0x000e620000000800 */
[----:B------:R-:W-:-:S04]  /*11710*/  IMAD.WIDE R236, R0, 0x4, R236 ;  /* 0x0000000400ec7825 */ /* 0x000fc800078e02ec */
[----:B------:R-:W-:-:S03]  /*11720*/  IMAD.WIDE R204, R0, 0x4, R204 ;  /* 0x0000000400cc7825 */ /* 0x000fc600078e02cc */
[----:B------:R-:W1:Y:S01]  /*11730*/  LDC R42, c[0x0][0x230] ;  /* 0x00008c00ff2a7b82 */ /* 0x000e620000000800 */
[----:B------:R-:W-:-:S04]  /*11740*/  IMAD.WIDE R214, R0, 0x4, R214 ;  /* 0x0000000400d67825 */ /* 0x000fc800078e02d6 */
[----:B------:R-:W-:-:S03]  /*11750*/  IMAD.WIDE R190, R0, 0x4, R190 ;  /* 0x0000000400be7825 */ /* 0x000fc600078e02be */
[----:B------:R-:W1:Y:S01]  /*11760*/  LDC R46, c[0x0][0x230] ;  /* 0x00008c00ff2e7b82 */ /* 0x000e620000000800 */
[----:B--2---:R-:W-:-:S07]  /*11770*/  IMAD.WIDE R4, R184, 0x4, R240 ;  /* 0x00000004b8047825 */ /* 0x004fce00078e02f0 */
[----:B------:R-:W2:Y:S01]  /*11780*/  LDC R33, c[0x0][0x230] ;  /* 0x00008c00ff217b82 */ /* 0x000ea20000000800 */
[----:B------:R3:W-:Y:S01]  /*11790*/  LDGSTS.E [R9+0x1400c], desc[UR60][R4.64], !P6 ;  /* 0x1400c00004097fae */ /* 0x0007e2000f12187c */
[----:B----4-:R-:W-:-:S03]  /*117a0*/  IMAD.WIDE R2, R184, 0x4, R2 ;  /* 0x00000004b8027825 */ /* 0x010fc600078e0202 */
[----:B------:R3:W-:Y:S01]  /*117b0*/  STL.64 [R1+0x1c0], R4 ;  /* 0x0001c00401007387 */ /* 0x0007e20000100a00 */
[----:B------:R-:W-:-:S03]  /*117c0*/  ISETP.GE.U32.AND P6, PT, R35, 0x7ffffea9, PT ;  /* 0x7ffffea92300780c */ /* 0x000fc60003fc6070 */
[----:B------:R4:W-:Y:S04]  /*117d0*/  STL.64 [R1+0x1b8], R2 ;  /* 0x0001b80201007387 */ /* 0x0009e80000100a00 */
[----:B------:R4:W-:Y:S01]  /*117e0*/  LDGSTS.E [R9+0x18000], desc[UR60][R2.64], !P0 ;  /* 0x1800000002097fae */ /* 0x0009e2000c12187c */
[----:B---3--:R-:W-:-:S04]  /*117f0*/  IMAD.WIDE R4, R184, 0x4, R250 ;  /* 0x00000004b8047825 */ /* 0x008fc800078e02fa */
[----:B----4-:R-:W-:Y:S01]  /*11800*/  IMAD.WIDE R2, R184, 0x4, R248 ;  /* 0x00000004b8027825 */ /* 0x010fe200078e02f8 */
[----:B------:R3:W-:Y:S03]  /*11810*/  STL.64 [R1+0x1b0], R4 ;  /* 0x0001b00401007387 */ /* 0x0007e60000100a00 */
[----:B------:R-:W-:Y:S01]  /*11820*/  VIADD R35, R37, 0xffffff0a ;  /* 0xffffff0a25237836 */ /* 0x000fe20000000000 */
[----:B------:R3:W-:Y:S01]  /*11830*/  LDGSTS.E [R9+0x18004], desc[UR60][R4.64], !P2 ;  /* 0x1800400004097fae */ /* 0x0007e2000d12187c */
[----:B------:R-:W-:-:S03]  /*11840*/  ISETP.GE.U32.AND P0, PT, R34, 0x7ffffe8c, PT ;  /* 0x7ffffe8c2200780c */ /* 0x000fc60003f06070 */
[----:B------:R4:W-:Y:S01]  /*11850*/  STL.64 [R1+0x1a8], R2 ;  /* 0x0001a80201007387 */ /* 0x0009e20000100a00 */
[----:B------:R-:W-:Y:S01]  /*11860*/  VIADD R34, R36, 0xffffff09 ;  /* 0xffffff0924227836 */ /* 0x000fe20000000000 */
[----:B------:R-:W-:Y:S01]  /*11870*/  ISETP.GE.U32.AND P2, PT, R35, 0x7ffffe8b, PT ;  /* 0x7ffffe8b2300780c */ /* 0x000fe20003f46070 */
[----:B------:R-:W2:Y:S01]  /*11880*/  LDC R37, c[0x0][0x230] ;  /* 0x00008c00ff257b82 */ /* 0x000ea20000000800 */
[----:B------:R-:W2:Y:S04]  /*11890*/  LDL.LU.64 R240, [R1+0x230] ;  /* 0x0002300001f07983 */ /* 0x000ea80000300a00 */
[----:B------:R-:W-:Y:S01]  /*118a0*/  LDGSTS.E [R9+0x18008], desc[UR60][R2.64], !P5 ;  /* 0x1800800002097fae */ /* 0x000fe2000e92187c */
[----:B---3--:R-:W-:Y:S01]  /*118b0*/  IMAD.WIDE R4, R184, 0x4, R246 ;  /* 0x00000004b8047825 */ /* 0x008fe200078e02f6 */
[----:B------:R-:W-:Y:S01]  /*118c0*/  ISETP.GE.U32.AND P5, PT, R34, 0x7ffffe8a, PT ;  /* 0x7ffffe8a2200780c */ /* 0x000fe20003fa6070 */
[----:B------:R-:W3:Y:S03]  /*118d0*/  LDC R35, c[0x0][0x230] ;  /* 0x00008c00ff237b82 */ /* 0x000ee60000000800 */
[----:B------:R1:W-:Y:S04]  /*118e0*/  LDGSTS.E [R9+0x1800c], desc[UR60][R4.64], !P6 ;  /* 0x1800c00004097fae */ /* 0x0003e8000f12187c */
[----:B----4-:R-:W4:Y:S01]  /*118f0*/  LDL.LU.64 R2, [R1+0x228] ;  /* 0x0002280001027983 */ /* 0x010f220000300a00 */
[----:B------:R-:W-:Y:S01]  /*11900*/  IADD3 R32, R41, -0x9b, RZ ;  /* 0xffffff6529207810 */ /* 0x000fe20007ffe0ff */
[----:B-1----:R-:W-:Y:S01]  /*11910*/  VIADD R34, R40, 0xffffff08 ;  /* 0xffffff0828227836 */ /* 0x002fe20000000000 */
[----:B------:R-:W1:Y:S01]  /*11920*/  LDC R36, c[0x0][0x230] ;  /* 0x00008c00ff247b82 */ /* 0x000e620000000800 */
[----:B------:R3:W-:Y:S04]  /*11930*/  STL.64 [R1+0x1a0], R4 ;  /* 0x0001a00401007387 */ /* 0x0007e80000100a00 */
[----:B------:R3:W-:Y:S01]  /*11940*/  STL.64 [R1+0x198], R6 ;  /* 0x0001980601007387 */ /* 0x0007e20000100a00 */
[----:B------:R-:W-:-:S02]  /*11950*/  IMAD.WIDE R62, R0, 0x4, R232 ;  /* 0x00000004003e7825 */ /* 0x000fc400078e02e8 */
[----:B------:R-:W1:Y:S01]  /*11960*/  LDC R40, c[0x0][0x230] ;  /* 0x00008c00ff287b82 */ /* 0x000e620000000800 */
[----:B------:R-:W4:Y:S01]  /*11970*/  LDL.LU.64 R248, [R1+0x220] ;  /* 0x0002200001f87983 */ /* 0x000f220000300a00 */
[----:B---3--:R-:W-:-:S03]  /*11980*/  IMAD.WIDE R4, R184, 0x4, R30 ;  /* 0x00000004b8047825 */ /* 0x008fc600078e021e */
[----:B------:R3:W-:Y:S01]  /*11990*/  LDGSTS.E [R9+0x1c000], desc[UR60][R6.64], !P0 ;  /* 0x1c00000006097fae */ /* 0x0007e2000c12187c */
[----:B------:R-:W-:Y:S02]  /*119a0*/  ISETP.GE.U32.AND P6, PT, R34, 0x7ffffe89, PT ;  /* 0x7ffffe892200780c */ /* 0x000fe40003fc6070 */
[----:B------:R-:W1:Y:S01]  /*119b0*/  LDC R31, c[0x0][0x230] ;  /* 0x00008c00ff1f7b82 */ /* 0x000e620000000800 */
[----:B------:R3:W-:Y:S04]  /*119c0*/  STL.64 [R1+0x190], R4 ;  /* 0x0001900401007387 */ /* 0x0007e80000100a00 */
[----:B------:R-:W4:Y:S01]  /*119d0*/  LDL.LU.64 R250, [R1+0x218] ;  /* 0x0002180001fa7983 */ /* 0x000f220000300a00 */
[----:B------:R-:W-:Y:S02]  /*119e0*/  IMAD.WIDE R64, R0, 0x4, R228 ;  /* 0x0000000400407825 */ /* 0x000fe400078e02e4 */
[----:B------:R-:W1:Y:S01]  /*119f0*/  LDC R41, c[0x0][0x230] ;  /* 0x00008c00ff297b82 */ /* 0x000e620000000800 */
[----:B------:R3:W-:Y:S02]  /*11a00*/  LDGSTS.E [R9+0x1c004], desc[UR60][R4.64], !P2 ;  /* 0x1c00400004097fae */ /* 0x0007e4000d12187c */
[----:B---3--:R-:W-:-:S05]  /*11a10*/  IMAD.WIDE R6, R184, 0x4, R28 ;  /* 0x00000004b8067825 */ /* 0x008fca00078e021c */
[----:B------:R3:W-:Y:S01]  /*11a20*/  STL.64 [R1+0x188], R6 ;  /* 0x0001880601007387 */ /* 0x0007e20000100a00 */
[----:B------:R-:W-:Y:S01]  /*11a30*/  VIADD R30, R39, 0xffffff64 ;  /* 0xffffff64271e7836 */ /* 0x000fe20000000000 */
[----:B------:R-:W-:Y:S01]  /*11a40*/  ISETP.GE.U32.AND P0, PT, R32, 0x7ffffee6, PT ;  /* 0x7ffffee62000780c */ /* 0x000fe20003f06070 */
[----:B------:R-:W1:Y:S01]  /*11a50*/  LDC R29, c[0x0][0x230] ;  /* 0x00008c00ff1d7b82 */ /* 0x000e620000000800 */
[----:B------:R-:W-:Y:S01]  /*11a60*/  LDGSTS.E [R9+0x1c008], desc[UR60][R6.64], !P5 ;  /* 0x1c00800006097fae */ /* 0x000fe2000e92187c */
[----:B------:R-:W-:Y:S01]  /*11a70*/  IMAD.WIDE R4, R184, 0x4, R26 ;  /* 0x00000004b8047825 */ /* 0x000fe200078e021a */
[----:B------:R-:W-:-:S04]  /*11a80*/  ISETP.GE.U32.AND P2, PT, R30, 0x7ffffee5, PT ;  /* 0x7ffffee51e00780c */ /* 0x000fc80003f46070 */
[----:B------:R4:W-:Y:S01]  /*11a90*/  LDGSTS.E [R9+0x1c00c], desc[UR60][R4.64], !P6 ;  /* 0x1c00c00004097fae */ /* 0x0009e2000f12187c */
[----:B------:R-:W1:Y:S03]  /*11aa0*/  LDC R30, c[0x0][0x230] ;  /* 0x00008c00ff1e7b82 */ /* 0x000e660000000800 */
[----:B---3--:R-:W3:Y:S04]  /*11ab0*/  LDL.LU.64 R6, [R1+0x130] ;  /* 0x0001300001067983 */ /* 0x008ee80000300a00 */
[----:B------:R2:W-:Y:S02]  /*11ac0*/  STL.64 [R1+0x180], R4 ;  /* 0x0001800401007387 */ /* 0x0005e40000100a00 */
[----:B--2---:R-:W-:-:S02]  /*11ad0*/  IMAD.WIDE R240, R184, 0x4, R240 ;  /* 0x00000004b8f07825 */ /* 0x004fc400078e02f0 */
[----:B------:R-:W2:Y:S01]  /*11ae0*/  LDL.LU.64 R246, [R1+0x128] ;  /* 0x0001280001f67983 */ /* 0x000ea20000300a00 */
[----:B------:R-:W1:Y:S03]  /*11af0*/  LDC R32, c[0x0][0x230] ;  /* 0x00008c00ff207b82 */ /* 0x000e660000000800 */
[----:B------:R-:W-:Y:S04]  /*11b00*/  STL.64 [R1+0xca8], R8 ;  /* 0x000ca80801007387 */ /* 0x000fe80000100a00 */
[----:B------:R4:W-:Y:S01]  /*11b10*/  STL.64 [R1+0x230], R240 ;  /* 0x000230f001007387 */ /* 0x0009e20000100a00 */
[----:B------:R-:W1:Y:S03]  /*11b20*/  LDC R34, c[0x0][0x230] ;  /* 0x00008c00ff227b82 */ /* 0x000e660000000800 */
[----:B------:R-:W2:Y:S04]  /*11b30*/  LDL.LU.64 R4, [R1+0x120] ;  /* 0x0001200001047983 */ /* 0x000ea80000300a00 */
[----:B------:R-:W-:Y:S01]  /*11b40*/  LDGSTS.E [R242+0x10000], desc[UR60][R240.64], !P3 ;  /* 0x10000000f0f27fae */ /* 0x000fe2000d92187c */
[----:B----4-:R-:W-:-:S05]  /*11b50*/  IMAD.WIDE R2, R184, 0x4, R2 ;  /* 0x00000004b8027825 */ /* 0x010fca00078e0202 */
[----:B------:R4:W-:Y:S04]  /*11b60*/  STL.64 [R1+0x228], R2 ;  /* 0x0002280201007387 */ /* 0x0009e80000100a00 */
[----:B------:R-:W-:Y:S01]  /*11b70*/  LDGSTS.E [R242+0x10004], desc[UR60][R2.64], !P4 ;  /* 0x1000400002f27fae */ /* 0x000fe2000e12187c */
[----:B------:R-:W-:-:S03]  /*11b80*/  IMAD.WIDE R248, R184, 0x4, R248 ;  /* 0x00000004b8f87825 */ /* 0x000fc600078e02f8 */
[----:B------:R-:W2:Y:S04]  /*11b90*/  LDL.LU.64 R240, [R1+0x118] ;  /* 0x0001180001f07983 */ /* 0x000ea80000300a00 */
[----:B------:R-:W-:Y:S04]  /*11ba0*/  LDGSTS.E [R242+0x10008], desc[UR60][R248.64], !P0 ;  /* 0x10008000f8f27fae */ /* 0x000fe8000c12187c */
[----:B----4-:R-:W4:Y:S01]  /*11bb0*/  LDL.LU.64 R2, [R1+0x30] ;  /* 0x0000300001027983 */ /* 0x010f220000300a00 */
[----:B------:R-:W-:-:S03]  /*11bc0*/  IMAD.WIDE R8, R184, 0x4, R250 ;  /* 0x00000004b8087825 */ /* 0x000fc600078e02fa */
[----:B------:R1:W-:Y:S04]  /*11bd0*/  STL.64 [R1+0x220], R248 ;  /* 0x000220f801007387 */ /* 0x0003e80000100a00 */
[----:B------:R3:W-:Y:S04]  /*11be0*/  STL.64 [R1+0x218], R8 ;  /* 0x0002180801007387 */ /* 0x0007e80000100a00 */
[----:B------:R-:W4:Y:S04]  /*11bf0*/  LDL.LU.64 R250, [R1+0x28] ;  /* 0x0000280001fa7983 */ /* 0x000f280000300a00 */
[----:B-1----:R-:W4:Y:S04]  /*11c00*/  LDL.LU.64 R248, [R1+0x20] ;  /* 0x0000200001f87983 */ /* 0x002f280000300a00 */
[----:B------:R3:W-:Y:S02]  /*11c10*/  LDGSTS.E [R242+0x1000c], desc[UR60][R8.64], !P2 ;  /* 0x1000c00008f27fae */ /* 0x0007e4000d12187c */
[----:B---3--:R-:W-:-:S04]  /*11c20*/  IMAD.WIDE R8, R184, 0x4, R6 ;  /* 0x00000004b8087825 */ /* 0x008fc800078e0206 */
[----:B--2---:R-:W-:Y:S02]  /*11c30*/  IMAD.WIDE R6, R184, 0x4, R246 ;  /* 0x00000004b8067825 */ /* 0x004fe400078e02f6 */
[----:B------:R-:W2:Y:S02]  /*11c40*/  LDL.LU.64 R246, [R1+0x18] ;  /* 0x0000180001f67983 */ /* 0x000ea40000300a00 */
[----:B------:R-:W-:Y:S02]  /*11c50*/  VIADD R28, R38, 0xffffff63 ;  /* 0xffffff63261c7836 */ /* 0x000fe40000000000 */
[----:B------:R-:W-:Y:S02]  /*11c60*/  VIADD R26, R37, 0xffffff62 ;  /* 0xffffff62251a7836 */ /* 0x000fe40000000000 */
[----:B------:R-:W-:Y:S01]  /*11c70*/  VIADD R27, R35, 0xffffff47 ;  /* 0xffffff47231b7836 */ /* 0x000fe20000000000 */
[----:B------:R-:W-:Y:S01]  /*11c80*/  ISETP.GE.U32.AND P5, PT, R28, 0x7ffffee4, PT ;  /* 0x7ffffee41c00780c */ /* 0x000fe20003fa6070 */
[----:B------:R-:W-:Y:S01]  /*11c90*/  STL.64 [R1+0x140], R8 ;  /* 0x0001400801007387 */ /* 0x000fe20000100a00 */
[----:B------:R-:W1:Y:S01]  /*11ca0*/  LDC R28, c[0x0][0x230] ;  /* 0x00008c00ff1c7b82 */ /* 0x000e620000000800 */
[----:B------:R-:W-:Y:S01]  /*11cb0*/  ISETP.GE.U32.AND P6, PT, R26, 0x7ffffee3, PT ;  /* 0x7ffffee31a00780c */ /* 0x000fe20003fc6070 */
[----:B------:R-:W-:Y:S01]  /*11cc0*/  VIADD R26, R36, 0xffffff46 ;  /* 0xffffff46241a7836 */ /* 0x000fe20000000000 */
[----:B------:R-:W-:-:S02]  /*11cd0*/  ISETP.GE.U32.AND P3, PT, R27, 0x7ffffec8, PT ;  /* 0x7ffffec81b00780c */ /* 0x000fc40003f66070 */
[----:B------:R-:W-:Y:S02]  /*11ce0*/  IADD3 R27, R31, -0xbb, RZ ;  /* 0xffffff451f1b7810 */ /* 0x000fe40007ffe0ff */
[----:B------:R-:W-:Y:S01]  /*11cf0*/  ISETP.GE.U32.AND P4, PT, R26, 0x7ffffec7, PT ;  /* 0x7ffffec71a00780c */ /* 0x000fe20003f86070 */
[----:B------:R-:W-:Y:S01]  /*11d00*/  VIADD R26, R33, 0xffffff44 ;  /* 0xffffff44211a7836 */ /* 0x000fe20000000000 */
[----:B------:R-:W-:Y:S01]  /*11d10*/  ISETP.GE.U32.AND P0, PT, R27, 0x7ffffec6, PT ;  /* 0x7ffffec61b00780c */ /* 0x000fe20003f06070 */
[----:B------:R-:W-:Y:S01]  /*11d20*/  VIADD R27, R30, 0xffffff27 ;  /* 0xffffff271e1b7836 */ /* 0x000fe20000000000 */
[----:B------:R3:W-:Y:S01]  /*11d30*/  STL.64 [R1+0x138], R6 ;  /* 0x0001380601007387 */ /* 0x0007e20000100a00 */
[----:B------:R-:W3:Y:S01]  /*11d40*/  LDC R35, c[0x0][0x230] ;  /* 0x00008c00ff237b82 */ /* 0x000ee20000000800 */
[----:B------:R-:W-:Y:S01]  /*11d50*/  ISETP.GE.U32.AND P2, PT, R26, 0x7ffffec5, PT ;  /* 0x7ffffec51a00780c */ /* 0x000fe20003f46070 */
[----:B------:R-:W-:Y:S02]  /*11d60*/  VIADD R26, R32, 0xffffff26 ;  /* 0xffffff26201a7836 */ /* 0x000fe40000000000 */
[----:B------:R-:W-:Y:S01]  /*11d70*/  LDGSTS.E [R242+0x14000], desc[UR60][R8.64], !P3 ;  /* 0x1400000008f27fae */ /* 0x000fe2000d92187c */
[----:B------:R-:W-:-:S03]  /*11d80*/  ISETP.GE.U32.AND P3, PT, R27, 0x7ffffea8, PT ;  /* 0x7ffffea81b00780c */ /* 0x000fc60003f66070 */
[----:B------:R3:W-:Y:S01]  /*11d90*/  LDGSTS.E [R242+0x14004], desc[UR60][R6.64], !P4 ;  /* 0x1400400006f27fae */ /* 0x0007e2000e12187c */
[----:B------:R-:W-:Y:S01]  /*11da0*/  ISETP.GE.U32.AND P4, PT, R26, 0x7ffffea7, PT ;  /* 0x7ffffea71a00780c */ /* 0x000fe20003f86070 */
[----:B------:R-:W2:Y:S01]  /*11db0*/  LDC R31, c[0x0][0x230] ;  /* 0x00008c00ff1f7b82 */ /* 0x000ea20000000800 */
[----:B-1----:R-:W-:Y:S02]  /*11dc0*/  VIADD R26, R28, 0xffffff25 ;  /* 0xffffff251c1a7836 */ /* 0x002fe40000000000 */
[----:B----4-:R-:W-:-:S05]  /*11dd0*/  IMAD.WIDE R2, R184, 0x4, R2 ;  /* 0x00000004b8027825 */ /* 0x010fca00078e0202 */
[----:B------:R-:W1:Y:S01]  /*11de0*/  LDC R33, c[0x0][0x230] ;  /* 0x00008c00ff217b82 */ /* 0x000e620000000800 */
[----:B---3--:R-:W-:-:S04]  /*11df0*/  IMAD.WIDE R6, R184, 0x4, R4 ;  /* 0x00000004b8067825 */ /* 0x008fc800078e0204 */
[----:B------:R-:W-:Y:S01]  /*11e00*/  IMAD.WIDE R4, R184, 0x4, R240 ;  /* 0x00000004b8047825 */ /* 0x000fe200078e02f0 */
[----:B------:R-:W-:Y:S01]  /*11e10*/  LDGSTS.E [R242+0x14008], desc[UR60][R6.64], !P0 ;  /* 0x1400800006f27fae */ /* 0x000fe2000c12187c */
[----:B------:R-:W-:Y:S01]  /*11e20*/  ISETP.GE.U32.AND P0, PT, R26, 0x7ffffea6, PT ;  /* 0x7ffffea61a00780c */ /* 0x000fe20003f06070 */
[----:B------:R-:W3:Y:S02]  /*11e30*/  LDC R32, c[0x0][0x230] ;  /* 0x00008c00ff207b82 */ /* 0x000ee40000000800 */
[----:B------:R-:W-:Y:S04]  /*11e40*/  STL.64 [R1+0x130], R6 ;  /* 0x0001300601007387 */ /* 0x000fe80000100a00 */
[----:B------:R4:W-:Y:S01]  /*11e50*/  STL.64 [R1+0x128], R4 ;  /* 0x0001280401007387 */ /* 0x0009e20000100a00 */
[----:B------:R-:W-:Y:S01]  /*11e60*/  VIADD R27, R35, 0xffffff24 ;  /* 0xffffff24231b7836 */ /* 0x000fe20000000000 */
[----:B------:R-:W3:Y:S02]  /*11e70*/  LDC R30, c[0x0][0x230] ;  /* 0x00008c00ff1e7b82 */ /* 0x000ee40000000800 */
[----:B------:R4:W-:Y:S04]  /*11e80*/  LDGSTS.E [R242+0x1400c], desc[UR60][R4.64], !P2 ;  /* 0x1400c00004f27fae */ /* 0x0009e8000d12187c */
[----:B------:R4:W-:Y:S01]  /*11e90*/  STL.64 [R1+0x120], R2 ;  /* 0x0001200201007387 */ /* 0x0009e20000100a00 */
[----:B------:R-:W-:Y:S01]  /*11ea0*/  IADD3 R26, R29, -0xf9, RZ ;  /* 0xffffff071d1a7810 */ /* 0x000fe20007ffe0ff */
[----:B------:R-:W3:Y:S02]  /*11eb0*/  LDC R28, c[0x0][0x230] ;  /* 0x00008c00ff1c7b82 */ /* 0x000ee40000000800 */
[----:B------:R4:W-:Y:S02]  /*11ec0*/  LDGSTS.E [R242+0x18000], desc[UR60][R2.64], !P3 ;  /* 0x1800000002f27fae */ /* 0x0009e4000d92187c */
[----:B----4-:R-:W-:-:S04]  /*11ed0*/  IMAD.WIDE R4, R184, 0x4, R248 ;  /* 0x00000004b8047825 */ /* 0x010fc800078e02f8 */
[----:B------:R-:W4:Y:S01]  /*11ee0*/  LDC R36, c[0x0][0x230] ;  /* 0x00008c00ff247b82 */ /* 0x000f220000000800 */
[----:B------:R-:W-:-:S07]  /*11ef0*/  IMAD.WIDE R2, R184, 0x4, R250 ;  /* 0x00000004b8027825 */ /* 0x000fce00078e02fa */
[----:B------:R-:W4:Y:S01]  /*11f00*/  LDC R37, c[0x0][0x230] ;  /* 0x00008c00ff257b82 */ /* 0x000f220000000800 */
[----:B------:R1:W-:Y:S04]  /*11f10*/  STL.64 [R1+0x118], R2 ;  /* 0x0001180201007387 */ /* 0x0003e80000100a00 */
[----:B------:R-:W-:Y:S01]  /*11f20*/  LDGSTS.E [R242+0x18004], desc[UR60][R2.64], !P4 ;  /* 0x1800400002f27fae */ /* 0x000fe2000e12187c */
[----:B--2---:R-:W-:-:S03]  /*11f30*/  IMAD.WIDE R6, R184, 0x4, R246 ;  /* 0x00000004b8067825 */ /* 0x004fc600078e02f6 */
[----:B-1----:R-:W2:Y:S01]  /*11f40*/  LDL.LU.64 R2, [R1+0x210] ;  /* 0x0002100001027983 */ /* 0x002ea20000300a00 */
[----:B------:R-:W-:Y:S01]  /*11f50*/  ISETP.GE.U32.AND P2, PT, R27, 0x7ffffea5, PT ;  /* 0x7ffffea51b00780c */ /* 0x000fe20003f46070 */
[----:B------:R-:W1:Y:S02]  /*11f60*/  LDC R29, c[0x0][0x230] ;  /* 0x00008c00ff1d7b82 */ /* 0x000e640000000800 */
[----:B------:R3:W-:Y:S04]  /*11f70*/  STL.64 [R1+0xf0], R4 ;  /* 0x0000f00401007387 */ /* 0x0007e80000100a00 */
[----:B------:R3:W-:Y:S01]  /*11f80*/  LDGSTS.E [R242+0x18008], desc[UR60][R4.64], !P0 ;  /* 0x1800800004f27fae */ /* 0x0007e2000c12187c */
[----:B------:R-:W-:Y:S01]  /*11f90*/  IMAD.WIDE R232, R0, 0x4, R88 ;  /* 0x0000000400e87825 */ /* 0x000fe200078e0258 */
[----:B------:R-:W4:Y:S02]  /*11fa0*/  LDC R35, c[0x0][0x230] ;  /* 0x00008c00ff237b82 */ /* 0x000f240000000800 */
[----:B------:R-:W4:Y:S04]  /*11fb0*/  LDL.LU.64 R250, [R1+0x208] ;  /* 0x0002080001fa7983 */ /* 0x000f280000300a00 */
[----:B------:R1:W-:Y:S01]  /*11fc0*/  STL.64 [R1+0xe8], R6 ;  /* 0x0000e80601007387 */ /* 0x0003e20000100a00 */
[----:B---3--:R-:W-:Y:S01]  /*11fd0*/  IMAD.WIDE R4, R184, 0x4, R24 ;  /* 0x00000004b8047825 */ /* 0x008fe200078e0218 */
[----:B------:R-:W-:-:S02]  /*11fe0*/  ISETP.GE.U32.AND P3, PT, R26, 0x7ffffe88, PT ;  /* 0x7ffffe881a00780c */ /* 0x000fc40003f66070 */
[----:B------:R1:W-:Y:S01]  /*11ff0*/  LDGSTS.E [R242+0x1800c], desc[UR60][R6.64], !P2 ;  /* 0x1800c00006f27fae */ /* 0x0003e2000d12187c */
[----:B------:R-:W3:Y:S03]  /*12000*/  LDC R25, c[0x0][0x230] ;  /* 0x00008c00ff197b82 */ /* 0x000ee60000000800 */
[----:B------:R1:W-:Y:S04]  /*12010*/  STL.64 [R1+0xe0], R4 ;  /* 0x0000e00401007387 */ /* 0x0003e80000100a00 */
[----:B------:R-:W3:Y:S04]  /*12020*/  LDL.LU.64 R248, [R1+0x200] ;  /* 0x0002000001f87983 */ /* 0x000ee80000300a00 */
[----:B------:R-:W4:Y:S01]  /*12030*/  LDL.LU.64 R246, [R1+0x1f8] ;  /* 0x0001f80001f67983 */ /* 0x000f220000300a00 */
[----:B------:R-:W-:-:S02]  /*12040*/  VIADD R27, R34, 0xffffff06 ;  /* 0xffffff06221b7836 */ /* 0x000fc40000000000 */
[----:B------:R-:W-:Y:S01]  /*12050*/  VIADD R26, R31, 0xffffff05 ;  /* 0xffffff051f1a7836 */ /* 0x000fe20000000000 */
[----:B------:R1:W-:Y:S01]  /*12060*/  LDGSTS.E [R242+0x1c000], desc[UR60][R4.64], !P3 ;  /* 0x1c00000004f27fae */ /* 0x0003e2000d92187c */
[----:B------:R-:W-:Y:S01]  /*12070*/  VIADD R24, R33, 0xffffff04 ;  /* 0xffffff0421187836 */ /* 0x000fe20000000000 */
[----:B------:R-:W-:Y:S01]  /*12080*/  ISETP.GE.U32.AND P4, PT, R27, 0x7ffffe87, PT ;  /* 0x7ffffe871b00780c */ /* 0x000fe20003f86070 */
[----:B-1----:R-:W-:Y:S01]  /*12090*/  IMAD.WIDE R6, R184, 0x4, R22 ;  /* 0x00000004b8067825 */ /* 0x002fe200078e0216 */
[----:B------:R-:W-:Y:S01]  /*120a0*/  ISETP.GE.U32.AND P0, PT, R26, 0x7ffffe86, PT ;  /* 0x7ffffe861a00780c */ /* 0x000fe20003f06070 */
[----:B------:R-:W1:Y:S01]  /*120b0*/  LDC R27, c[0x0][0x230] ;  /* 0x00008c00ff1b7b82 */ /* 0x000e620000000800 */
[----:B------:R-:W-:Y:S02]  /*120c0*/  ISETP.GE.U32.AND P3, PT, R24, 0x7ffffe85, PT ;  /* 0x7ffffe851800780c */ /* 0x000fe40003f66070 */
[----:B------:R1:W-:Y:S01]  /*120d0*/  STL.64 [R1+0xd8], R6 ;  /* 0x0000d80601007387 */ /* 0x0003e20000100a00 */
[----:B------:R-:W-:-:S04]  /*120e0*/  IMAD.WIDE R4, R184, 0x4, R20 ;  /* 0x00000004b8047825 */ /* 0x000fc800078e0214 */
[----:B------:R-:W4:Y:S02]  /*120f0*/  LDC R24, c[0x0][0x230] ;  /* 0x00008c00ff187b82 */ /* 0x000f240000000800 */
[----:B------:R-:W-:Y:S04]  /*12100*/  LDGSTS.E [R242+0x1c004], desc[UR60][R6.64], !P4 ;  /* 0x1c00400006f27fae */ /* 0x000fe8000e12187c */
[----:B------:R1:W-:Y:S01]  /*12110*/  STL.64 [R1+0xd0], R4 ;  /* 0x0000d00401007387 */ /* 0x0003e20000100a00 */
[----:B------:R-:W-:Y:S01]  /*12120*/  VIADD R26, R32, 0xffffff61 ;  /* 0xffffff61201a7836 */ /* 0x000fe20000000000 */
[----:B------:R-:W4:Y:S02]  /*12130*/  LDC R21, c[0x0][0x230] ;  /* 0x00008c00ff157b82 */ /* 0x000f240000000800 */
[----:B------:R1:W-:Y:S04]  /*12140*/  LDGSTS.E [R242+0x1c008], desc[UR60][R4.64], !P0 ;  /* 0x1c00800004f27fae */ /* 0x0003e8000c12187c */
[----:B------:R-:W4:Y:S01]  /*12150*/  LDL.LU.64 R8, [R1+0x110] ;  /* 0x0001100001087983 */ /* 0x000f220000300a00 */
[----:B------:R-:W-:Y:S01]  /*12160*/  VIADD R22, R30, 0xffffff60 ;  /* 0xffffff601e167836 */ /* 0x000fe20000000000 */
[----:B------:R-:W-:Y:S01]  /*12170*/  ISETP.GE.U32.AND P2, PT, R26, 0x7ffffee2, PT ;  /* 0x7ffffee21a00780c */ /* 0x000fe20003f46070 */
[----:B------:R-:W4:Y:S01]  /*12180*/  LDC R23, c[0x0][0x230] ;  /* 0x00008c00ff177b82 */ /* 0x000f220000000800 */
[----:B-1----:R-:W4:Y:S01]  /*12190*/  LDL.LU.64 R6, [R1+0x108] ;  /* 0x0001080001067983 */ /* 0x002f220000300a00 */
[----:B------:R-:W-:Y:S01]  /*121a0*/  IMAD.WIDE R4, R184, 0x4, R18 ;  /* 0x00000004b8047825 */ /* 0x000fe200078e0212 */
[----:B------:R-:W-:-:S05]  /*121b0*/  ISETP.GE.U32.AND P4, PT, R22, 0x7ffffee1, PT ;  /* 0x7ffffee11600780c */ /* 0x000fca0003f86070 */
[----:B------:R-:W1:Y:S01]  /*121c0*/  LDC R26, c[0x0][0x230] ;  /* 0x00008c00ff1a7b82 */ /* 0x000e620000000800 */
[----:B------:R4:W-:Y:S04]  /*121d0*/  STL.64 [R1+0xc8], R4 ;  /* 0x0000c80401007387 */ /* 0x0009e80000100a00 */
[----:B------:R-:W-:Y:S01]  /*121e0*/  LDGSTS.E [R242+0x1c00c], desc[UR60][R4.64], !P3 ;  /* 0x1c00c00004f27fae */ /* 0x000fe2000d92187c */
[----:B--2---:R-:W-:-:S04]  /*121f0*/  IMAD.WIDE R2, R184, 0x4, R2 ;  /* 0x00000004b8027825 */ /* 0x004fc800078e0202 */
[C---:B---3--:R-:W-:Y:S01]  /*12200*/  IMAD.WIDE R248, R184.reuse, 0x4, R248 ;  /* 0x00000004b8f87825 */ /* 0x048fe200078e02f8 */
[----:B------:R2:W-:Y:S03]  /*12210*/  STL.64 [R1+0x210], R2 ;  /* 0x0002100201007387 */ /* 0x0005e60000100a00 */
[----:B----4-:R-:W-:Y:S01]  /*12220*/  IMAD.WIDE R246, R184, 0x4, R246 ;  /* 0x00000004b8f67825 */ /* 0x010fe200078e02f6 */
[----:B------:R2:W-:Y:S01]  /*12230*/  LDGSTS.E [R243+0x10000], desc[UR60][R2.64], !P5 ;  /* 0x1000000002f37fae */ /* 0x0005e2000e92187c */
[----:B------:R-:W-:Y:S01]  /*12240*/  IADD3 R20, R29, -0xbd, RZ ;  /* 0xffffff431d147810 */ /* 0x000fe20007ffe0ff */
[----:B------:R-:W3:Y:S02]  /*12250*/  LDC R22, c[0x0][0x230] ;  /* 0x00008c00ff167b82 */ /* 0x000ee40000000800 */
[----:B------:R-:W4:Y:S04]  /*12260*/  LDL.LU.64 R4, [R1+0x100] ;  /* 0x0001000001047983 */ /* 0x000f280000300a00 */
[----:B------:R-:W4:Y:S01]  /*12270*/  LDL.LU.64 R240, [R1+0xf8] ;  /* 0x0000f80001f07983 */ /* 0x000f220000300a00 */
[----:B------:R-:W-:Y:S01]  /*12280*/  IMAD.WIDE R228, R0, 0x4, R116 ;  /* 0x0000000400e47825 */ /* 0x000fe200078e0274 */
[----:B------:R-:W4:Y:S03]  /*12290*/  LDC R30, c[0x0][0x230] ;  /* 0x00008c00ff1e7b82 */ /* 0x000f260000000800 */
[----:B--2---:R-:W-:-:S05]  /*122a0*/  IMAD.WIDE R2, R184, 0x4, R250 ;  /* 0x00000004b8027825 */ /* 0x004fca00078e02fa */
[----:B------:R2:W-:Y:S01]  /*122b0*/  STL.64 [R1+0x208], R2 ;  /* 0x0002080201007387 */ /* 0x0005e20000100a00 */
[C---:B------:R-:W-:Y:S01]  /*122c0*/  IMAD.WIDE R72, R0.reuse, 0x4, R216 ;  /* 0x0000000400487825 */ /* 0x040fe200078e02d8 */
[----:B------:R-:W4:Y:S02]  /*122d0*/  LDC R31, c[0x0][0x230] ;  /* 0x00008c00ff1f7b82 */ /* 0x000f240000000800 */
[----:B------:R-:W-:Y:S04]  /*122e0*/  LDGSTS.E [R243+0x10004], desc[UR60][R2.64], !P6 ;  /* 0x1000400002f37fae */ /* 0x000fe8000f12187c */
[----:B------:R1:W-:Y:S01]  /*122f0*/  STL.64 [R1+0x200], R248 ;  /* 0x000200f801007387 */ /* 0x0003e20000100a00 */
[C---:B------:R-:W-:Y:S01]  /*12300*/  IMAD.WIDE R238, R0.reuse, 0x4, R238 ;  /* 0x0000000400ee7825 */ /* 0x040fe200078e02ee */
[----:B------:R-:W4:Y:S02]  /*12310*/  LDC R32, c[0x0][0x230] ;  /* 0x00008c00ff207b82 */ /* 0x000f240000000800 */
[----:B------:R-:W-:Y:S04]  /*12320*/  LDGSTS.E [R243+0x10008], desc[UR60][R248.64], !P2 ;  /* 0x10008000f8f37fae */ /* 0x000fe8000d12187c */
[----:B--2---:R-:W2:Y:S01]  /*12330*/  LDL.LU.64 R2, [R1+0x10] ;  /* 0x0000100001027983 */ /* 0x004ea20000300a00 */
[C---:B------:R-:W-:Y:S01]  /*12340*/  IMAD.WIDE R212, R0.reuse, 0x4, R212 ;  /* 0x0000000400d47825 */ /* 0x040fe200078e02d4 */
[----:B------:R-:W2:Y:S02]  /*12350*/  LDC R34, c[0x0][0x230] ;  /* 0x00008c00ff227b82 */ /* 0x000ea40000000800 */
[----:B------:R3:W-:Y:S04]  /*12360*/  STL.64 [R1+0x1f8], R246 ;  /* 0x0001f8f601007387 */ /* 0x0007e80000100a00 */
[----:B------:R-:W2:Y:S01]  /*12370*/  LDL.LU.64 R250, [R1+0x8] ;  /* 0x0000080001fa7983 */ /* 0x000ea20000300a00 */
[----:B------:R-:W-:Y:S01]  /*12380*/  IMAD.WIDE R138, R0, 0x4, R138 ;  /* 0x00000004008a7825 */ /* 0x000fe200078e028a */
[----:B------:R-:W2:Y:S02]  /*12390*/  LDC R33, c[0x0][0x230] ;  /* 0x00008c00ff217b82 */ /* 0x000ea40000000800 */
[----:B-1----:R-:W2:Y:S04]  /*123a0*/  LDL.LU.64 R248, [R1] ;  /* 0x0000000001f87983 */ /* 0x002ea80000300a00 */
[----:B------:R1:W-:Y:S04]  /*123b0*/  LDGSTS.E [R243+0x1000c], desc[UR60][R246.64], !P4 ;  /* 0x1000c000f6f37fae */ /* 0x0003e8000e12187c */
[----:B---3--:R-:W3:Y:S01]  /*123c0*/  LDL R247, [R1+0x64c] ;  /* 0x00064c0001f77983 */ /* 0x008ee20000100800 */
[----:B------:R-:W-:Y:S01]  /*123d0*/  VIADD R18, R27, 0xffffff41 ;  /* 0xffffff411b127836 */ /* 0x000fe20000000000 */
[----:B-1----:R-:W1:Y:S01]  /*123e0*/  S2R R246, SR_TID.X ;  /* 0x0000000000f67919 */ /* 0x002e620000002100 */
[----:B------:R-:W-:Y:S01]  /*123f0*/  VIADD R19, R28, 0xffffff42 ;  /* 0xffffff421c137836 */ /* 0x000fe20000000000 */
[----:B------:R-:W-:-:S02]  /*12400*/  ISETP.GE.U32.AND P0, PT, R20, 0x7ffffec4, PT ;  /* 0x7ffffec41400780c */ /* 0x000fc40003f06070 */
[----:B------:R-:W4:Y:S01]  /*12410*/  LDC R20, c[0x0][0x230] ;  /* 0x00008c00ff147b82 */ /* 0x000f220000000800 */
[----:B------:R-:W-:Y:S01]  /*12420*/  ISETP.GE.U32.AND P5, PT, R18, 0x7ffffec2, PT ;  /* 0x7ffffec21200780c */ /* 0x000fe20003fa6070 */
[----:B------:R-:W-:Y:S01]  /*12430*/  VIADD R18, R25, 0xffffff40 ;  /* 0xffffff4019127836 */ /* 0x000fe20000000000 */
[----:B------:R-:W-:Y:S01]  /*12440*/  ISETP.GE.U32.AND P3, PT, R19, 0x7ffffec3, PT ;  /* 0x7ffffec31300780c */ /* 0x000fe20003f66070 */
[----:B------:R-:W-:-:S04]  /*12450*/  VIADD R19, R26, 0xffffff23 ;  /* 0xffffff231a137836 */ /* 0x000fc80000000000 */
[----:B------:R-:W1:Y:S01]  /*12460*/  LDC R25, c[0x0][0x230] ;  /* 0x00008c00ff197b82 */ /* 0x000e620000000800 */
[----:B------:R-:W-:Y:S01]  /*12470*/  ISETP.GE.U32.AND P6, PT, R18, 0x7ffffec1, PT ;  /* 0x7ffffec11200780c */ /* 0x000fe20003fc6070 */
[----:B------:R-:W-:Y:S02]  /*12480*/  VIADD R18, R21, 0xffffff22 ;  /* 0xffffff2215127836 */ /* 0x000fe40000000000 */
[----:B------:R-:W-:Y:S01]  /*12490*/  IMAD.WIDE R8, R184, 0x4, R8 ;  /* 0x00000004b8087825 */ /* 0x000fe200078e0208 */
[----:B------:R-:W-:-:S03]  /*124a0*/  ISETP.GE.U32.AND P2, PT, R19, 0x7ffffea4, PT ;  /* 0x7ffffea41300780c */ /* 0x000fc60003f46070 */
[----:B------:R-:W4:Y:S01]  /*124b0*/  LDC R21, c[0x0][0x230] ;  /* 0x00008c00ff157b82 */ /* 0x000f220000000800 */
[----:B------:R-:W-:Y:S01]  /*124c0*/  IMAD.WIDE R6, R184, 0x4, R6 ;  /* 0x00000004b8067825 */ /* 0x000fe200078e0206 */
[----:B------:R-:W-:Y:S01]  /*124d0*/  IADD3 R19, R24, -0xdf, RZ ;  /* 0xffffff2118137810 */ /* 0x000fe20007ffe0ff */
[----:B------:R-:W-:Y:S04]  /*124e0*/  STL.64 [R1+0xc0], R8 ;  /* 0x0000c00801007387 */ /* 0x000fe80000100a00 */
[----:B------:R-:W-:Y:S01]  /*124f0*/  LDGSTS.E [R243+0x14000], desc[UR60][R8.64], !P0 ;  /* 0x1400000008f37fae */ /* 0x000fe2000c12187c */
[----:B------:R-:W-:Y:S01]  /*12500*/  ISETP.GE.U32.AND P0, PT, R19, 0x7ffffea2, PT ;  /* 0x7ffffea21300780c */ /* 0x000fe20003f06070 */
[----:B------:R-:W-:Y:S01]  /*12510*/  VIADD R19, R22, 0xffffff03 ;  /* 0xffffff0316137836 */ /* 0x000fe20000000000 */
[----:B------:R-:W-:Y:S01]  /*12520*/  ISETP.GE.U32.AND P4, PT, R18, 0x7ffffea3, PT ;  /* 0x7ffffea31200780c */ /* 0x000fe20003f86070 */
[----:B------:R4:W-:Y:S01]  /*12530*/  STL.64 [R1+0x68], R6 ;  /* 0x0000680601007387 */ /* 0x0009e20000100a00 */
[----:B-1----:R-:W-:Y:S01]  /*12540*/  LOP3.LUT R246, R246, 0x7f, RZ, 0xc0, !PT ;  /* 0x0000007ff6f67812 */ /* 0x002fe200078ec0ff */
[----:B------:R-:W1:Y:S02]  /*12550*/  LDC R26, c[0x0][0x230] ;  /* 0x00008c00ff1a7b82 */ /* 0x000e640000000800 */
[----:B------:R4:W-:Y:S01]  /*12560*/  LDGSTS.E [R243+0x14004], desc[UR60][R6.64], !P3 ;  /* 0x1400400006f37fae */ /* 0x0009e2000d92187c */
[----:B------:R-:W-:-:S05]  /*12570*/  VIADD R18, R23, 0xffffff20 ;  /* 0xffffff2017127836 */ /* 0x000fca0000000000 */
[----:B------:R-:W-:Y:S01]  /*12580*/  ISETP.GE.U32.AND P3, PT, R18, 0x7ffffea1, PT ;  /* 0x7ffffea11200780c */ /* 0x000fe20003f66070 */
[----:B------:R-:W-:Y:S01]  /*12590*/  VIADD R18, R25, 0xffffff02 ;  /* 0xffffff0219127836 */ /* 0x000fe20000000000 */
[----:B------:R-:W1:Y:S08]  /*125a0*/  LDC R24, c[0x0][0x230] ;  /* 0x00008c00ff187b82 */ /* 0x000e700000000800 */
[----:B------:R-:W1:Y:S08]  /*125b0*/  LDC R22, c[0x0][0x230] ;  /* 0x00008c00ff167b82 */ /* 0x000e700000000800 */
[----:B------:R-:W1:Y:S08]  /*125c0*/  LDC R25, c[0x0][0x230] ;  /* 0x00008c00ff197b82 */ /* 0x000e700000000800 */
[----:B------:R-:W1:Y:S01]  /*125d0*/  LDC R23, c[0x0][0x230] ;  /* 0x00008c00ff177b82 */ /* 0x000e620000000800 */
[----:B----4-:R-:W-:-:S04]  /*125e0*/  IMAD.WIDE R6, R184, 0x4, R4 ;  /* 0x00000004b8067825 */ /* 0x010fc800078e0204 */
[----:B------:R-:W-:Y:S01]  /*125f0*/  IMAD.WIDE R4, R184, 0x4, R240 ;  /* 0x00000004b8047825 */ /* 0x000fe200078e02f0 */
[----:B------:R-:W-:Y:S01]  /*12600*/  LDGSTS.E [R243+0x14008], desc[UR60][R6.64], !P5 ;  /* 0x1400800006f37fae */ /* 0x000fe2000e92187c */
[----:B------:R-:W-:Y:S02]  /*12610*/  ISETP.GE.U32.AND P5, PT, R19, 0x7ffffe84, PT ;  /* 0x7ffffe841300780c */ /* 0x000fe40003fa6070 */
[----:B------:R-:W-:Y:S01]  /*12620*/  VIADD R19, R20, 0xffffff00 ;  /* 0xffffff0014137836 */ /* 0x000fe20000000000 */
[----:B------:R-:W-:Y:S04]  /*12630*/  STL.64 [R1+0x60], R6 ;  /* 0x0000600601007387 */ /* 0x000fe80000100a00 */
[----:B------:R4:W-:Y:S04]  /*12640*/  STL.64 [R1+0x50], R4 ;  /* 0x0000500401007387 */ /* 0x0009e80000100a00 */
[----:B------:R4:W-:Y:S01]  /*12650*/  LDGSTS.E [R243+0x1400c], desc[UR60][R4.64], !P6 ;  /* 0x1400c00004f37fae */ /* 0x0009e2000f12187c */
[----:B------:R-:W-:Y:S01]  /*12660*/  ISETP.GE.U32.AND P6, PT, R18, 0x7ffffe83, PT ;  /* 0x7ffffe831200780c */ /* 0x000fe20003fc6070 */
[----:B------:R-:W-:-:S02]  /*12670*/  VIADD R20, R21, 0xffffff01 ;  /* 0xffffff0115147836 */ /* 0x000fc40000000000 */
[----:B--2---:R-:W-:-:S05]  /*12680*/  IMAD.WIDE R2, R184, 0x4, R2 ;  /* 0x00000004b8027825 */ /* 0x004fca00078e0202 */
[----:B------:R2:W-:Y:S01]  /*12690*/  LDGSTS.E [R243+0x18000], desc[UR60][R2.64], !P2 ;  /* 0x1800000002f37fae */ /* 0x0005e2000d12187c */
[----:B------:R-:W-:Y:S01]  /*126a0*/  ISETP.GE.AND P2, PT, R246, R19, PT ;  /* 0x00000013f600720c */ /* 0x000fe20003f46270 */
[----:B----4-:R-:W-:Y:S02]  /*126b0*/  IMAD.WIDE R4, R184, 0x4, R250 ;  /* 0x00000004b8047825 */ /* 0x010fe400078e02fa */
[----:B------:R2:W-:Y:S01]  /*126c0*/  STL.64 [R1+0x48], R2 ;  /* 0x0000480201007387 */ /* 0x0005e20000100a00 */
[----:B------:R-:W-:-:S03]  /*126d0*/  SEL R18, RZ, 0x4, P2 ;  /* 0x00000004ff127807 */ /* 0x000fc60001000000 */
[----:B------:R4:W-:Y:S04]  /*126e0*/  STL.64 [R1+0x30], R4 ;  /* 0x0000300401007387 */ /* 0x0009e80000100a00 */
[----:B------:R4:W-:Y:S01]  /*126f0*/  LDGSTS.E [R243+0x18004], desc[UR60][R4.64], !P4 ;  /* 0x1800400004f37fae */ /* 0x0009e2000e12187c */
[----:B--2---:R-:W-:Y:S01]  /*12700*/  IMAD.WIDE R2, R184, 0x4, R248 ;  /* 0x00000004b8027825 */ /* 0x004fe200078e02f8 */
[----:B------:R-:W-:Y:S02]  /*12710*/  ISETP.GE.U32.AND P2, PT, R20, 0x7ffffe82, PT ;  /* 0x7ffffe821400780c */ /* 0x000fe40003f46070 */
[----:B------:R-:W2:Y:S01]  /*12720*/  LDC R20, c[0x0][0x230] ;  /* 0x00008c00ff147b82 */ /* 0x000ea20000000800 */
[----:B---3--:R-:W-:Y:S01]  /*12730*/  ISETP.GT.AND P4, PT, R247, 0x17f, PT ;  /* 0x0000017ff700780c */ /* 0x008fe20003f84270 */
[----:B----4-:R-:W-:Y:S01]  /*12740*/  IMAD.WIDE R4, R184, 0x4, R74 ;  /* 0x00000004b8047825 */ /* 0x010fe200078e024a */
[----:B------:R3:W-:Y:S02]  /*12750*/  STL.64 [R1+0x28], R2 ;  /* 0x0000280201007387 */ /* 0x0007e40000100a00 */
[----:B------:R-:W-:-:S02]  /*12760*/  SEL R18, R18, RZ, P4 ;  /* 0x000000ff12127207 */ /* 0x000fc40002000000 */
[----:B------:R3:W-:Y:S04]  /*12770*/  LDGSTS.E [R243+0x18008], desc[UR60][R2.64], !P0 ;  /* 0x1800800002f37fae */ /* 0x0007e8000c12187c */
[----:B------:R4:W-:Y:S04]  /*12780*/  STL.64 [R1+0x20], R4 ;  /* 0x0000200401007387 */ /* 0x0009e80000100a00 */
[----:B------:R4:W-:Y:S01]  /*12790*/  LDGSTS.E [R243+0x1800c], desc[UR60][R4.64], !P3 ;  /* 0x1800c00004f37fae */ /* 0x0009e2000d92187c */
[----:B---3--:R-:W-:Y:S01]  /*127a0*/  IMAD.WIDE R2, R184, 0x4, R16 ;  /* 0x00000004b8027825 */ /* 0x008fe200078e0210 */
[----:B------:R-:W-:Y:S01]  /*127b0*/  ISETP.NE.U32.AND P4, PT, R18, RZ, PT ;  /* 0x000000ff1200720c */ /* 0x000fe20003f85070 */
[----:B------:R-:W3:Y:S03]  /*127c0*/  LDC R17, c[0x0][0x230] ;  /* 0x00008c00ff117b82 */ /* 0x000ee60000000800 */
[----:B------:R1:W-:Y:S01]  /*127d0*/  STL.64 [R1+0x18], R2 ;  /* 0x0000180201007387 */ /* 0x0003e20000100a00 */
[----:B----4-:R-:W-:-:S03]  /*127e0*/  IMAD.WIDE R4, R184, 0x4, R12 ;  /* 0x00000004b8047825 */ /* 0x010fc600078e020c */
[----:B------:R1:W-:Y:S01]  /*127f0*/  LDGSTS.E [R243+0x1c000], desc[UR60][R2.64], !P5 ;  /* 0x1c00000002f37fae */ /* 0x0003e2000e92187c */
[----:B------:R-:W4:Y:S01]  /*12800*/  LDC R12, c[0x0][0x230] ;  /* 0x00008c00ff0c7b82 */ /* 0x000f220000000800 */
[----:B------:R-:W-:-:S07]  /*12810*/  ISETP.GE.U32.AND P0, PT, R19, 0x7ffffe81, PT ;  /* 0x7ffffe811300780c */ /* 0x000fce0003f06070 */
[----:B------:R-:W3:Y:S01]  /*12820*/  LDC R18, c[0x0][0x230] ;  /* 0x00008c00ff127b82 */ /* 0x000ee20000000800 */
[----:B-1----:R-:W-:-:S07]  /*12830*/  IMAD.WIDE R2, R184, 0x4, R10 ;  /* 0x00000004b8027825 */ /* 0x002fce00078e020a */
[----:B------:R-:W1:Y:S01]  /*12840*/  LDC R11, c[0x0][0x230] ;  /* 0x00008c00ff0b7b82 */ /* 0x000e620000000800 */
[----:B------:R-:W-:-:S04]  /*12850*/  IMAD.WIDE R6, R184, 0x4, R14 ;  /* 0x00000004b8067825 */ /* 0x000fc800078e020e */
[----:B------:R-:W-:Y:S01]  /*12860*/  VIADD R10, R26, 0xfffffedf ;  /* 0xfffffedf1a0a7836 */ /* 0x000fe20000000000 */
[----:B------:R-:W-:Y:S04]  /*12870*/  STL.64 [R1+0x10], R6 ;  /* 0x0000100601007387 */ /* 0x000fe80000100a00 */
[----:B------:R-:W-:Y:S04]  /*12880*/  LDGSTS.E [R243+0x1c004], desc[UR60][R6.64], !P6 ;  /* 0x1c00400006f37fae */ /* 0x000fe8000f12187c */
[----:B------:R2:W-:Y:S04]  /*12890*/  STL.64 [R1+0x8], R4 ;  /* 0x0000080401007387 */ /* 0x0005e80000100a00 */
[----:B------:R4:W-:Y:S04]  /*128a0*/  LDGSTS.E [R243+0x1c008], desc[UR60][R4.64], !P2 ;  /* 0x1c00800004f37fae */ /* 0x0009e8000d12187c */
[----:B------:R3:W-:Y:S04]  /*128b0*/  STL.64 [R1], R2 ;  /* 0x0000000201007387 */ /* 0x0007e80000100a00 */
[----:B------:R3:W-:Y:S01]  /*128c0*/  LDGSTS.E [R243+0x1c00c], desc[UR60][R2.64], !P0 ;  /* 0x1c00c00002f37fae */ /* 0x0007e2000c12187c */
[----:B------:R-:W-:-:S02]  /*128d0*/  ISETP.GE.U32.AND P0, PT, R10, 0x7ffffe60, PT ;  /* 0x7ffffe600a00780c */ /* 0x000fc40003f06070 */
[----:B--2---:R-:W-:Y:S01]  /*128e0*/  IADD3 R10, R20, -0x122, RZ ;  /* 0xfffffede140a7810 */ /* 0x004fe20007ffe0ff */
[----:B------:R-:W-:Y:S01]  /*128f0*/  STL.64 [R1+0xcb0], R242 ;  /* 0x000cb0f201007387 */ /* 0x000fe20000100a00 */
[----:B----4-:R-:W-:-:S03]  /*12900*/  IMAD.WIDE R4, R0, 0x4, R234 ;  /* 0x0000000400047825 */ /* 0x010fc600078e02ea */
[----:B------:R-:W-:Y:S01]  /*12910*/  STL [R1+0xcb8], R184 ;  /* 0x000cb8b801007387 */ /* 0x000fe20000100800 */
[----:B------:R-:W-:-:S03]  /*12920*/  IMAD.WIDE R6, R0, 0x4, R230 ;  /* 0x0000000400067825 */ /* 0x000fc600078e02e6 */
[----:B------:R-:W-:Y:S04]  /*12930*/  STL [R1+0xcbc], R12 ;  /* 0x000cbc0c01007387 */ /* 0x000fe80000100800 */
[----:B---3--:R-:W-:Y:S01]  /*12940*/  STL [R1+0xcc0], R17 ;  /* 0x000cc01101007387 */ /* 0x008fe20000100800 */
[----:B------:R-:W-:-:S03]  /*12950*/  IMAD.WIDE R2, R0, 0x4, R220 ;  /* 0x0000000400027825 */ /* 0x000fc600078e02dc */
[----:B------:R-:W-:Y:S04]  /*12960*/  STL [R1+0x648], R0 ;  /* 0x0006480001007387 */ /* 0x000fe80000100800 */
[----:B------:R-:W-:Y:S04]  /*12970*/  STL [R1+0xcc4], R18 ;  /* 0x000cc41201007387 */ /* 0x000fe80000100800 */
[----:B-1----:R-:W-:Y:S04]  /*12980*/  STL.64 [R1+0xcc8], R10 ;  /* 0x000cc80a01007387 */ /* 0x002fe80000100a00 */
[----:B------:R1:W-:Y:S04]  /*12990*/  STL.64 [R1+0xf8], R4 ;  /* 0x0000f80401007387 */ /* 0x0003e80000100a00 */
[----:B------:R2:W-:Y:S04]  /*129a0*/  STL.64 [R1+0x110], R6 ;  /* 0x0001100601007387 */ /* 0x0005e80000100a00 */
[----:B------:R3:W-:Y:S01]  /*129b0*/  STL.64 [R1+0x620], R2 ;  /* 0x0006200201007387 */ /* 0x0007e20000100a00 */
[----:B-1----:R-:W-:Y:S01]  /*129c0*/  IMAD.WIDE R4, R0, 0x4, R208 ;  /* 0x0000000400047825 */ /* 0x002fe200078e02d0 */
[----:B------:R-:W-:-:S02]  /*129d0*/  IADD3 R19, R24, -0x101, RZ ;  /* 0xfffffeff18137810 */ /* 0x000fc40007ffe0ff */
[----:B------:R-:W0:Y:S01]  /*129e0*/  LDGDEPBAR ;  /* 0x00000000000079af */ /* 0x000e220000000000 */
[----:B--2---:R-:W-:-:S03]  /*129f0*/  IMAD.WIDE R6, R0, 0x4, R196 ;  /* 0x0000000400067825 */ /* 0x004fc600078e02c4 */
[----:B------:R1:W-:Y:S01]  /*12a00*/  STL.64 [R1+0x660], R4 ;  /* 0x0006600401007387 */ /* 0x0003e20000100a00 */
[----:B---3--:R-:W-:-:S03]  /*12a10*/  IMAD.WIDE R2, R0, 0x4, R182 ;  /* 0x0000000400027825 */ /* 0x008fc600078e02b6 */
[----:B------:R-:W-:Y:S04]  /*12a20*/  STL.64 [R1+0x688], R6 ;  /* 0x0006880601007387 */ /* 0x000fe80000100a00 */
[----:B------:R-:W2:Y:S01]  /*12a30*/  LDL.LU.64 R250, [R1+0x330] ;  /* 0x0003300001fa7983 */ /* 0x000ea20000300a00 */
[----:B-1----:R-:W-:-:S03]  /*12a40*/  IMAD.WIDE R4, R0, 0x4, R170 ;  /* 0x0000000400047825 */ /* 0x002fc600078e02aa */
[----:B------:R1:W-:Y:S04]  /*12a50*/  STL.64 [R1+0x6b8], R2 ;  /* 0x0006b80201007387 */ /* 0x0003e80000100a00 */
[----:B------:R-:W-:Y:S04]  /*12a60*/  STL.64 [R1+0x6e0], R4 ;  /* 0x0006e00401007387 */ /* 0x000fe80000100a00 */
[----:B------:R-:W3:Y:S01]  /*12a70*/  LDL.LU.64 R248, [R1+0x310] ;  /* 0x0003100001f87983 */ /* 0x000ee20000300a00 */
[----:B-1----:R-:W-:-:S04]  /*12a80*/  IMAD.WIDE R2, R0, 0x4, R158 ;  /* 0x0000000400027825 */ /* 0x002fc800078e029e */
[C---:B------:R-:W-:Y:S01]  /*12a90*/  IMAD.WIDE R208, R0.reuse, 0x4, R206 ;  /* 0x0000000400d07825 */ /* 0x040fe200078e02ce */
[----:B------:R1:W-:Y:S03]  /*12aa0*/  STL.64 [R1+0x700], R2 ;  /* 0x0007000201007387 */ /* 0x0003e60000100a00 */
[----:B------:R-:W-:-:S04]  /*12ab0*/  IMAD.WIDE R6, R0, 0x4, R146 ;  /* 0x0000000400067825 */ /* 0x000fc800078e0292 */
[C---:B------:R-:W-:Y:S01]  /*12ac0*/  IMAD.WIDE R246, R0.reuse, 0x4, R92 ;  /* 0x0000000400f67825 */ /* 0x040fe200078e025c */
[----:B------:R4:W-:Y:S03]  /*12ad0*/  STL.64 [R1+0x728], R6 ;  /* 0x0007280601007387 */ /* 0x0009e60000100a00 */
[C---:B-1----:R-:W-:Y:S01]  /*12ae0*/  IMAD.WIDE R2, R0.reuse, 0x4, R134 ;  /* 0x0000000400027825 */ /* 0x042fe200078e0286 */
[----:B------:R-:W3:Y:S03]  /*12af0*/  LDL.LU.64 R240, [R1+0x2f0] ;  /* 0x0002f00001f07983 */ /* 0x000ee60000300a00 */
[C---:B------:R-:W-:Y:S01]  /*12b00*/  IMAD.WIDE R4, R0.reuse, 0x4, R124 ;  /* 0x0000000400047825 */ /* 0x040fe200078e027c */
[----:B------:R1:W-:Y:S03]  /*12b10*/  STL.64 [R1+0x740], R2 ;  /* 0x0007400201007387 */ /* 0x0003e60000100a00 */
[----:B----4-:R-:W-:Y:S01]  /*12b20*/  IMAD.WIDE R6, R0, 0x4, R104 ;  /* 0x0000000400067825 */ /* 0x010fe200078e0268 */
[----:B------:R4:W-:Y:S03]  /*12b30*/  STL.64 [R1+0x760], R4 ;  /* 0x0007600401007387 */ /* 0x0009e60000100a00 */
[----:B------:R-:W-:Y:S01]  /*12b40*/  VIADD R16, R22, 0xfffffefe ;  /* 0xfffffefe16107836 */ /* 0x000fe20000000000 */
[----:B------:R-:W-:Y:S01]  /*12b50*/  ISETP.GE.U32.AND P3, PT, R19, 0x7ffffe80, PT ;  /* 0x7ffffe801300780c */ /* 0x000fe20003f66070 */
[C---:B------:R-:W-:Y:S01]  /*12b60*/  IMAD.WIDE R10, R0.reuse, 0x4, R154 ;  /* 0x00000004000a7825 */ /* 0x040fe200078e029a */
[----:B------:R-:W-:Y:S03]  /*12b70*/  LDGSTS.E [R244+0x60000], desc[UR60][R238.64], P1 ;  /* 0x60000000eef47fae */ /* 0x000fe6000892187c */
[----:B-1----:R-:W-:-:S04]  /*12b80*/  IMAD.WIDE R2, R0, 0x4, R114 ;  /* 0x0000000400027825 */ /* 0x002fc800078e0272 */
[C---:B----4-:R-:W-:Y:S01]  /*12b90*/  IMAD.WIDE R4, R0.reuse, 0x4, R94 ;  /* 0x0000000400047825 */ /* 0x050fe200078e025e */
[----:B------:R1:W-:Y:S04]  /*12ba0*/  STL.64 [R1+0x770], R2 ;  /* 0x0007700201007387 */ /* 0x0003e80000100a00 */
[----:B------:R-:W-:Y:S01]  /*12bb0*/  STL.64 [R1+0x780], R6 ;  /* 0x0007800601007387 */ /* 0x000fe20000100a00 */
[----:B------:R-:W-:-:S03]  /*12bc0*/  IMAD.WIDE R158, R0, 0x4, R218 ;  /* 0x00000004009e7825 */ /* 0x000fc600078e02da */
[----:B------:R-:W-:Y:S01]  /*12bd0*/  STL.64 [R1+0x788], R4 ;  /* 0x0007880401007387 */ /* 0x000fe20000100a00 */
[----:B-1----:R-:W-:-:S03]  /*12be0*/  IMAD.WIDE R2, R0, 0x4, R84 ;  /* 0x0000000400027825 */ /* 0x002fc600078e0254 */
[----:B------:R-:W-:Y:S04]  /*12bf0*/  STL.64 [R1+0xd18], R236 ;  /* 0x000d18ec01007387 */ /* 0x000fe80000100a00 */
[----:B------:R1:W-:Y:S04]  /*12c00*/  STL.64 [R1+0x790], R2 ;  /* 0x0007900201007387 */ /* 0x0003e80000100a00 */
[----:B------:R-:W-:Y:S04]  /*12c10*/  STL.64 [R1+0xd20], R158 ;  /* 0x000d209e01007387 */ /* 0x000fe80000100a00 */
[----:B------:R-:W-:Y:S01]  /*12c20*/  STL.64 [R1+0xd28], R208 ;  /* 0x000d28d001007387 */ /* 0x000fe20000100a00 */
[----:B-1----:R-:W-:-:S05]  /*12c30*/  IMAD.WIDE R2, R0, 0x4, R194 ;  /* 0x0000000400027825 */ /* 0x002fca00078e02c2 */
[----:B------:R1:W-:Y:S01]  /*12c40*/  STL.64 [R1+0xd30], R2 ;  /* 0x000d300201007387 */ /* 0x0003e20000100a00 */
[----:B------:R-:W-:-:S04]  /*12c50*/  IMAD.WIDE R4, R0, 0x4, R168 ;  /* 0x0000000400047825 */ /* 0x000fc800078e02a8 */
[----:B------:R-:W-:-:S04]  /*12c60*/  IMAD.WIDE R6, R0, 0x4, R156 ;  /* 0x0000000400067825 */ /* 0x000fc800078e029c */
[----:B-1----:R-:W-:-:S05]  /*12c70*/  IMAD.WIDE R2, R0, 0x4, R180 ;  /* 0x0000000400027825 */ /* 0x002fca00078e02b4 */
[----:B------:R1:W-:Y:S04]  /*12c80*/  STL.64 [R1+0x640], R2 ;  /* 0x0006400201007387 */ /* 0x0003e80000100a00 */
[----:B------:R4:W-:Y:S04]  /*12c90*/  STL.64 [R1+0x680], R4 ;  /* 0x0006800401007387 */ /* 0x0009e80000100a00 */
[----:B------:R4:W-:Y:S01]  /*12ca0*/  STL.64 [R1+0x6b0], R6 ;  /* 0x0006b00601007387 */ /* 0x0009e20000100a00 */
[----:B-1----:R-:W-:-:S04]  /*12cb0*/  IMAD.WIDE R2, R0, 0x4, R144 ;  /* 0x0000000400027825 */ /* 0x002fc800078e0290 */
[C---:B----4-:R-:W-:Y:S01]  /*12cc0*/  IMAD.WIDE R4, R0.reuse, 0x4, R132 ;  /* 0x0000000400047825 */ /* 0x050fe200078e0284 */
[----:B------:R1:W-:Y:S03]  /*12cd0*/  STL.64 [R1+0x6d8], R2 ;  /* 0x0006d80201007387 */ /* 0x0003e60000100a00 */
[C---:B------:R-:W-:Y:S01]  /*12ce0*/  IMAD.WIDE R6, R0.reuse, 0x4, R122 ;  /* 0x0000000400067825 */ /* 0x040fe200078e027a */
[----:B------:R4:W-:Y:S04]  /*12cf0*/  STL.64 [R1+0x6f8], R4 ;  /* 0x0006f80401007387 */ /* 0x0009e80000100a00 */
[----:B------:R-:W-:Y:S01]  /*12d00*/  STL.64 [R1+0x720], R6 ;  /* 0x0007200601007387 */ /* 0x000fe20000100a00 */
[----:B-1----:R-:W-:-:S04]  /*12d10*/  IMAD.WIDE R2, R0, 0x4, R112 ;  /* 0x0000000400027825 */ /* 0x002fc800078e0270 */
[C---:B----4-:R-:W-:Y:S01]  /*12d20*/  IMAD.WIDE R4, R0.reuse, 0x4, R102 ;  /* 0x0000000400047825 */ /* 0x050fe200078e0266 */
[----:B------:R1:W-:Y:S04]  /*12d30*/  STL.64 [R1+0x738], R2 ;  /* 0x0007380201007387 */ /* 0x0003e80000100a00 */
[----:B------:R-:W-:Y:S01]  /*12d40*/  STL.64 [R1+0x750], R4 ;  /* 0x0007500401007387 */ /* 0x000fe20000100a00 */
[----:B-1----:R-:W-:-:S04]  /*12d50*/  IMAD.WIDE R2, R0, 0x4, R82 ;  /* 0x0000000400027825 */ /* 0x002fc800078e0252 */
[C---:B--2---:R-:W-:Y:S02]  /*12d60*/  IMAD.WIDE R66, R0.reuse, 0x4, R250 ;  /* 0x0000000400427825 */ /* 0x044fe400078e02fa */
[----:B------:R-:W2:Y:S04]  /*12d70*/  LDL.LU.64 R250, [R1+0x328] ;  /* 0x0003280001fa7983 */ /* 0x000ea80000300a00 */
[----:B------:R1:W-:Y:S01]  /*12d80*/  STL.64 [R1+0x778], R2 ;  /* 0x0007780201007387 */ /* 0x0003e20000100a00 */
[----:B---3--:R-:W-:-:S03]  /*12d90*/  IMAD.WIDE R68, R0, 0x4, R248 ;  /* 0x0000000400447825 */ /* 0x008fc600078e02f8 */
[----:B------:R-:W3:Y:S01]  /*12da0*/  LDL.LU.64 R248, [R1+0x308] ;  /* 0x0003080001f87983 */ /* 0x000ee20000300a00 */
[----:B------:R-:W-:-:S03]  /*12db0*/  IMAD.WIDE R206, R0, 0x4, R178 ;  /* 0x0000000400ce7825 */ /* 0x000fc600078e02b2 */
[----:B------:R-:W-:Y:S01]  /*12dc0*/  STL.64 [R1+0x768], R246 ;  /* 0x000768f601007387 */ /* 0x000fe20000100a00 */
[----:B-1----:R-:W-:-:S03]  /*12dd0*/  IMAD.WIDE R2, R0, 0x4, R166 ;  /* 0x0000000400027825 */ /* 0x002fc600078e02a6 */
[----:B------:R-:W-:Y:S01]  /*12de0*/  STL.64 [R1+0xcd8], R246 ;  /* 0x000cd8f601007387 */ /* 0x000fe20000100a00 */
[----:B------:R-:W-:Y:S01]  /*12df0*/  ISETP.GE.U32.AND P5, PT, R16, 0x7ffffe7f, PT ;  /* 0x7ffffe7f1000780c */ /* 0x000fe20003fa6070 */
[C---:B------:R-:W-:Y:S02]  /*12e00*/  IMAD.WIDE R18, R0.reuse, 0x4, R142 ;  /* 0x0000000400127825 */ /* 0x040fe400078e028e */
[----:B------:R-:W-:Y:S02]  /*12e10*/  STL.64 [R1+0xce0], R204 ;  /* 0x000ce0cc01007387 */ /* 0x000fe40000100a00 */
[C---:B------:R-:W-:Y:S02]  /*12e20*/  IMAD.WIDE R16, R0.reuse, 0x4, R130 ;  /* 0x0000000400107825 */ /* 0x040fe400078e0282 */
[----:B------:R-:W-:Y:S02]  /*12e30*/  STL.64 [R1+0xce8], R206 ;  /* 0x000ce8ce01007387 */ /* 0x000fe40000100a00 */
[----:B------:R-:W-:-:S02]  /*12e40*/  IMAD.WIDE R12, R0, 0x4, R120 ;  /* 0x00000004000c7825 */ /* 0x000fc400078e0278 */
[----:B------:R1:W-:Y:S04]  /*12e50*/  STL.64 [R1+0x610], R2 ;  /* 0x0006100201007387 */ /* 0x0003e80000100a00 */
[----:B------:R-:W-:Y:S01]  /*12e60*/  STL.64 [R1+0x638], R10 ;  /* 0x0006380a01007387 */ /* 0x000fe20000100a00 */
[----:B------:R-:W-:-:S03]  /*12e70*/  IMAD.WIDE R184, R0, 0x4, R110 ;  /* 0x0000000400b87825 */ /* 0x000fc600078e026e */
[----:B------:R-:W-:Y:S01]  /*12e80*/  STL.64 [R1+0xcf0], R10 ;  /* 0x000cf00a01007387 */ /* 0x000fe20000100a00 */
[----:B------:R-:W-:-:S03]  /*12e90*/  IMAD.WIDE R242, R0, 0x4, R100 ;  /* 0x0000000400f27825 */ /* 0x000fc600078e0264 */
[----:B------:R-:W-:Y:S04]  /*12ea0*/  STL.64 [R1+0x678], R18 ;  /* 0x0006781201007387 */ /* 0x000fe80000100a00 */
[----:B------:R-:W-:Y:S04]  /*12eb0*/  STL.64 [R1+0xcf8], R18 ;  /* 0x000cf81201007387 */ /* 0x000fe80000100a00 */
[----:B------:R-:W-:Y:S04]  /*12ec0*/  STL.64 [R1+0x6a8], R16 ;  /* 0x0006a81001007387 */ /* 0x000fe80000100a00 */
[----:B------:R-:W-:Y:S01]  /*12ed0*/  STL.64 [R1+0xd00], R16 ;  /* 0x000d001001007387 */ /* 0x000fe20000100a00 */
[----:B------:R-:W-:-:S03]  /*12ee0*/  VIADD R14, R25, 0xfffffefd ;  /* 0xfffffefd190e7836 */ /* 0x000fc60000000000 */
[----:B------:R-:W-:Y:S01]  /*12ef0*/  STL.64 [R1+0x6d0], R12 ;  /* 0x0006d00c01007387 */ /* 0x000fe20000100a00 */
[----:B------:R-:W-:-:S03]  /*12f00*/  VIADD R15, R23, 0xfffffefc ;  /* 0xfffffefc170f7836 */ /* 0x000fc60000000000 */
[----:B------:R-:W-:Y:S01]  /*12f10*/  STL.64 [R1+0xd08], R12 ;  /* 0x000d080c01007387 */ /* 0x000fe20000100a00 */
[----:B------:R-:W-:-:S03]  /*12f20*/  IMAD.WIDE R8, R0, 0x4, R90 ;  /* 0x0000000400087825 */ /* 0x000fc600078e025a */
[----:B------:R-:W-:Y:S04]  /*12f30*/  STL.64 [R1+0x6f0], R184 ;  /* 0x0006f0b801007387 */ /* 0x000fe80000100a00 */
[----:B------:R-:W-:Y:S01]  /*12f40*/  STL.64 [R1+0xd10], R184 ;  /* 0x000d10b801007387 */ /* 0x000fe20000100a00 */
[----:B------:R-:W-:-:S03]  /*12f50*/  IMAD.WIDE R6, R0, 0x4, R80 ;  /* 0x0000000400067825 */ /* 0x000fc600078e0250 */
[----:B------:R-:W-:Y:S01]  /*12f60*/  STL.64 [R1+0x710], R242 ;  /* 0x000710f201007387 */ /* 0x000fe20000100a00 */
[----:B------:R-:W-:-:S03]  /*12f70*/  ISETP.GE.U32.AND P6, PT, R14, 0x7ffffe7e, PT ;  /* 0x7ffffe7e0e00780c */ /* 0x000fc60003fc6070 */
[----:B------:R-:W-:Y:S01]  /*12f80*/  STL.64 [R1+0xd38], R242 ;  /* 0x000d38f201007387 */ /* 0x000fe20000100a00 */
[----:B------:R-:W-:-:S03]  /*12f90*/  ISETP.GE.U32.AND P2, PT, R15, 0x7ffffe7d, PT ;  /* 0x7ffffe7d0f00780c */ /* 0x000fc60003f46070 */
[----:B------:R-:W4:Y:S04]  /*12fa0*/  LDL.LU.64 R20, [R1+0x320] ;  /* 0x0003200001147983 */ /* 0x000f280000300a00 */
[----:B------:R-:W4:Y:S01]  /*12fb0*/  LDL.LU.64 R22, [R1+0x300] ;  /* 0x0003000001167983 */ /* 0x000f220000300a00 */
[----:B------:R-:W-:-:S03]  /*12fc0*/  IMAD.WIDE R180, R0, 0x4, R152 ;  /* 0x0000000400b47825 */ /* 0x000fc600078e0298 */
[----:B------:R-:W4:Y:S04]  /*12fd0*/  LDL.LU.64 R182, [R1+0x318] ;  /* 0x0003180001b67983 */ /* 0x000f280000300a00 */
[----:B------:R-:W4:Y:S04]  /*12fe0*/  LDL.LU.64 R14, [R1+0x2f8] ;  /* 0x0002f800010e7983 */ /* 0x000f280000300a00 */
[----:B------:R-:W-:Y:S01]  /*12ff0*/  STL.64 [R1+0x730], R8 ;  /* 0x0007300801007387 */ /* 0x000fe20000100a00 */
[----:B------:R-:W-:-:S03]  /*13000*/  IMAD.WIDE R4, R0, 0x4, R128 ;  /* 0x0000000400047825 */ /* 0x000fc600078e0280 */
[----:B------:R4:W-:Y:S01]  /*13010*/  STL.64 [R1+0xd40], R8 ;  /* 0x000d400801007387 */ /* 0x0009e20000100a00 */
[----:B------:R-:W-:-:S03]  /*13020*/  IMAD.WIDE R70, R0, 0x4, R240 ;  /* 0x0000000400467825 */ /* 0x000fc600078e02f0 */
[----:B------:R-:W-:Y:S01]  /*13030*/  STL.64 [R1+0x748], R6 ;  /* 0x0007480601007387 */ /* 0x000fe20000100a00 */
[----:B------:R-:W-:-:S03]  /*13040*/  IMAD.WIDE R240, R0, 0x4, R118 ;  /* 0x0000000400f07825 */ /* 0x000fc600078e0276 */
[----:B------:R-:W-:Y:S04]  /*13050*/  STL.64 [R1+0xd48], R6 ;  /* 0x000d480601007387 */ /* 0x000fe80000100a00 */
[----:B------:R-:W-:Y:S04]  /*13060*/  STL.64 [R1+0xd50], R214 ;  /* 0x000d50d601007387 */ /* 0x000fe80000100a00 */
[----:B------:R-:W-:Y:S01]  /*13070*/  STL.64 [R1+0xd58], R190 ;  /* 0x000d58be01007387 */ /* 0x000fe20000100a00 */
[----:B------:R-:W-:-:S03]  /*13080*/  IMAD.WIDE R234, R0, 0x4, R98 ;  /* 0x0000000400ea7825 */ /* 0x000fc600078e0262 */
[----:B------:R-:W-:Y:S01]  /*13090*/  STL.64 [R1+0xd60], R180 ;  /* 0x000d60b401007387 */ /* 0x000fe20000100a00 */
[----:B--2---:R-:W-:-:S04]  /*130a0*/  IMAD.WIDE R74, R0, 0x4, R250 ;  /* 0x00000004004a7825 */ /* 0x004fc800078e02fa */
[----:B------:R-:W-:-:S04]  /*130b0*/  IMAD.WIDE R250, R0, 0x4, R108 ;  /* 0x0000000400fa7825 */ /* 0x000fc800078e026c */
[----:B---3--:R-:W-:-:S04]  /*130c0*/  IMAD.WIDE R80, R0, 0x4, R248 ;  /* 0x0000000400507825 */ /* 0x008fc800078e02f8 */
[----:B------:R-:W-:-:S05]  /*130d0*/  IMAD.WIDE R248, R0, 0x4, R140 ;  /* 0x0000000400f87825 */ /* 0x000fca00078e028c */
        /* <DEDUP_REMOVED lines=8> */
[----:B------:R-:W2:Y:S01]  /*13160*/  LDL.LU.64 R170, [R1+0x338] ;  /* 0x0003380001aa7983 */ /* 0x000ea20000300a00 */
[----:B------:R-:W-:-:S03]  /*13170*/  IMAD.WIDE R230, R0, 0x4, R78 ;  /* 0x0000000400e67825 */ /* 0x000fc600078e024e */
[----:B------:R-:W3:Y:S01]  /*13180*/  LDL.LU.64 R196, [R1+0x340] ;  /* 0x0003400001c47983 */ /* 0x000ee20000300a00 */
[----:B------:R-:W-:-:S03]  /*13190*/  IMAD.WIDE R82, R0, 0x4, R226 ;  /* 0x0000000400527825 */ /* 0x000fc600078e02e2 */
[----:B------:R-:W3:Y:S01]  /*131a0*/  LDL.LU.64 R220, [R1+0x360] ;  /* 0x0003600001dc7983 */ /* 0x000ee20000300a00 */
[----:B------:R-:W-:-:S04]  /*131b0*/  IMAD.WIDE R226, R0, 0x4, R106 ;  /* 0x0000000400e27825 */ /* 0x000fc800078e026a */
[----:B-1----:R-:W-:-:S04]  /*131c0*/  IMAD.WIDE R2, R0, 0x4, R76 ;  /* 0x0000000400027825 */ /* 0x002fc800078e024c */
[----:B------:R-:W-:-:S04]  /*131d0*/  IMAD.WIDE R218, R0, 0x4, R96 ;  /* 0x0000000400da7825 */ /* 0x000fc800078e0260 */
[----:B------:R-:W-:-:S04]  /*131e0*/  IMAD.WIDE R216, R0, 0x4, R86 ;  /* 0x0000000400d87825 */ /* 0x000fc800078e0256 */
[C---:B----4-:R-:W-:Y:S02]  /*131f0*/  IMAD.WIDE R78, R0.reuse, 0x4, R20 ;  /* 0x00000004004e7825 */ /* 0x050fe400078e0214 */
[----:B------:R-:W4:Y:S02]  /*13200*/  LDL.LU.64 R20, [R1+0x358] ;  /* 0x0003580001147983 */ /* 0x000f240000300a00 */
[C---:B------:R-:W-:Y:S02]  /*13210*/  IMAD.WIDE R88, R0.reuse, 0x4, R22 ;  /* 0x0000000400587825 */ /* 0x040fe400078e0216 */
[----:B------:R-:W-:Y:S04]  /*13220*/  STL.64 [R1+0x6e8], R232 ;  /* 0x0006e8e801007387 */ /* 0x000fe80000100a00 */
[----:B------:R-:W-:Y:S04]  /*13230*/  STL.64 [R1+0x708], R230 ;  /* 0x000708e601007387 */ /* 0x000fe80000100a00 */
[----:B------:R-:W-:Y:S01]  /*13240*/  STL.64 [R1+0x328], R228 ;  /* 0x000328e401007387 */ /* 0x000fe20000100a00 */
[----:B------:R-:W-:-:S03]  /*13250*/  IMAD.WIDE R98, R0, 0x4, R14 ;  /* 0x0000000400627825 */ /* 0x000fc600078e020e */
[----:B------:R-:W4:Y:S04]  /*13260*/  LDL.LU.64 R22, [R1+0x350] ;  /* 0x0003500001167983 */ /* 0x000f280000300a00 */
[----:B------:R-:W-:Y:S04]  /*13270*/  STL.64 [R1+0x628], R226 ;  /* 0x000628e201007387 */ /* 0x000fe80000100a00 */
[----:B------:R1:W-:Y:S01]  /*13280*/  STL.64 [R1+0x6c0], R2 ;  /* 0x0006c00201007387 */ /* 0x0003e20000100a00 */
[----:B------:R-:W-:-:S03]  /*13290*/  IMAD.WIDE R96, R0, 0x4, R182 ;  /* 0x0000000400607825 */ /* 0x000fc600078e02b6 */
[----:B------:R-:W-:Y:S04]  /*132a0*/  STL.64 [R1+0x668], R218 ;  /* 0x000668da01007387 */ /* 0x000fe80000100a00 */
[----:B------:R-:W4:Y:S04]  /*132b0*/  LDL.LU.64 R14, [R1+0x348] ;  /* 0x00034800010e7983 */ /* 0x000f280000300a00 */
[----:B------:R-:W4:Y:S04]  /*132c0*/  LDL.LU.64 R208, [R1+0x398] ;  /* 0x0003980001d07983 */ /* 0x000f280000300a00 */
[----:B------:R-:W4:Y:S04]  /*132d0*/  LDL.LU.64 R158, [R1+0x390] ;  /* 0x00039000019e7983 */ /* 0x000f280000300a00 */
[----:B------:R-:W4:Y:S04]  /*132e0*/  LDL.LU.64 R182, [R1+0x388] ;  /* 0x0003880001b67983 */ /* 0x000f280000300a00 */
[----:B------:R-:W-:Y:S01]  /*132f0*/  STL.64 [R1+0x690], R216 ;  /* 0x000690d801007387 */ /* 0x000fe20000100a00 */
[----:B------:R-:W-:-:S03]  /*13300*/  IMAD.WIDE R134, R0, 0x4, R150 ;  /* 0x0000000400867825 */ /* 0x000fc600078e0296 */
[----:B------:R-:W4:Y:S04]  /*13310*/  LDL.LU.64 R8, [R1+0x380] ;  /* 0x0003800001087983 */ /* 0x000f280000300a00 */
[----:B------:R-:W4:Y:S04]  /*13320*/  LDL.LU.64 R242, [R1+0x378] ;  /* 0x0003780001f27983 */ /* 0x000f280000300a00 */
[----:B------:R-:W4:Y:S04]  /*13330*/  LDL.LU.64 R184, [R1+0x370] ;  /* 0x0003700001b87983 */ /* 0x000f280000300a00 */
[----:B------:R-:W4:Y:S04]  /*13340*/  LDL.LU.64 R12, [R1+0x368] ;  /* 0x00036800010c7983 */ /* 0x000f280000300a00 */
[----:B------:R-:W4:Y:S01]  /*13350*/  LDL.LU.64 R166, [R1+0x3a0] ;  /* 0x0003a00001a67983 */ /* 0x000f220000300a00 */
[----:B--2---:R-:W-:-:S03]  /*13360*/  IMAD.WIDE R150, R0, 0x4, R170 ;  /* 0x0000000400967825 */ /* 0x004fc600078e02aa */
[----:B------:R-:W2:Y:S04]  /*13370*/  LDL.LU.64 R170, [R1+0x3a8] ;  /* 0x0003a80001aa7983 */ /* 0x000ea80000300a00 */
[----:B------:R-:W2:Y:S04]  /*13380*/  LDL.LU.64 R178, [R1+0x3b0] ;  /* 0x0003b00001b27983 */ /* 0x000ea80000300a00 */
[----:B------:R-:W2:Y:S04]  /*13390*/  LDL.LU.64 R168, [R1+0x3b8] ;  /* 0x0003b80001a87983 */ /* 0x000ea80000300a00 */
[----:B------:R-:W2:Y:S01]  /*133a0*/  LDL.LU.64 R236, [R1+0x3c0] ;  /* 0x0003c00001ec7983 */ /* 0x000ea20000300a00 */
[----:B------:R-:W-:-:S03]  /*133b0*/  IMAD.WIDE R130, R0, 0x4, R162 ;  /* 0x0000000400827825 */ /* 0x000fc600078e02a2 */
[----:B------:R-:W2:Y:S01]  /*133c0*/  LDL.LU.64 R204, [R1+0x3c8] ;  /* 0x0003c80001cc7983 */ /* 0x000ea20000300a00 */
[----:B---3--:R-:W-:-:S03]  /*133d0*/  IMAD.WIDE R156, R0, 0x4, R196 ;  /* 0x00000004009c7825 */ /* 0x008fc600078e02c4 */
[----:B------:R-:W3:Y:S01]  /*133e0*/  LDL.LU.64 R246, [R1+0x3d0] ;  /* 0x0003d00001f67983 */ /* 0x000ee20000300a00 */
[----:B------:R-:W-:-:S03]  /*133f0*/  IMAD.WIDE R140, R0, 0x4, R220 ;  /* 0x00000004008c7825 */ /* 0x000fc600078e02dc */
[----:B------:R-:W3:Y:S01]  /*13400*/  LDL.LU.64 R196, [R1+0x3e0] ;  /* 0x0003e00001c47983 */ /* 0x000ee20000300a00 */
[----:B----4-:R-:W-:-:S03]  /*13410*/  IMAD.WIDE R162, R0, 0x4, R20 ;  /* 0x0000000400a27825 */ /* 0x010fc600078e0214 */
[----:B------:R-:W4:Y:S04]  /*13420*/  LDL.LU.64 R20, [R1+0x3d8] ;  /* 0x0003d80001147983 */ /* 0x000f280000300a00 */
[----:B------:R-:W3:Y:S04]  /*13430*/  LDL.LU.64 R220, [R1+0x3e8] ;  /* 0x0003e80001dc7983 */ /* 0x000ee80000300a00 */
[----:B------:R-:W3:Y:S01]  /*13440*/  LDL.LU.64 R16, [R1+0x3f0] ;  /* 0x0003f00001107983 */ /* 0x000ee20000300a00 */
[----:B------:R-:W-:-:S03]  /*13450*/  IMAD.WIDE R144, R0, 0x4, R192 ;  /* 0x0000000400907825 */ /* 0x000fc600078e02c0 */
[----:B------:R-:W3:Y:S01]  /*13460*/  LDL.LU.64 R18, [R1+0x3f8] ;  /* 0x0003f80001127983 */ /* 0x000ee20000300a00 */
[----:B------:R-:W-:-:S05]  /*13470*/  IMAD.WIDE R22, R0, 0x4, R22 ;  /* 0x0000000400167825 */ /* 0x000fca00078e0216 */
[----:B------:R-:W-:Y:S04]  /*13480*/  STL.64 [R1+0x340], R22 ;  /* 0x0003401601007387 */ /* 0x000fe80000100a00 */
[----:B------:R-:W3:Y:S04]  /*13490*/  LDL.LU.64 R10, [R1+0x400] ;  /* 0x00040000010a7983 */ /* 0x000ee80000300a00 */
[----:B------:R-:W3:Y:S01]  /*134a0*/  LDL.LU.64 R206, [R1+0x408] ;  /* 0x0004080001ce7983 */ /* 0x000ee20000300a00 */
[----:B------:R-:W-:-:S03]  /*134b0*/  IMAD.WIDE R14, R0, 0x4, R14 ;  /* 0x00000004000e7825 */ /* 0x000fc600078e020e */
[----:B------:R-:W3:Y:S01]  /*134c0*/  LDL.LU.64 R192, [R1+0x410] ;  /* 0x0004100001c07983 */ /* 0x000ee20000300a00 */
[----:B------:R-:W-:-:S04]  /*134d0*/  IMAD.WIDE R108, R0, 0x4, R208 ;  /* 0x00000004006c7825 */ /* 0x000fc800078e02d0 */
[----:B------:R-:W-:-:S04]  /*134e0*/  IMAD.WIDE R114, R0, 0x4, R158 ;  /* 0x0000000400727825 */ /* 0x000fc800078e029e */
[C---:B------:R-:W-:Y:S02]  /*134f0*/  IMAD.WIDE R116, R0.reuse, 0x4, R182 ;  /* 0x0000000400747825 */ /* 0x040fe400078e02b6 */
[----:B------:R-:W3:Y:S04]  /*13500*/  LDL.LU.64 R182, [R1+0x418] ;  /* 0x0004180001b67983 */ /* 0x000ee80000300a00 */
[----:B-1----:R-:W3:Y:S01]  /*13510*/  LDL.LU.64 R2, [R1+0x420] ;  /* 0x0004200001027983 */ /* 0x002ee20000300a00 */
[----:B------:R-:W-:-:S03]  /*13520*/  IMAD.WIDE R128, R0, 0x4, R174 ;  /* 0x0000000400807825 */ /* 0x000fc600078e02ae */
[----:B------:R-:W3:Y:S04]  /*13530*/  LDL.LU.64 R194, [R1+0x428] ;  /* 0x0004280001c27983 */ /* 0x000ee80000300a00 */
[----:B------:R-:W3:Y:S04]  /*13540*/  LDL.LU.64 R208, [R1+0x430] ;  /* 0x0004300001d07983 */ /* 0x000ee80000300a00 */
[----:B------:R-:W3:Y:S04]  /*13550*/  LDL.LU.64 R158, [R1+0x438] ;  /* 0x00043800019e7983 */ /* 0x000ee80000300a00 */
[----:B------:R-:W-:Y:S01]  /*13560*/  STL.64 [R1+0x350], R14 ;  /* 0x0003500e01007387 */ /* 0x000fe20000100a00 */
[----:B--2---:R-:W-:-:S03]  /*13570*/  IMAD.WIDE R174, R0, 0x4, R236 ;  /* 0x0000000400ae7825 */ /* 0x004fc600078e02ec */
[----:B------:R-:W2:Y:S01]  /*13580*/  LDL.LU.64 R236, [R1+0x440] ;  /* 0x0004400001ec7983 */ /* 0x000ea20000300a00 */
[----:B------:R-:W-:-:S04]  /*13590*/  IMAD.WIDE R146, R0, 0x4, R172 ;  /* 0x0000000400927825 */ /* 0x000fc800078e02ac */
[----:B------:R-:W-:-:S04]  /*135a0*/  IMAD.WIDE R172, R0, 0x4, R178 ;  /* 0x0000000400ac7825 */ /* 0x000fc800078e02b2 */
[----:B------:R-:W-:-:S04]  /*135b0*/  IMAD.WIDE R84, R0, 0x4, R202 ;  /* 0x0000000400547825 */ /* 0x000fc800078e02ca */
[C---:B------:R-:W-:Y:S02]  /*135c0*/  IMAD.WIDE R178, R0.reuse, 0x4, R204 ;  /* 0x0000000400b27825 */ /* 0x040fe400078e02cc */
[----:B------:R-:W2:Y:S02]  /*135d0*/  LDL.LU.64 R204, [R1+0x448] ;  /* 0x0004480001cc7983 */ /* 0x000ea40000300a00 */
[----:B------:R-:W-:-:S04]  /*135e0*/  IMAD.WIDE R110, R0, 0x4, R176 ;  /* 0x00000004006e7825 */ /* 0x000fc800078e02b0 */
[----:B----4-:R-:W-:-:S04]  /*135f0*/  IMAD.WIDE R20, R0, 0x4, R20 ;  /* 0x0000000400147825 */ /* 0x010fc800078e0214 */
[C---:B---3--:R-:W-:Y:S02]  /*13600*/  IMAD.WIDE R202, R0.reuse, 0x4, R246 ;  /* 0x0000000400ca7825 */ /* 0x048fe400078e02f6 */
[----:B------:R-:W3:Y:S02]  /*13610*/  LDL.LU.64 R246, [R1+0x450] ;  /* 0x0004500001f67983 */ /* 0x000ee40000300a00 */
[----:B------:R-:W-:-:S04]  /*13620*/  IMAD.WIDE R142, R0, 0x4, R126 ;  /* 0x00000004008e7825 */ /* 0x000fc800078e027e */
[C---:B------:R-:W-:Y:S02]  /*13630*/  IMAD.WIDE R176, R0.reuse, 0x4, R196 ;  /* 0x0000000400b07825 */ /* 0x040fe400078e02c4 */
[----:B------:R-:W4:Y:S02]  /*13640*/  LDL.LU.64 R196, [R1+0x458] ;  /* 0x0004580001c47983 */ /* 0x000f240000300a00 */
[C---:B------:R-:W-:Y:S02]  /*13650*/  IMAD.WIDE R126, R0.reuse, 0x4, R220 ;  /* 0x00000004007e7825 */ /* 0x040fe400078e02dc */
[----:B------:R-:W4:Y:S02]  /*13660*/  LDL.LU.64 R220, [R1+0x460] ;  /* 0x0004600001dc7983 */ /* 0x000f240000300a00 */
[C---:B------:R-:W-:Y:S02]  /*13670*/  IMAD.WIDE R100, R0.reuse, 0x4, R222 ;  /* 0x0000000400647825 */ /* 0x040fe400078e02de */
[----:B------:R-:W-:Y:S04]  /*13680*/  STL.64 [R1+0x300], R20 ;  /* 0x0003001401007387 */ /* 0x000fe80000100a00 */
[----:B------:R-:W4:Y:S04]  /*13690*/  LDL.64 R222, [R1+0xf8] ;  /* 0x0000f80001de7983 */ /* 0x000f280000100a00 */
[----:B------:R-:W4:Y:S04]  /*136a0*/  LDL.64 R240, [R1+0x110] ;  /* 0x0001100001f07983 */ /* 0x000f280000100a00 */
[----:B------:R-:W4:Y:S04]  /*136b0*/  LDL.64 R4, [R1+0x620] ;  /* 0x0006200001047983 */ /* 0x000f280000100a00 */
[----:B------:R-:W4:Y:S01]  /*136c0*/  LDL.64 R248, [R1+0x660] ;  /* 0x0006600001f87983 */ /* 0x000f220000100a00 */
[----:B------:R-:W-:-:S03]  /*136d0*/  IMAD.WIDE R118, R0, 0x4, R8 ;  /* 0x0000000400767825 */ /* 0x000fc600078e0208 */
        /* <DEDUP_REMOVED lines=19> */
[----:B--2---:R-:W-:-:S03]  /*13810*/  IMAD.WIDE R194, R0, 0x4, R236 ;  /* 0x0000000400c27825 */ /* 0x004fc600078e02ec */
[----:B------:R-:W2:Y:S01]  /*13820*/  LDL.64 R236, [R1+0x790] ;  /* 0x0007900001ec7983 */ /* 0x000ea20000100a00 */
[----:B------:R-:W-:-:S04]  /*13830*/  IMAD.WIDE R112, R0, 0x4, R164 ;  /* 0x0000000400707825 */ /* 0x000fc800078e02a4 */
[----:B------:R-:W-:-:S04]  /*13840*/  IMAD.WIDE R94, R0, 0x4, R200 ;  /* 0x00000004005e7825 */ /* 0x000fc800078e02c8 */
[----:B------:R-:W-:-:S04]  /*13850*/  IMAD.WIDE R102, R0, 0x4, R198 ;  /* 0x0000000400667825 */ /* 0x000fc800078e02c6 */
[----:B------:R-:W-:-:S04]  /*13860*/  IMAD.WIDE R154, R0, 0x4, R136 ;  /* 0x00000004009a7825 */ /* 0x000fc800078e0288 */
[C---:B------:R-:W-:Y:S02]  /*13870*/  IMAD.WIDE R104, R0.reuse, 0x4, R184 ;  /* 0x0000000400687825 */ /* 0x040fe400078e02b8 */
[----:B------:R-:W2:Y:S02]  /*13880*/  LDL.64 R184, [R1+0x640] ;  /* 0x0006400001b87983 */ /* 0x000ea40000100a00 */
[C---:B------:R-:W-:Y:S02]  /*13890*/  IMAD.WIDE R164, R0.reuse, 0x4, R12 ;  /* 0x0000000400a47825 */ /* 0x040fe400078e020c */
[----:B------:R-:W2:Y:S02]  /*138a0*/  LDL.64 R12, [R1+0x680] ;  /* 0x00068000010c7983 */ /* 0x000ea40000100a00 */
[C---:B------:R-:W-:Y:S02]  /*138b0*/  IMAD.WIDE R132, R0.reuse, 0x4, R16 ;  /* 0x0000000400847825 */ /* 0x040fe400078e0210 */
[----:B------:R-:W2:Y:S02]  /*138c0*/  LDL.64 R16, [R1+0x6b0] ;  /* 0x0006b00001107983 */ /* 0x000ea40000100a00 */
[----:B------:R-:W-:-:S02]  /*138d0*/  IMAD.WIDE R124, R0, 0x4, R18 ;  /* 0x00000004007c7825 */ /* 0x000fc400078e0212 */
[----:B------:R-:W2:Y:S02]  /*138e0*/  LDL.64 R18, [R1+0x6d8] ;  /* 0x0006d80001127983 */ /* 0x000ea40000100a00 */
[C---:B------:R-:W-:Y:S02]  /*138f0*/  IMAD.WIDE R136, R0.reuse, 0x4, R10 ;  /* 0x0000000400887825 */ /* 0x040fe400078e020a */
[----:B------:R-:W2:Y:S02]  /*13900*/  LDL.64 R10, [R1+0x6f8] ;  /* 0x0006f800010a7983 */ /* 0x000ea40000100a00 */
[C---:B------:R-:W-:Y:S02]  /*13910*/  IMAD.WIDE R122, R0.reuse, 0x4, R206 ;  /* 0x00000004007a7825 */ /* 0x040fe400078e02ce */
[----:B------:R-:W2:Y:S02]  /*13920*/  LDL.64 R206, [R1+0x720] ;  /* 0x0007200001ce7983 */ /* 0x000ea40000100a00 */
[----:B------:R-:W-:-:S02]  /*13930*/  IMAD.WIDE R198, R0, 0x4, R204 ;  /* 0x0000000400c67825 */ /* 0x000fc400078e02cc */
[----:B------:R-:W2:Y:S02]  /*13940*/  LDL.64 R204, [R1+0x738] ;  /* 0x0007380001cc7983 */ /* 0x000ea40000100a00 */
[C---:B---3--:R-:W-:Y:S02]  /*13950*/  IMAD.WIDE R200, R0.reuse, 0x4, R246 ;  /* 0x0000000400c87825 */ /* 0x048fe400078e02f6 */
[----:B----4-:R-:W-:Y:S04]  /*13960*/  LDGSTS.E [R244+0x60400], desc[UR60][R222.64], P1 ;  /* 0x60400000def47fae */ /* 0x010fe8000892187c */
[----:B------:R-:W3:Y:S04]  /*13970*/  LDL.64 R246, [R1+0x750] ;  /* 0x0007500001f67983 */ /* 0x000ee80000100a00 */
[----:B------:R-:W-:Y:S04]  /*13980*/  LDGSTS.E [R244+0x60800], desc[UR60][R240.64], P1 ;  /* 0x60800000f0f47fae */ /* 0x000fe8000892187c */
[----:B------:R-:W4:Y:S04]  /*13990*/  LDL.64 R222, [R1+0x778] ;  /* 0x0007780001de7983 */ /* 0x000f280000100a00 */
[----:B------:R-:W-:Y:S04]  /*139a0*/  LDGSTS.E [R244+0x60c00], desc[UR60][R4.64], P1 ;  /* 0x60c0000004f47fae */ /* 0x000fe8000892187c */
[----:B------:R-:W4:Y:S04]  /*139b0*/  LDL.LU.64 R240, [R1+0xd78] ;  /* 0x000d780001f07983 */ /* 0x000f280000300a00 */
        /* <DEDUP_REMOVED lines=15> */
[----:B------:R-:W4:Y:S04]  /*13ab0*/  LDL.64 R224, [R1+0x610] ;  /* 0x0006100001e07983 */ /* 0x000f280000100a00 */
[----:B------:R-:W-:Y:S04]  /*13ac0*/  LDGSTS.E [R244+0x63000], desc[UR60][R2.64], P1 ;  /* 0x6300000002f47fae */ /* 0x000fe8000892187c */
[----:B------:R-:W4:Y:S04]  /*13ad0*/  LDL.LU.64 R242, [R1+0xd38] ;  /* 0x000d380001f27983 */ /* 0x000f280000300a00 */
[----:B------:R-:W-:Y:S04]  /*13ae0*/  LDGSTS.E [R244+0x63400], desc[UR60][R208.64], P1 ;  /* 0x63400000d0f47fae */ /* 0x000fe8000892187c */
[----:B------:R-:W3:Y:S04]  /*13af0*/  LDL.LU.64 R2, [R1+0xd30] ;  /* 0x000d300001027983 */ /* 0x000ee80000300a00 */
[----:B------:R-:W-:Y:S04]  /*13b00*/  LDGSTS.E [R244+0x63800], desc[UR60][R158.64], P1 ;  /* 0x638000009ef47fae */ /* 0x000fe8000892187c */
[----:B------:R-:W4:Y:S04]  /*13b10*/  LDL.LU.64 R208, [R1+0xd28] ;  /* 0x000d280001d07983 */ /* 0x000f280000300a00 */
[----:B------:R-:W3:Y:S04]  /*13b20*/  LDL.LU.64 R158, [R1+0xd20] ;  /* 0x000d2000019e7983 */ /* 0x000ee80000300a00 */
[----:B--2---:R-:W-:Y:S04]  /*13b30*/  LDGSTS.E [R244+0x63c00], desc[UR60][R236.64], P1 ;  /* 0x63c00000ecf47fae */ /* 0x004fe8000892187c */
[----:B------:R-:W2:Y:S04]  /*13b40*/  LDL.LU.64 R236, [R1+0xd18] ;  /* 0x000d180001ec7983 */ /* 0x000ea80000300a00 */
[----:B--2---:R-:W-:Y:S04]  /*13b50*/  LDGSTS.E [R245+0x60080], desc[UR60][R236.64], P1 ;  /* 0x60080000ecf57fae */ /* 0x004fe8000892187c */
[----:B------:R-:W-:Y:S04]  /*13b60*/  LDGSTS.E [R245+0x60480], desc[UR60][R62.64], P1 ;  /* 0x604800003ef57fae */ /* 0x000fe8000892187c */
[----:B------:R-:W-:Y:S04]  /*13b70*/  LDGSTS.E [R245+0x60880], desc[UR60][R64.64], P1 ;  /* 0x6088000040f57fae */ /* 0x000fe8000892187c */
[----:B---3--:R-:W-:Y:S04]  /*13b80*/  LDGSTS.E [R245+0x60c80], desc[UR60][R158.64], P1 ;  /* 0x60c800009ef57fae */ /* 0x008fe8000892187c */
[----:B----4-:R-:W-:Y:S04]  /*13b90*/  LDGSTS.E [R245+0x61080], desc[UR60][R208.64], P1 ;  /* 0x61080000d0f57fae */ /* 0x010fe8000892187c */
[----:B------:R-:W-:Y:S04]  /*13ba0*/  LDGSTS.E [R245+0x61480], desc[UR60][R2.64], P1 ;  /* 0x6148000002f57fae */ /* 0x000fe8000892187c */
[----:B------:R-:W-:Y:S04]  /*13bb0*/  LDGSTS.E [R245+0x61880], desc[UR60][R184.64], P1 ;  /* 0x61880000b8f57fae */ /* 0x000fe8000892187c */
[----:B------:R-:W-:Y:S04]  /*13bc0*/  LDGSTS.E [R245+0x61c80], desc[UR60][R12.64], P1 ;  /* 0x61c800000cf57fae */ /* 0x000fe8000892187c */
[----:B------:R-:W-:Y:S04]  /*13bd0*/  LDGSTS.E [R245+0x62080], desc[UR60][R16.64], P1 ;  /* 0x6208000010f57fae */ /* 0x000fe8000892187c */
[----:B------:R-:W2:Y:S04]  /*13be0*/  LDL.LU.64 R184, [R1+0xd10] ;  /* 0x000d100001b87983 */ /* 0x000ea80000300a00 */
[----:B------:R-:W3:Y:S04]  /*13bf0*/  LDL.LU.64 R12, [R1+0xd08] ;  /* 0x000d0800010c7983 */ /* 0x000ee80000300a00 */
[----:B------:R-:W4:Y:S04]  /*13c00*/  LDL.LU.64 R16, [R1+0xd00] ;  /* 0x000d000001107983 */ /* 0x000f280000300a00 */
        /* <DEDUP_REMOVED lines=8> */
[----:B------:R-:W2:Y:S04]  /*13c90*/  LDL.LU.64 R204, [R1+0xce0] ;  /* 0x000ce00001cc7983 */ /* 0x000ea80000300a00 */
[----:B------:R-:W3:Y:S04]  /*13ca0*/  LDL.LU.64 R246, [R1+0xcd8] ;  /* 0x000cd80001f67983 */ /* 0x000ee80000300a00 */
[----:B---3--:R-:W-:Y:S04]  /*13cb0*/  LDGSTS.E [R245+0x63880], desc[UR60][R246.64], P1 ;  /* 0x63880000f6f57fae */ /* 0x008fe8000892187c */
[----:B------:R-:W-:Y:S04]  /*13cc0*/  LDGSTS.E [R245+0x63c80], desc[UR60][R222.64], P1 ;  /* 0x63c80000def57fae */ /* 0x000fe8000892187c */
[----:B------:R-:W3:Y:S04]  /*13cd0*/  LDL.LU.64 R246, [R1+0xcd0] ;  /* 0x000cd00001f67983 */ /* 0x000ee80000300a00 */
[----:B------:R1:W-:Y:S04]  /*13ce0*/  STL.64 [R1+0xc40], R244 ;  /* 0x000c40f401007387 */ /* 0x0003e80000100a00 */
[----:B-1----:R-:W4:Y:S04]  /*13cf0*/  LDL.LU.64 R244, [R1+0x6c0] ;  /* 0x0006c00001f47983 */ /* 0x002f280000300a00 */
[----:B---3--:R-:W-:Y:S04]  /*13d00*/  LDGSTS.E [R246+0x60100], desc[UR60][R66.64], P1 ;  /* 0x6010000042f67fae */ /* 0x008fe8000892187c */
[----:B------:R-:W-:Y:S04]  /*13d10*/  LDGSTS.E [R246+0x60500], desc[UR60][R68.64], P1 ;  /* 0x6050000044f67fae */ /* 0x000fe8000892187c */
[----:B------:R-:W-:Y:S04]  /*13d20*/  LDGSTS.E [R246+0x60900], desc[UR60][R70.64], P1 ;  /* 0x6090000046f67fae */ /* 0x000fe8000892187c */
[----:B------:R-:W-:Y:S04]  /*13d30*/  LDGSTS.E [R246+0x60d00], desc[UR60][R72.64], P1 ;  /* 0x60d0000048f67fae */ /* 0x000fe8000892187c */
[----:B--2---:R-:W-:Y:S04]  /*13d40*/  LDGSTS.E [R246+0x61100], desc[UR60][R204.64], P1 ;  /* 0x61100000ccf67fae */ /* 0x004fe8000892187c */
[----:B------:R-:W-:Y:S04]  /*13d50*/  LDGSTS.E [R246+0x61500], desc[UR60][R144.64], P1 ;  /* 0x6150000090f67fae */ /* 0x000fe8000892187c */
[----:B----4-:R-:W-:Y:S04]  /*13d60*/  LDGSTS.E [R246+0x61900], desc[UR60][R206.64], P1 ;  /* 0x61900000cef67fae */ /* 0x010fe8000892187c */
[----:B------:R-:W-:Y:S04]  /*13d70*/  LDGSTS.E [R246+0x61d00], desc[UR60][R224.64], P1 ;  /* 0x61d00000e0f67fae */ /* 0x000fe8000892187c */
[----:B------:R-:W-:Y:S04]  /*13d80*/  LDGSTS.E [R246+0x62100], desc[UR60][R10.64], P1 ;  /* 0x621000000af67fae */ /* 0x000fe8000892187c */
[----:B------:R1:W-:Y:S04]  /*13d90*/  LDGSTS.E [R246+0x62500], desc[UR60][R18.64], P1 ;  /* 0x6250000012f67fae */ /* 0x0003e8000892187c */
[----:B------:R-:W-:Y:S04]  /*13da0*/  LDGSTS.E [R246+0x62900], desc[UR60][R16.64], P1 ;  /* 0x6290000010f67fae */ /* 0x000fe8000892187c */
[----:B------:R2:W-:Y:S04]  /*13db0*/  LDGSTS.E [R246+0x62d00], desc[UR60][R12.64], P1 ;  /* 0x62d000000cf67fae */ /* 0x0005e8000892187c */
[----:B------:R3:W-:Y:S01]  /*13dc0*/  LDGSTS.E [R246+0x63100], desc[UR60][R184.64], P1 ;  /* 0x63100000b8f67fae */ /* 0x0007e2000892187c */
[C---:B------:R-:W-:Y:S01]  /*13dd0*/  IMAD.WIDE R210, R0.reuse, 0x4, R210 ;  /* 0x0000000400d27825 */ /* 0x040fe200078e02d2 */
[----:B-1----:R-:W1:Y:S02]  /*13de0*/  LDC R19, c[0x0][0x230] ;  /* 0x00008c00ff137b82 */ /* 0x002e640000000800 */
[----:B------:R-:W-:Y:S04]  /*13df0*/  LDGSTS.E [R246+0x63500], desc[UR60][R242.64], P1 ;  /* 0x63500000f2f67fae */ /* 0x000fe8000892187c */
[----:B------:R-:W-:Y:S01]  /*13e00*/  LDGSTS.E [R246+0x63900], desc[UR60][R8.64], P1 ;  /* 0x6390000008f67fae */ /* 0x000fe2000892187c */
[C---:B------:R-:W-:Y:S01]  /*13e10*/  IMAD.WIDE R160, R0.reuse, 0x4, R160 ;  /* 0x0000000400a07825 */ /* 0x040fe200078e02a0 */
[----:B--2---:R-:W2:Y:S02]  /*13e20*/  LDC R13, c[0x0][0x230] ;  /* 0x00008c00ff0d7b82 */ /* 0x004ea40000000800 */
[----:B------:R-:W-:Y:S04]  /*13e30*/  LDGSTS.E [R246+0x63d00], desc[UR60][R6.64], P1 ;  /* 0x63d0000006f67fae */ /* 0x000fe8000892187c */
[----:B------:R-:W-:Y:S01]  /*13e40*/  LDGSTS.E [R247+0x60180], desc[UR60][R74.64], P1 ;  /* 0x601800004af77fae */ /* 0x000fe2000892187c */
[C---:B------:R-:W-:Y:S01]  /*13e50*/  IMAD.WIDE R152, R0.reuse, 0x4, R148 ;  /* 0x0000000400987825 */ /* 0x040fe200078e0294 */
[----:B------:R-:W4:Y:S02]  /*13e60*/  LDC R16, c[0x0][0x230] ;  /* 0x00008c00ff107b82 */ /* 0x000f240000000800 */
[----:B------:R-:W-:Y:S04]  /*13e70*/  LDGSTS.E [R247+0x60580], desc[UR60][R80.64], P1 ;  /* 0x6058000050f77fae */ /* 0x000fe8000892187c */
[----:B------:R-:W2:Y:S01]  /*13e80*/  LDL.LU.64 R10, [R1+0xcc8] ;  /* 0x000cc800010a7983 */ /* 0x000ea20000300a00 */
[----:B------:R-:W-:-:S04]  /*13e90*/  IMAD.WIDE R166, R0, 0x4, R166 ;  /* 0x0000000400a67825 */ /* 0x000fc800078e02a6 */
[----:B------:R-:W-:Y:S01]  /*13ea0*/  VIADD R43, R43, 0xfffffef7 ;  /* 0xfffffef72b2b7836 */ /* 0x000fe20000000000 */
[----:B------:R-:W-:Y:S01]  /*13eb0*/  LDGSTS.E [R247+0x60980], desc[UR60][R82.64], P1 ;  /* 0x6098000052f77fae */ /* 0x000fe2000892187c */
[----:B------:R-:W-:Y:S01]  /*13ec0*/  IMAD.WIDE R170, R0, 0x4, R170 ;  /* 0x0000000400aa7825 */ /* 0x000fe200078e02aa */
[----:B------:R-:W-:Y:S01]  /*13ed0*/  IADD3 R46, R46, -0x10c, RZ ;  /* 0xfffffef42e2e7810 */ /* 0x000fe20007ffe0ff */
[----:B------:R-:W1:Y:S01]  /*13ee0*/  LDC R148, c[0x0][0x230] ;  /* 0x00008c00ff947b82 */ /* 0x000e620000000800 */
[----:B------:R-:W4:Y:S04]  /*13ef0*/  LDL.LU R18, [R1+0xcc4] ;  /* 0x000cc40001127983 */ /* 0x000f280000300800 */
[----:B------:R-:W-:Y:S01]  /*13f00*/  LDGSTS.E [R247+0x60d80], desc[UR60][R214.64], P1 ;  /* 0x60d80000d6f77fae */ /* 0x000fe2000892187c */
[----:B------:R-:W-:-:S02]  /*13f10*/  IMAD.WIDE R168, R0, 0x4, R168 ;  /* 0x0000000400a87825 */ /* 0x000fc400078e02a8 */
[----:B---3--:R-:W3:Y:S01]  /*13f20*/  LDC R185, c[0x0][0x230] ;  /* 0x00008c00ffb97b82 */ /* 0x008ee20000000800 */
[----:B------:R-:W3:Y:S04]  /*13f30*/  LDL.LU R17, [R1+0xcc0] ;  /* 0x000cc00001117983 */ /* 0x000ee80000300800 */
[----:B------:R-:W-:Y:S01]  /*13f40*/  LDGSTS.E [R247+0x61180], desc[UR60][R84.64], P1 ;  /* 0x6118000054f77fae */ /* 0x000fe2000892187c */
[C---:B------:R-:W-:Y:S02]  /*13f50*/  IMAD.WIDE R196, R0.reuse, 0x4, R196 ;  /* 0x0000000400c47825 */ /* 0x040fe400078e02c4 */
[----:B------:R-:W1:Y:S01]  /*13f60*/  LDC R149, c[0x0][0x230] ;  /* 0x00008c00ff957b82 */ /* 0x000e620000000800 */
[----:B------:R-:W4:Y:S04]  /*13f70*/  LDL.LU R12, [R1+0xcbc] ;  /* 0x000cbc00010c7983 */ /* 0x000f280000300800 */
[----:B------:R-:W-:Y:S04]  /*13f80*/  LDGSTS.E [R247+0x61580], desc[UR60][R190.64], P1 ;  /* 0x61580000bef77fae */ /* 0x000fe8000892187c */
[----:B------:R-:W2:Y:S04]  /*13f90*/  LDL.LU R184, [R1+0xcb8] ;  /* 0x000cb80001b87983 */ /* 0x000ea80000300800 */
[----:B------:R-:W-:Y:S04]  /*13fa0*/  LDGSTS.E [R247+0x61980], desc[UR60][R110.64], P1 ;  /* 0x619800006ef77fae */ /* 0x000fe8000892187c */
[----:B------:R-:W3:Y:S04]  /*13fb0*/  LDL.LU.64 R242, [R1+0xcb0] ;  /* 0x000cb00001f27983 */ /* 0x000ee80000300a00 */
[----:B------:R-:W-:Y:S04]  /*13fc0*/  LDGSTS.E [R247+0x61d80], desc[UR60][R112.64], P1 ;  /* 0x61d8000070f77fae */ /* 0x000fe8000892187c */
[----:B------:R-:W3:Y:S04]  /*13fd0*/  LDL.LU.64 R8, [R1+0xca8] ;  /* 0x000ca80001087983 */ /* 0x000ee80000300a00 */
[----:B------:R-:W-:Y:S04]  /*13fe0*/  LDGSTS.E [R247+0x62180], desc[UR60][R180.64], P1 ;  /* 0x62180000b4f77fae */ /* 0x000fe8000892187c */
[----:B------:R-:W3:Y:S04]  /*13ff0*/  LDL.LU.64 R6, [R1+0xca0] ;  /* 0x000ca00001067983 */ /* 0x000ee80000300a00 */
[----:B------:R-:W-:Y:S04]  /*14000*/  LDGSTS.E [R247+0x62580], desc[UR60][R248.64], P1 ;  /* 0x62580000f8f77fae */ /* 0x000fe8000892187c */
[----:B------:R-:W-:Y:S04]  /*14010*/  LDGSTS.E [R247+0x62980], desc[UR60][R4.64], P1 ;  /* 0x6298000004f77fae */ /* 0x000fe8000892187c */
[----:B------:R-:W-:Y:S04]  /*14020*/  LDGSTS.E [R247+0x62d80], desc[UR60][R240.64], P1 ;  /* 0x62d80000f0f77fae */ /* 0x000fe8000892187c */
[----:B------:R-:W4:Y:S04]  /*14030*/  LDL.LU.64 R248, [R1+0xc98] ;  /* 0x000c980001f87983 */ /* 0x000f280000300a00 */
[----:B------:R-:W3:Y:S04]  /*14040*/  LDL.LU.64 R4, [R1+0xc90] ;  /* 0x000c900001047983 */ /* 0x000ee80000300a00 */
[----:B------:R-:W3:Y:S04]  /*14050*/  LDL.LU.64 R240, [R1+0xc88] ;  /* 0x000c880001f07983 */ /* 0x000ee80000300a00 */
[----:B------:R-:W-:Y:S04]  /*14060*/  LDGSTS.E [R247+0x63180], desc[UR60][R250.64], P1 ;  /* 0x63180000faf77fae */ /* 0x000fe8000892187c */
[----:B------:R-:W-:Y:S04]  /*14070*/  LDGSTS.E [R247+0x63580], desc[UR60][R234.64], P1 ;  /* 0x63580000eaf77fae */ /* 0x000fe8000892187c */
[----:B------:R2:W-:Y:S04]  /*14080*/  LDGSTS.E [R247+0x63980], desc[UR60][R232.64], P1 ;  /* 0x63980000e8f77fae */ /* 0x0005e8000892187c */
[----:B------:R-:W2:Y:S04]  /*14090*/  LDL.LU.64 R250, [R1+0xc80] ;  /* 0x000c800001fa7983 */ /* 0x000ea80000300a00 */
[----:B------:R-:W-:Y:S04]  /*140a0*/  LDGSTS.E [R247+0x63d80], desc[UR60][R230.64], P1 ;  /* 0x63d80000e6f77fae */ /* 0x000fe8000892187c */
[----:B------:R-:W-:Y:S04]  /*140b0*/  STL.64 [R1+0xbe8], R246 ;  /* 0x000be8f601007387 */ /* 0x000fe80000100a00 */
[----:B------:R1:W-:Y:S04]  /*140c0*/  STL.64 [R1+0xc48], R244 ;  /* 0x000c48f401007387 */ /* 0x0003e80000100a00 */
[----:B----4-:R-:W-:Y:S04]  /*140d0*/  LDGSTS.E [R248+0x60200], desc[UR60][R78.64], P1 ;  /* 0x602000004ef87fae */ /* 0x010fe8000892187c */
        /* <DEDUP_REMOVED lines=30> */
[----:B------:R4:W-:Y:S04]  /*142c0*/  LDGSTS.E [R249+0x63e80], desc[UR60][R14.64], P1 ;  /* 0x63e800000ef97fae */ /* 0x0009e8000892187c */
[----:B--2---:R-:W-:Y:S04]  /*142d0*/  LDGSTS.E [R250+0x60300], desc[UR60][R108.64], P1 ;  /* 0x603000006cfa7fae */ /* 0x004fe8000892187c */
[----:B------:R-:W-:Y:S04]  /*142e0*/  LDGSTS.E [R250+0x60700], desc[UR60][R114.64], P1 ;  /* 0x6070000072fa7fae */ /* 0x000fe8000892187c */
[----:B------:R-:W2:Y:S04]  /*142f0*/  LDL.LU.64 R14, [R1+0x608] ;  /* 0x00060800010e7983 */ /* 0x000ea80000300a00 */
[----:B------:R-:W-:Y:S04]  /*14300*/  LDGSTS.E [R250+0x60b00], desc[UR60][R116.64], P1 ;  /* 0x60b0000074fa7fae */ /* 0x000fe8000892187c */
[----:B------:R-:W-:Y:S04]  /*14310*/  LDGSTS.E [R250+0x60f00], desc[UR60][R118.64], P1 ;  /* 0x60f0000076fa7fae */ /* 0x000fe8000892187c */
[----:B------:R-:W-:Y:S04]  /*14320*/  LDGSTS.E [R250+0x61300], desc[UR60][R120.64], P1 ;  /* 0x6130000078fa7fae */ /* 0x000fe8000892187c */
[----:B------:R-:W-:Y:S04]  /*14330*/  LDGSTS.E [R250+0x61700], desc[UR60][R104.64], P1 ;  /* 0x6170000068fa7fae */ /* 0x000fe8000892187c */
[----:B------:R-:W-:Y:S04]  /*14340*/  LDGSTS.E [R250+0x61b00], desc[UR60][R164.64], P1 ;  /* 0x61b00000a4fa7fae */ /* 0x000fe8000892187c */
[----:B------:R-:W-:Y:S04]  /*14350*/  STL.64 [R1+0xba8], R248 ;  /* 0x000ba8f801007387 */ /* 0x000fe80000100a00 */
[----:B------:R-:W-:Y:S04]  /*14360*/  LDGSTS.E [R250+0x61f00], desc[UR60][R166.64], P1 ;  /* 0x61f00000a6fa7fae */ /* 0x000fe8000892187c */
[----:B------:R-:W-:Y:S04]  /*14370*/  LDGSTS.E [R250+0x62300], desc[UR60][R170.64], P1 ;  /* 0x62300000aafa7fae */ /* 0x000fe8000892187c */
[----:B------:R-:W-:Y:S04]  /*14380*/  STL.64 [R1+0xc68], R176 ;  /* 0x000c68b001007387 */ /* 0x000fe80000100a00 */
[----:B------:R-:W-:Y:S04]  /*14390*/  LDGSTS.E [R250+0x62700], desc[UR60][R172.64], P1 ;  /* 0x62700000acfa7fae */ /* 0x000fe8000892187c */
[----:B------:R-:W3:Y:S04]  /*143a0*/  LDL.LU.64 R230, [R1+0x600] ;  /* 0x0006000001e67983 */ /* 0x000ee80000300a00 */
[----:B------:R-:W-:Y:S04]  /*143b0*/  LDGSTS.E [R250+0x62b00], desc[UR60][R168.64], P1 ;  /* 0x62b00000a8fa7fae */ /* 0x000fe8000892187c */
[----:B------:R-:W3:Y:S04]  /*143c0*/  LDL.LU.64 R22, [R1+0x5f8] ;  /* 0x0005f80001167983 */ /* 0x000ee80000300a00 */
[----:B------:R-:W-:Y:S04]  /*143d0*/  LDGSTS.E [R250+0x62f00], desc[UR60][R174.64], P1 ;  /* 0x62f00000aefa7fae */ /* 0x000fe8000892187c */
[----:B------:R-:W-:Y:S04]  /*143e0*/  LDGSTS.E [R250+0x63300], desc[UR60][R178.64], P1 ;  /* 0x63300000b2fa7fae */ /* 0x000fe8000892187c */
[----:B------:R-:W-:Y:S04]  /*143f0*/  LDGSTS.E [R250+0x63700], desc[UR60][R202.64], P1 ;  /* 0x63700000cafa7fae */ /* 0x000fe8000892187c */
[----:B------:R-:W-:Y:S04]  /*14400*/  LDGSTS.E [R250+0x63b00], desc[UR60][R176.64], P1 ;  /* 0x63b00000b0fa7fae */ /* 0x000fe8000892187c */
[----:B------:R1:W-:Y:S01]  /*14410*/  LDGSTS.E [R250+0x63f00], desc[UR60][R20.64], P1 ;  /* 0x63f0000014fa7fae */ /* 0x0003e2000892187c */
[----:B------:R-:W-:-:S03]  /*14420*/  IMAD.WIDE R220, R0, 0x4, R220 ;  /* 0x0000000400dc7825 */ /* 0x000fc600078e02dc */
[----:B------:R-:W-:Y:S01]  /*14430*/  LDGSTS.E [R251+0x60380], desc[UR60][R126.64], P1 ;  /* 0x603800007efb7fae */ /* 0x000fe2000892187c */
[----:B------:R-:W-:-:S03]  /*14440*/  IMAD.WIDE R182, R0, 0x4, R182 ;  /* 0x0000000400b67825 */ /* 0x000fc600078e02b6 */
[----:B------:R-:W-:Y:S04]  /*14450*/  LDGSTS.E [R251+0x60780], desc[UR60][R132.64], P1 ;  /* 0x6078000084fb7fae */ /* 0x000fe8000892187c */
[----:B------:R-:W3:Y:S04]  /*14460*/  LDL.LU.64 R20, [R1+0x5f0] ;  /* 0x0005f00001147983 */ /* 0x000ee80000300a00 */
[----:B------:R-:W3:Y:S04]  /*14470*/  LDL.LU.64 R234, [R1+0x568] ;  /* 0x0005680001ea7983 */ /* 0x000ee80000300a00 */
[----:B------:R-:W-:Y:S04]  /*14480*/  STL.64 [R1+0xc70], R196 ;  /* 0x000c70c401007387 */ /* 0x000fe80000100a00 */
[----:B------:R-:W-:Y:S04]  /*14490*/  STL.64 [R1+0xc50], R220 ;  /* 0x000c50dc01007387 */ /* 0x000fe80000100a00 */
[----:B------:R-:W-:Y:S04]  /*144a0*/  STL.64 [R1+0xb48], R250 ;  /* 0x000b48fa01007387 */ /* 0x000fe80000100a00 */
[----:B------:R-:W3:Y:S04]  /*144b0*/  LDL.LU.64 R224, [R1+0x560] ;  /* 0x0005600001e07983 */ /* 0x000ee80000300a00 */
        /* <DEDUP_REMOVED lines=14> */
[----:B------:R-:W0:Y:S01]  /*145a0*/  LDGDEPBAR ;  /* 0x00000000000079af */ /* 0x000e220000000000 */
[----:B--2---:R-:W-:Y:S01]  /*145b0*/  IMAD.WIDE R232, R184, 0x4, R14 ;  /* 0x00000004b8e87825 */ /* 0x004fe200078e020e */
[----:B------:R-:W-:Y:S01]  /*145c0*/  BAR.SYNC.DEFER_BLOCKING 0x0 ;  /* 0x0000000000007b1d */ /* 0x000fe20000010000 */
[----:B------:R-:W-:-:S07]  /*145d0*/  ISETP.GE.U32.AND P1, PT, R10, 0x7ffffe5f, PT ;  /* 0x7ffffe5f0a00780c */ /* 0x000fce0003f26070 */
[----:B----4-:R-:W2:Y:S01]  /*145e0*/  LDC R14, c[0x0][0x230] ;  /* 0x00008c00ff0e7b82 */ /* 0x010ea20000000800 */
[----:B------:R-:W-:Y:S04]  /*145f0*/  STL.64 [R1+0xaf0], R232 ;  /* 0x000af0e801007387 */ /* 0x000fe80000100a00 */
[----:B------:R-:W4:Y:S01]  /*14600*/  LDL.LU.64 R216, [R1+0x558] ;  /* 0x0005580001d87983 */ /* 0x000f220000300a00 */
[----:B------:R-:W-:Y:S02]  /*14610*/  VIADD R10, R11, 0xfffffedd ;  /* 0xfffffedd0b0a7836 */ /* 0x000fe40000000000 */
[----:B------:R-:W2:Y:S01]  /*14620*/  LDC R15, c[0x0][0x230] ;  /* 0x00008c00ff0f7b82 */ /* 0x000ea20000000800 */
[----:B------:R-:W-:Y:S01]  /*14630*/  VIADD R11, R12, 0xfffffedc ;  /* 0xfffffedc0c0b7836 */ /* 0x000fe20000000000 */
[----:B------:R-:W-:Y:S01]  /*14640*/  @!PT LDS RZ, [RZ] ;  /* 0x00000000fffff984 */ /* 0x000fe20000000800 */
[----:B------:R-:W-:Y:S01]  /*14650*/  @!PT LDS RZ, [RZ] ;  /* 0x00000000fffff984 */ /* 0x000fe20000000800 */
[----:B------:R-:W-:Y:S01]  /*14660*/  @!PT LDS RZ, [RZ] ;  /* 0x00000000fffff984 */ /* 0x000fe20000000800 */
[----:B---3--:R-:W-:Y:S01]  /*14670*/  LDGSTS.E [R4+0x20000], desc[UR60][R232.64], !P3 ;  /* 0x20000000e8047fae */ /* 0x008fe2000d92187c */
[----:B------:R-:W-:Y:S01]  /*14680*/  ISETP.GE.U32.AND P3, PT, R10, 0x7ffffe5e, PT ;  /* 0x7ffffe5e0a00780c */ /* 0x000fe20003f66070 */
[----:B------:R-:W-:-:S02]  /*14690*/  VIADD R10, R17, 0xfffffebf ;  /* 0xfffffebf110a7836 */ /* 0x000fc40000000000 */
[C---:B------:R-:W-:Y:S02]  /*146a0*/  IMAD.WIDE R230, R184.reuse, 0x4, R230 ;  /* 0x00000004b8e67825 */ /* 0x040fe400078e02e6 */
[----:B------:R-:W3:Y:S03]  /*146b0*/  LDC R17, c[0x0][0x230] ;  /* 0x00008c00ff117b82 */ /* 0x000ee60000000800 */
[----:B------:R-:W-:Y:S01]  /*146c0*/  LDGSTS.E [R4+0x20004], desc[UR60][R230.64], !P5 ;  /* 0x20004000e6047fae */ /* 0x000fe2000e92187c */
[----:B------:R-:W-:-:S03]  /*146d0*/  IMAD.WIDE R228, R184, 0x4, R22 ;  /* 0x00000004b8e47825 */ /* 0x000fc600078e0216 */
[----:B------:R-:W3:Y:S01]  /*146e0*/  LDL.LU.64 R22, [R1+0x550] ;  /* 0x0005500001167983 */ /* 0x000ee20000300a00 */
[----:B------:R-:W-:-:S03]  /*146f0*/  ISETP.GE.U32.AND P5, PT, R11, 0x7ffffe5d, PT ;  /* 0x7ffffe5d0b00780c */ /* 0x000fc60003fa6070 */
[----:B------:R-:W-:Y:S04]  /*14700*/  STL.64 [R1+0xaf8], R230 ;  /* 0x000af8e601007387 */ /* 0x000fe80000100a00 */
[----:B------:R-:W-:Y:S01]  /*14710*/  LDGSTS.E [R4+0x20008], desc[UR60][R228.64], !P6 ;  /* 0x20008000e4047fae */ /* 0x000fe2000f12187c */
[----:B------:R-:W-:-:S03]  /*14720*/  ISETP.GE.U32.AND P6, PT, R10, 0x7ffffe40, PT ;  /* 0x7ffffe400a00780c */ /* 0x000fc60003fc6070 */
[----:B------:R-:W-:Y:S04]  /*14730*/  STL.64 [R1+0xb00], R228 ;  /* 0x000b00e401007387 */ /* 0x000fe80000100a00 */
[----:B------:R-:W3:Y:S01]  /*14740*/  LDL.LU.64 R218, [R1+0x508] ;  /* 0x0005080001da7983 */ /* 0x000ee20000300a00 */
[----:B------:R-:W-:-:S03]  /*14750*/  IMAD.WIDE R10, R184, 0x4, R234 ;  /* 0x00000004b80a7825 */ /* 0x000fc600078e02ea */
[----:B------:R-:W3:Y:S01]  /*14760*/  LDL.LU.64 R234, [R1+0x500] ;  /* 0x0005000001ea7983 */ /* 0x000ee20000300a00 */
[----:B------:R-:W-:Y:S02]  /*14770*/  IMAD.WIDE R226, R184, 0x4, R20 ;  /* 0x00000004b8e27825 */ /* 0x000fe400078e0214 */
[----:B-1----:R-:W1:Y:S02]  /*14780*/  LDC R20, c[0x0][0x230] ;  /* 0x00008c00ff147b82 */ /* 0x002e640000000800 */
[----:B------:R-:W-:Y:S01]  /*14790*/  VIADD R12, R18, 0xfffffebe ;  /* 0xfffffebe120c7836 */ /* 0x000fe20000000000 */
[----:B------:R-:W-:Y:S01]  /*147a0*/  STL.64 [R1+0xb08], R226 ;  /* 0x000b08e201007387 */ /* 0x000fe20000100a00 */
[----:B------:R-:W-:-:S03]  /*147b0*/  VIADD R13, R13, 0xfffffebd ;  /* 0xfffffebd0d0d7836 */ /* 0x000fc60000000000 */
[----:B------:R-:W3:Y:S01]  /*147c0*/  LDL.LU.64 R244, [R1+0x4f8] ;  /* 0x0004f80001f47983 */ /* 0x000ee20000300a00 */
[----:B------:R-:W-:-:S03]  /*147d0*/  IMAD.WIDE R26, R184, 0x4, R224 ;  /* 0x00000004b81a7825 */ /* 0x000fc600078e02e0 */
[----:B------:R-:W-:Y:S01]  /*147e0*/  LDGSTS.E [R4+0x2000c], desc[UR60][R226.64], !P2 ;  /* 0x2000c000e2047fae */ /* 0x000fe2000d12187c */
[----:B------:R-:W-:Y:S01]  /*147f0*/  ISETP.GE.U32.AND P2, PT, R12, 0x7ffffe3f, PT ;  /* 0x7ffffe3f0c00780c */ /* 0x000fe20003f46070 */
[----:B------:R-:W1:Y:S02]  /*14800*/  LDC R18, c[0x0][0x230] ;  /* 0x00008c00ff127b82 */ /* 0x000e640000000800 */
[----:B------:R-:W3:Y:S01]  /*14810*/  LDL.LU.64 R224, [R1+0x4f0] ;  /* 0x0004f00001e07983 */ /* 0x000ee20000300a00 */
[----:B--2---:R-:W-:-:S03]  /*14820*/  IADD3 R12, R14, -0x144, RZ ;  /* 0xfffffebc0e0c7810 */ /* 0x004fc60007ffe0ff */
[----:B------:R2:W-:Y:S01]  /*14830*/  LDGSTS.E [R4+0x24000], desc[UR60][R10.64], !P0 ;  /* 0x240000000a047fae */ /* 0x0005e2000c12187c */
[----:B------:R-:W-:-:S03]  /*14840*/  ISETP.GE.U32.AND P0, PT, R13, 0x7ffffe3e, PT ;  /* 0x7ffffe3e0d00780c */ /* 0x000fc60003f06070 */
[----:B------:R-:W-:Y:S01]  /*14850*/  LDGSTS.E [R4+0x24004], desc[UR60][R26.64], !P1 ;  /* 0x240040001a047fae */ /* 0x000fe2000c92187c */
[----:B------:R-:W-:-:S03]  /*14860*/  ISETP.GE.U32.AND P1, PT, R12, 0x7ffffe3d, PT ;  /* 0x7ffffe3d0c00780c */ /* 0x000fc60003f26070 */
[----:B------:R2:W-:Y:S04]  /*14870*/  STL.64 [R1+0xb10], R10 ;  /* 0x000b100a01007387 */ /* 0x0005e80000100a00 */
[----:B------:R-:W2:Y:S01]  /*14880*/  LDL.LU.64 R222, [R1+0x4c8] ;  /* 0x0004c80001de7983 */ /* 0x000ea20000300a00 */
[----:B------:R-:W-:Y:S02]  /*14890*/  VIADD R15, R15, 0xfffffe9f ;  /* 0xfffffe9f0f0f7836 */ /* 0x000fe40000000000 */
[----:B------:R-:W-:Y:S02]  /*148a0*/  VIADD R14, R16, 0xfffffe9e ;  /* 0xfffffe9e100e7836 */ /* 0x000fe40000000000 */
[----:B----4-:R-:W-:-:S04]  /*148b0*/  IMAD.WIDE R12, R184, 0x4, R216 ;  /* 0x00000004b80c7825 */ /* 0x010fc800078e02d8 */
[----:B---3--:R-:W-:Y:S01]  /*148c0*/  VIADD R17, R17, 0xfffffe9d ;  /* 0xfffffe9d11117836 */ /* 0x008fe20000000000 */
[----:B------:R-:W3:Y:S01]  /*148d0*/  LDL.LU.64 R216, [R1+0x4c0] ;  /* 0x0004c00001d87983 */ /* 0x000ee20000300a00 */
[----:B------:R-:W-:-:S03]  /*148e0*/  IMAD.WIDE R28, R184, 0x4, R22 ;  /* 0x00000004b81c7825 */ /* 0x000fc600078e0216 */
[----:B------:R4:W-:Y:S01]  /*148f0*/  LDGSTS.E [R4+0x24008], desc[UR60][R12.64], !P3 ;  /* 0x240080000c047fae */ /* 0x0009e2000d92187c */
[----:B------:R-:W-:Y:S01]  /*14900*/  ISETP.GE.U32.AND P3, PT, R15, 0x7ffffe20, PT ;  /* 0x7ffffe200f00780c */ /* 0x000fe20003f66070 */
[----:B------:R-:W3:Y:S02]  /*14910*/  LDC R23, c[0x0][0x230] ;  /* 0x00008c00ff177b82 */ /* 0x000ee40000000800 */
[----:B------:R-:W-:Y:S01]  /*14920*/  LDGSTS.E [R4+0x2400c], desc[UR60][R28.64], !P5 ;  /* 0x2400c0001c047fae */ /* 0x000fe2000e92187c */
[----:B------:R-:W-:-:S03]  /*14930*/  ISETP.GE.U32.AND P5, PT, R14, 0x7ffffe1f, PT ;  /* 0x7ffffe1f0e00780c */ /* 0x000fc60003fa6070 */
[----:B------:R4:W-:Y:S01]  /*14940*/  STL.64 [R1+0xb18], R12 ;  /* 0x000b180c01007387 */ /* 0x0009e20000100a00 */
[----:B-1----:R-:W-:Y:S02]  /*14950*/  VIADD R16, R20, 0xfffffe9c ;  /* 0xfffffe9c14107836 */ /* 0x002fe40000000000 */
[----:B------:R-:W-:Y:S01]  /*14960*/  IMAD.WIDE R218, R184, 0x4, R218 ;  /* 0x00000004b8da7825 */ /* 0x000fe200078e02da */
[----:B------:R-:W3:Y:S01]  /*14970*/  LDL.LU.64 R246, [R1+0x4b8] ;  /* 0x0004b80001f67983 */ /* 0x000ee20000300a00 */
[----:B------:R-:W-:Y:S01]  /*14980*/  IADD3 R18, R18, -0x106, RZ ;  /* 0xfffffefa12127810 */ /* 0x000fe20007ffe0ff */
[----:B------:R-:W1:Y:S02]  /*14990*/  LDC R22, c[0x0][0x230] ;  /* 0x00008c00ff167b82 */ /* 0x000e640000000800 */
[----:B------:R-:W-:Y:S01]  /*149a0*/  LDGSTS.E [R4+0x28000], desc[UR60][R218.64], !P6 ;  /* 0x28000000da047fae */ /* 0x000fe2000f12187c */
[----:B------:R-:W-:Y:S02]  /*149b0*/  VIADD R19, R19, 0xfffffefb ;  /* 0xfffffefb13137836 */ /* 0x000fe40000000000 */
[----:B------:R-:W-:-:S02]  /*149c0*/  VIADD R30, R30, 0xfffffedb ;  /* 0xfffffedb1e1e7836 */ /* 0x000fc40000000000 */
[----:B------:R-:W-:Y:S01]  /*149d0*/  VIADD R31, R31, 0xfffffeda ;  /* 0xfffffeda1f1f7836 */ /* 0x000fe20000000000 */
[----:B--2---:R-:W2:Y:S01]  /*149e0*/  LDC R11, c[0x0][0x230] ;  /* 0x00008c00ff0b7b82 */ /* 0x004ea20000000800 */
[----:B------:R-:W-:Y:S02]  /*149f0*/  VIADD R33, R33, 0xfffffeba ;  /* 0xfffffeba21217836 */ /* 0x000fe40000000000 */
[----:B------:R-:W-:Y:S02]  /*14a00*/  VIADD R36, R36, 0xfffffe9b ;  /* 0xfffffe9b24247836 */ /* 0x000fe40000000000 */
[----:B------:R-:W-:Y:S02]  /*14a10*/  VIADD R37, R37, 0xfffffeb8 ;  /* 0xfffffeb825257836 */ /* 0x000fe40000000000 */
[----:B------:R-:W-:Y:S01]  /*14a20*/  VIADD R47, R47, 0xfffffef5 ;  /* 0xfffffef52f2f7836 */ /* 0x000fe20000000000 */
[----:B------:R-:W2:Y:S01]  /*14a30*/  LDC R10, c[0x0][0x230] ;  /* 0x00008c00ff0a7b82 */ /* 0x000ea20000000800 */
[----:B------:R-:W-:-:S02]  /*14a40*/  IMAD.WIDE R14, R184, 0x4, R234 ;  /* 0x00000004b80e7825 */ /* 0x000fc400078e02ea */
[----:B------:R-:W2:Y:S01]  /*14a50*/  LDL.LU.64 R234, [R1+0x4b0] ;  /* 0x0004b00001ea7983 */ /* 0x000ea20000300a00 */
[----:B------:R-:W-:-:S03]  /*14a60*/  ISETP.GE.U32.AND P6, PT, R17, 0x7ffffe1e, PT ;  /* 0x7ffffe1e1100780c */ /* 0x000fc60003fc6070 */
[----:B------:R-:W-:Y:S01]  /*14a70*/  LDGSTS.E [R4+0x28004], desc[UR60][R14.64], !P2 ;  /* 0x280040000e047fae */ /* 0x000fe2000d12187c */
[----:B------:R-:W-:Y:S01]  /*14a80*/  ISETP.GE.U32.AND P2, PT, R16, 0x7ffffe1d, PT ;  /* 0x7ffffe1d1000780c */ /* 0x000fe20003f46070 */
[C---:B------:R-:W-:Y:S02]  /*14a90*/  IMAD.WIDE R38, R184.reuse, 0x4, R244 ;  /* 0x00000004b8267825 */ /* 0x040fe400078e02f4 */
[----:B------:R-:W-:Y:S01]  /*14aa0*/  STL.64 [R1+0xb20], R218 ;  /* 0x000b20da01007387 */ /* 0x000fe20000100a00 */
[----:B----4-:R-:W4:Y:S03]  /*14ab0*/  LDC R12, c[0x0][0x230] ;  /* 0x00008c00ff0c7b82 */ /* 0x010f260000000800 */
[----:B------:R-:W-:Y:S01]  /*14ac0*/  STL.64 [R1+0xb28], R14 ;  /* 0x000b280e01007387 */ /* 0x000fe20000100a00 */
[----:B------:R-:W-:-:S03]  /*14ad0*/  IMAD.WIDE R16, R184, 0x4, R224 ;  /* 0x00000004b8107825 */ /* 0x000fc600078e02e0 */
[----:B------:R-:W-:Y:S01]  /*14ae0*/  LDGSTS.E [R4+0x28008], desc[UR60][R38.64], !P0 ;  /* 0x2800800026047fae */ /* 0x000fe2000c12187c */
[----:B------:R-:W-:-:S03]  /*14af0*/  ISETP.GE.U32.AND P0, PT, R19, 0x7ffffe7c, PT ;  /* 0x7ffffe7c1300780c */ /* 0x000fc60003f06070 */
[----:B------:R-:W4:Y:S04]  /*14b00*/  LDL.LU.64 R224, [R1+0x5e8] ;  /* 0x0005e80001e07983 */ /* 0x000f280000300a00 */
[----:B------:R-:W-:Y:S01]  /*14b10*/  LDGSTS.E [R4+0x2800c], desc[UR60][R16.64], !P1 ;  /* 0x2800c00010047fae */ /* 0x000fe2000c92187c */
[----:B------:R-:W-:-:S03]  /*14b20*/  ISETP.GE.U32.AND P1, PT, R18, 0x7ffffe7b, PT ;  /* 0x7ffffe7b1200780c */ /* 0x000fc60003f26070 */
[----:B------:R-:W-:Y:S01]  /*14b30*/  STL.64 [R1+0xb30], R16 ;  /* 0x000b301001007387 */ /* 0x000fe20000100a00 */
[----:B------:R-:W-:-:S03]  /*14b40*/  IMAD.WIDE R18, R184, 0x4, R222 ;  /* 0x00000004b8127825 */ /* 0x000fc600078e02de */
[----:B------:R-:W4:Y:S01]  /*14b50*/  LDL.LU.64 R222, [R1+0x5e0] ;  /* 0x0005e00001de7983 */ /* 0x000f220000300a00 */
[----:B---3--:R-:W-:-:S03]  /*14b60*/  IMAD.WIDE R20, R184, 0x4, R216 ;  /* 0x00000004b8147825 */ /* 0x008fc600078e02d8 */
[----:B------:R-:W-:Y:S04]  /*14b70*/  LDGSTS.E [R4+0x2c000], desc[UR60][R18.64], !P3 ;  /* 0x2c00000012047fae */ /* 0x000fe8000d92187c */
[----:B------:R-:W3:Y:S04]  /*14b80*/  LDL.LU.64 R216, [R1+0x5d8] ;  /* 0x0005d80001d87983 */ /* 0x000ee80000300a00 */
[----:B------:R-:W-:Y:S04]  /*14b90*/  STL.64 [R1+0xb38], R18 ;  /* 0x000b381201007387 */ /* 0x000fe80000100a00 */
[----:B------:R-:W-:Y:S04]  /*14ba0*/  STL.64 [R1+0xb40], R20 ;  /* 0x000b401401007387 */ /* 0x000fe80000100a00 */
[----:B------:R-:W3:Y:S01]  /*14bb0*/  LDL.LU.64 R244, [R1+0x5d0] ;  /* 0x0005d00001f47983 */ /* 0x000ee20000300a00 */
[----:B------:R-:W-:-:S02]  /*14bc0*/  VIADD R23, R23, 0xfffffef9 ;  /* 0xfffffef917177836 */ /* 0x000fc40000000000 */
[----:B-1----:R-:W-:Y:S01]  /*14bd0*/  VIADD R22, R22, 0xfffffef8 ;  /* 0xfffffef816167836 */ /* 0x002fe20000000000 */
[----:B------:R-:W-:Y:S02]  /*14be0*/  LDGSTS.E [R4+0x2c004], desc[UR60][R20.64], !P5 ;  /* 0x2c00400014047fae */ /* 0x000fe4000e92187c */
[----:B------:R-:W-:Y:S02]  /*14bf0*/  ISETP.GE.U32.AND P3, PT, R23, 0x7ffffe7a, PT ;  /* 0x7ffffe7a1700780c */ /* 0x000fe40003f66070 */
[----:B------:R-:W-:Y:S01]  /*14c00*/  ISETP.GE.U32.AND P5, PT, R22, 0x7ffffe79, PT ;  /* 0x7ffffe791600780c */ /* 0x000fe20003fa6070 */
[----:B------:R-:W-:-:S05]  /*14c10*/  IMAD.WIDE R22, R184, 0x4, R246 ;  /* 0x00000004b8167825 */ /* 0x000fca00078e02f6 */
[----:B------:R-:W-:Y:S01]  /*14c20*/  LDGSTS.E [R4+0x2c008], desc[UR60][R22.64], !P6 ;  /* 0x2c00800016047fae */ /* 0x000fe2000f12187c */
[----:B--2---:R-:W-:-:S03]  /*14c30*/  IMAD.WIDE R24, R184, 0x4, R234 ;  /* 0x00000004b8187825 */ /* 0x004fc600078e02ea */
[----:B------:R-:W2:Y:S04]  /*14c40*/  LDL.LU.64 R234, [R1+0x548] ;  /* 0x0005480001ea7983 */ /* 0x000ea80000300a00 */
[----:B------:R-:W-:Y:S04]  /*14c50*/  STL.64 [R1+0xb50], R22 ;  /* 0x000b501601007387 */ /* 0x000fe80000100a00 */
[----:B------:R-:W2:Y:S04]  /*14c60*/  LDL.LU.64 R248, [R1+0x540] ;  /* 0x0005400001f87983 */ /* 0x000ea80000300a00 */
[----:B------:R-:W2:Y:S01]  /*14c70*/  LDL.LU.64 R246, [R1+0x538] ;  /* 0x0005380001f67983 */ /* 0x000ea20000300a00 */
[----:B------:R-:W-:Y:S01]  /*14c80*/  ISETP.GE.U32.AND P6, PT, R30, 0x7ffffe5c, PT ;  /* 0x7ffffe5c1e00780c */ /* 0x000fe20003fc6070 */
[----:B------:R-:W-:-:S02]  /*14c90*/  VIADD R30, R32, 0xfffffed9 ;  /* 0xfffffed9201e7836 */ /* 0x000fc40000000000 */
[----:B------:R1:W-:Y:S01]  /*14ca0*/  LDGSTS.E [R4+0x2c00c], desc[UR60][R24.64], !P2 ;  /* 0x2c00c00018047fae */ /* 0x0003e2000d12187c */
[----:B----4-:R-:W-:Y:S01]  /*14cb0*/  IMAD.WIDE R224, R184, 0x4, R224 ;  /* 0x00000004b8e07825 */ /* 0x010fe200078e02e0 */
[----:B------:R-:W-:-:S04]  /*14cc0*/  ISETP.GE.U32.AND P2, PT, R31, 0x7ffffe5b, PT ;  /* 0x7ffffe5b1f00780c */ /* 0x000fc80003f46070 */
[----:B------:R-:W-:Y:S04]  /*14cd0*/  STL.64 [R1+0xb58], R224 ;  /* 0x000b58e001007387 */ /* 0x000fe80000100a00 */
[----:B------:R-:W4:Y:S01]  /*14ce0*/  LDL.LU.64 R196, [R1+0x530] ;  /* 0x0005300001c47983 */ /* 0x000f220000300a00 */
[----:B------:R-:W-:-:S03]  /*14cf0*/  IMAD.WIDE R222, R184, 0x4, R222 ;  /* 0x00000004b8de7825 */ /* 0x000fc600078e02de */
[----:B------:R-:W-:Y:S01]  /*14d00*/  LDGSTS.E [R5+0x20000], desc[UR60][R224.64], !P0 ;  /* 0x20000000e0057fae */ /* 0x000fe2000c12187c */
[----:B------:R-:W-:Y:S02]  /*14d10*/  ISETP.GE.U32.AND P0, PT, R30, 0x7ffffe5a, PT ;  /* 0x7ffffe5a1e00780c */ /* 0x000fe40003f06070 */
[----:B------:R-:W-:Y:S01]  /*14d20*/  IADD3 R31, R35, -0x128, RZ ;  /* 0xfffffed8231f7810 */ /* 0x000fe20007ffe0ff */
[----:B------:R-:W-:Y:S01]  /*14d30*/  VIADD R30, R34, 0xfffffebb ;  /* 0xfffffebb221e7836 */ /* 0x000fe20000000000 */
[----:B------:R-:W-:Y:S01]  /*14d40*/  LDGSTS.E [R5+0x20004], desc[UR60][R222.64], !P1 ;  /* 0x20004000de057fae */ /* 0x000fe2000c92187c */
[----:B---3--:R-:W-:-:S03]  /*14d50*/  IMAD.WIDE R56, R184, 0x4, R216 ;  /* 0x00000004b8387825 */ /* 0x008fc600078e02d8 */
[----:B------:R-:W3:Y:S04]  /*14d60*/  LDL.LU.64 R216, [R1+0x4e8] ;  /* 0x0004e80001d87983 */ /* 0x000ee80000300a00 */
[----:B------:R-:W-:Y:S04]  /*14d70*/  STL.64 [R1+0xb60], R222 ;  /* 0x000b60de01007387 */ /* 0x000fe80000100a00 */
[----:B------:R-:W4:Y:S01]  /*14d80*/  LDL.LU.64 R176, [R1+0x4e0] ;  /* 0x0004e00001b07983 */ /* 0x000f220000300a00 */
[----:B------:R-:W-:-:S03]  /*14d90*/  IMAD.WIDE R34, R184, 0x4, R244 ;  /* 0x00000004b8227825 */ /* 0x000fc600078e02f4 */
[----:B------:R-:W4:Y:S01]  /*14da0*/  LDL.LU.64 R244, [R1+0x4d8] ;  /* 0x0004d80001f47983 */ /* 0x000f220000300a00 */
[----:B------:R-:W-:-:S03]  /*14db0*/  ISETP.GE.U32.AND P1, PT, R31, 0x7ffffe59, PT ;  /* 0x7ffffe591f00780c */ /* 0x000fc60003f26070 */
[----:B------:R-:W-:Y:S01]  /*14dc0*/  LDGSTS.E [R5+0x20008], desc[UR60][R56.64], !P3 ;  /* 0x2000800038057fae */ /* 0x000fe2000d92187c */
[----:B------:R-:W-:Y:S01]  /*14dd0*/  ISETP.GE.U32.AND P3, PT, R30, 0x7ffffe3c, PT ;  /* 0x7ffffe3c1e00780c */ /* 0x000fe20003f66070 */
[----:B------:R-:W-:Y:S02]  /*14de0*/  VIADD R32, R42, 0xfffffeb9 ;  /* 0xfffffeb92a207836 */ /* 0x000fe40000000000 */
[----:B------:R-:W-:Y:S01]  /*14df0*/  LDGSTS.E [R5+0x2000c], desc[UR60][R34.64], !P5 ;  /* 0x2000c00022057fae */ /* 0x000fe2000e92187c */
[----:B------:R-:W-:Y:S01]  /*14e00*/  ISETP.GE.U32.AND P5, PT, R33, 0x7ffffe3b, PT ;  /* 0x7ffffe3b2100780c */ /* 0x000fe20003fa6070 */
[----:B------:R-:W1:Y:S01]  /*14e10*/  LDC R42, c[0x0][0x230] ;  /* 0x00008c00ff2a7b82 */ /* 0x000e620000000800 */
[C---:B--2---:R-:W-:Y:S02]  /*14e20*/  IMAD.WIDE R30, R184.reuse, 0x4, R234 ;  /* 0x00000004b81e7825 */ /* 0x044fe400078e02ea */
[----:B------:R-:W2:Y:S04]  /*14e30*/  LDL.LU.64 R234, [R1+0x4d0] ;  /* 0x0004d00001ea7983 */ /* 0x000ea80000300a00 */
[----:B------:R-:W-:Y:S01]  /*14e40*/  LDGSTS.E [R5+0x24000], desc[UR60][R30.64], !P6 ;  /* 0x240000001e057fae */ /* 0x000fe2000f12187c */
[----:B------:R-:W-:-:S03]  /*14e50*/  IMAD.WIDE R52, R184, 0x4, R248 ;  /* 0x00000004b8347825 */ /* 0x000fc600078e02f8 */
[----:B------:R-:W2:Y:S01]  /*14e60*/  LDL.LU.64 R248, [R1+0x4a8] ;  /* 0x0004a80001f87983 */ /* 0x000ea20000300a00 */
[----:B------:R-:W-:Y:S01]  /*14e70*/  ISETP.GE.U32.AND P6, PT, R32, 0x7ffffe3a, PT ;  /* 0x7ffffe3a2000780c */ /* 0x000fe20003fc6070 */
[C---:B------:R-:W-:Y:S02]  /*14e80*/  IMAD.WIDE R32, R184.reuse, 0x4, R246 ;  /* 0x00000004b8207825 */ /* 0x040fe400078e02f6 */
[----:B------:R-:W2:Y:S04]  /*14e90*/  LDL.LU.64 R246, [R1+0x4a0] ;  /* 0x0004a00001f67983 */ /* 0x000ea80000300a00 */
[----:B------:R-:W-:Y:S01]  /*14ea0*/  LDGSTS.E [R5+0x24004], desc[UR60][R52.64], !P2 ;  /* 0x2400400034057fae */ /* 0x000fe2000d12187c */
[----:B---3--:R-:W-:-:S03]  /*14eb0*/  IMAD.WIDE R216, R184, 0x4, R216 ;  /* 0x00000004b8d87825 */ /* 0x008fc600078e02d8 */
[----:B------:R-:W-:Y:S04]  /*14ec0*/  LDGSTS.E [R5+0x24008], desc[UR60][R32.64], !P0 ;  /* 0x2400800020057fae */ /* 0x000fe8000c12187c */
[----:B------:R-:W-:Y:S01]  /*14ed0*/  STL.64 [R1+0xb68], R216 ;  /* 0x000b68d801007387 */ /* 0x000fe20000100a00 */
[----:B----4-:R-:W-:-:S03]  /*14ee0*/  IMAD.WIDE R58, R184, 0x4, R244 ;  /* 0x00000004b83a7825 */ /* 0x010fc600078e02f4 */
[----:B------:R-:W3:Y:S01]  /*14ef0*/  LDL.LU.64 R244, [R1+0x5c8] ;  /* 0x0005c80001f47983 */ /* 0x000ee20000300a00 */
[----:B------:R-:W-:Y:S01]  /*14f00*/  ISETP.GE.U32.AND P0, PT, R36, 0x7ffffe1c, PT ;  /* 0x7ffffe1c2400780c */ /* 0x000fe20003f06070 */
[----:B------:R-:W-:Y:S01]  /*14f10*/  IMAD.WIDE R54, R184, 0x4, R196 ;  /* 0x00000004b8367825 */ /* 0x000fe200078e02c4 */
[----:B------:R-:W-:Y:S02]  /*14f20*/  ISETP.GE.U32.AND P2, PT, R37, 0x7ffffe39, PT ;  /* 0x7ffffe392500780c */ /* 0x000fe40003f46070 */
[----:B------:R-:W-:Y:S01]  /*14f30*/  IADD3 R37, R41, -0x166, RZ ;  /* 0xfffffe9a29257810 */ /* 0x000fe20007ffe0ff */
[----:B------:R-:W-:Y:S01]  /*14f40*/  VIADD R36, R40, 0xfffffe99 ;  /* 0xfffffe9928247836 */ /* 0x000fe20000000000 */
[----:B------:R-:W-:Y:S02]  /*14f50*/  LDGSTS.E [R5+0x2400c], desc[UR60][R54.64], !P1 ;  /* 0x2400c00036057fae */ /* 0x000fe4000c92187c */
[----:B------:R-:W-:Y:S02]  /*14f60*/  ISETP.GE.U32.AND P1, PT, R37, 0x7ffffe1b, PT ;  /* 0x7ffffe1b2500780c */ /* 0x000fe40003f26070 */
[----:B------:R-:W-:Y:S01]  /*14f70*/  LDGSTS.E [R5+0x28000], desc[UR60][R216.64], !P3 ;  /* 0x28000000d8057fae */ /* 0x000fe2000d92187c */
[----:B------:R-:W-:Y:S01]  /*14f80*/  ISETP.GE.U32.AND P3, PT, R36, 0x7ffffe1a, PT ;  /* 0x7ffffe1a2400780c */ /* 0x000fe20003f66070 */
[----:B------:R-:W-:-:S04]  /*14f90*/  IMAD.WIDE R36, R184, 0x4, R176 ;  /* 0x00000004b8247825 */ /* 0x000fc800078e02b0 */
[----:B-1----:R-:W-:Y:S01]  /*14fa0*/  VIADD R40, R42, 0xfffffe98 ;  /* 0xfffffe982a287836 */ /* 0x002fe20000000000 */
[----:B------:R-:W-:Y:S01]  /*14fb0*/  LDGSTS.E [R5+0x28004], desc[UR60][R36.64], !P5 ;  /* 0x2800400024057fae */ /* 0x000fe2000e92187c */
[----:B------:R-:W-:-:S03]  /*14fc0*/  VIADD R42, R44, 0xfffffef6 ;  /* 0xfffffef62c2a7836 */ /* 0x000fc60000000000 */
[----:B------:R-:W-:Y:S01]  /*14fd0*/  ISETP.GE.U32.AND P5, PT, R40, 0x7ffffe19, PT ;  /* 0x7ffffe192800780c */ /* 0x000fe20003fa6070 */
[----:B------:R-:W-:Y:S01]  /*14fe0*/  LDGSTS.E [R5+0x28008], desc[UR60][R58.64], !P6 ;  /* 0x280080003a057fae */ /* 0x000fe2000f12187c */
[----:B------:R-:W-:Y:S01]  /*14ff0*/  ISETP.GE.U32.AND P6, PT, R43, 0x7ffffe78, PT ;  /* 0x7ffffe782b00780c */ /* 0x000fe20003fc6070 */
[----:B--2---:R-:W-:Y:S02]  /*15000*/  IMAD.WIDE R40, R184, 0x4, R234 ;  /* 0x00000004b8287825 */ /* 0x004fe400078e02ea */
[----:B------:R-:W2:Y:S04]  /*15010*/  LDL.LU.64 R234, [R1+0x5c0] ;  /* 0x0005c00001ea7983 */ /* 0x000ea80000300a00 */
[----:B------:R-:W-:Y:S01]  /*15020*/  LDGSTS.E [R5+0x2800c], desc[UR60][R40.64], !P2 ;  /* 0x2800c00028057fae */ /* 0x000fe2000d12187c */
[----:B------:R-:W-:Y:S01]  /*15030*/  ISETP.GE.U32.AND P2, PT, R42, 0x7ffffe77, PT ;  /* 0x7ffffe772a00780c */ /* 0x000fe20003f46070 */
[----:B------:R-:W-:-:S02]  /*15040*/  IMAD.WIDE R42, R184, 0x4, R248 ;  /* 0x00000004b82a7825 */ /* 0x000fc400078e02f8 */
[----:B------:R-:W4:Y:S04]  /*15050*/  LDL.LU.64 R248, [R1+0x5b8] ;  /* 0x0005b80001f87983 */ /* 0x000f280000300a00 */
[----:B------:R-:W4:Y:S01]  /*15060*/  LDL.LU.64 R196, [R1+0x5b0] ;  /* 0x0005b00001c47983 */ /* 0x000f220000300a00 */
[----:B------:R-:W-:-:S03]  /*15070*/  IMAD.WIDE R44, R184, 0x4, R246 ;  /* 0x00000004b82c7825 */ /* 0x000fc600078e02f6 */
[----:B------:R-:W4:Y:S04]  /*15080*/  LDL.LU.64 R246, [R1+0x528] ;  /* 0x0005280001f67983 */ /* 0x000f280000300a00 */
[----:B------:R-:W-:Y:S01]  /*15090*/  LDGSTS.E [R5+0x2c000], desc[UR60][R42.64], !P0 ;  /* 0x2c0000002a057fae */ /* 0x000fe2000c12187c */
[----:B------:R-:W-:-:S03]  /*150a0*/  ISETP.GE.U32.AND P0, PT, R47, 0x7ffffe76, PT ;  /* 0x7ffffe762f00780c */ /* 0x000fc60003f06070 */
[----:B------:R-:W-:Y:S01]  /*150b0*/  LDGSTS.E [R5+0x2c004], desc[UR60][R44.64], !P1 ;  /* 0x2c0040002c057fae */ /* 0x000fe2000c92187c */
[----:B------:R-:W-:Y:S01]  /*150c0*/  ISETP.GE.U32.AND P1, PT, R46, 0x7ffffe75, PT ;  /* 0x7ffffe752e00780c */ /* 0x000fe20003f26070 */
[C---:B------:R-:W-:Y:S02]  /*150d0*/  IMAD.WIDE R46, R184.reuse, 0x4, R240 ;  /* 0x00000004b82e7825 */ /* 0x040fe400078e02f0 */
[----:B------:R1:W-:Y:S02]  /*150e0*/  STL.64 [R1+0xb70], R4 ;  /* 0x000b700401007387 */ /* 0x0003e40000100a00 */
[----:B------:R-:W-:Y:S02]  /*150f0*/  IMAD.WIDE R48, R184, 0x4, R60 ;  /* 0x00000004b8307825 */ /* 0x000fe400078e023c */
[----:B------:R-:W4:Y:S02]  /*15100*/  LDL.LU.64 R176, [R1+0x520] ;  /* 0x0005200001b07983 */ /* 0x000f240000300a00 */
[----:B------:R-:W-:-:S02]  /*15110*/  VIADD R51, R51, 0xfffffed7 ;  /* 0xfffffed733337836 */ /* 0x000fc40000000000 */
[----:B------:R-:W-:Y:S01]  /*15120*/  VIADD R50, R50, 0xfffffed6 ;  /* 0xfffffed632327836 */ /* 0x000fe20000000000 */
[----:B------:R-:W-:Y:S02]  /*15130*/  LDGSTS.E [R5+0x2c008], desc[UR60][R46.64], !P3 ;  /* 0x2c0080002e057fae */ /* 0x000fe4000d92187c */
[----:B------:R-:W-:Y:S01]  /*15140*/  ISETP.GE.U32.AND P3, PT, R51, 0x7ffffe58, PT ;  /* 0x7ffffe583300780c */ /* 0x000fe20003f66070 */
[----:B-1----:R-:W1:Y:S01]  /*15150*/  LDC R4, c[0x0][0x230] ;  /* 0x00008c00ff047b82 */ /* 0x002e620000000800 */
[----:B------:R1:W-:Y:S01]  /*15160*/  LDGSTS.E [R5+0x2c00c], desc[UR60][R48.64], !P5 ;  /* 0x2c00c00030057fae */ /* 0x0003e2000e92187c */
[----:B------:R-:W-:Y:S01]  /*15170*/  ISETP.GE.U32.AND P5, PT, R50, 0x7ffffe57, PT ;  /* 0x7ffffe573200780c */ /* 0x000fe20003fa6070 */
[----:B------:R-:W-:Y:S02]  /*15180*/  VIADD R61, R148, 0xfffffed5 ;  /* 0xfffffed5943d7836 */ /* 0x000fe40000000000 */
[----:B------:R-:W-:Y:S02]  /*15190*/  VIADD R60, R185, 0xfffffed4 ;  /* 0xfffffed4b93c7836 */ /* 0x000fe40000000000 */
[----:B------:R-:W-:Y:S01]  /*151a0*/  VIADD R149, R149, 0xfffffeb7 ;  /* 0xfffffeb795957836 */ /* 0x000fe20000000000 */
[----:B-1----:R-:W1:Y:S01]  /*151b0*/  LDC R5, c[0x0][0x230] ;  /* 0x00008c00ff057b82 */ /* 0x002e620000000800 */
[----:B---3--:R-:W-:-:S04]  /*151c0*/  IMAD.WIDE R50, R184, 0x4, R244 ;  /* 0x00000004b8327825 */ /* 0x008fc800078e02f4 */
[C---:B--2---:R-:W-:Y:S01]  /*151d0*/  IMAD.WIDE R234, R184.reuse, 0x4, R234 ;  /* 0x00000004b8ea7825 */ /* 0x044fe200078e02ea */
[----:B------:R-:W2:Y:S03]  /*151e0*/  LDL.LU.64 R244, [R1+0x518] ;  /* 0x0005180001f47983 */ /* 0x000ea60000300a00 */
[C---:B----4-:R-:W-:Y:S01]  /*151f0*/  IMAD.WIDE R240, R184.reuse, 0x4, R196 ;  /* 0x00000004b8f07825 */ /* 0x050fe200078e02c4 */
[----:B------:R-:W3:Y:S03]  /*15200*/  LDL.LU.64 R220, [R1+0x510] ;  /* 0x0005100001dc7983 */ /* 0x000ee60000300a00 */
[----:B------:R-:W-:Y:S01]  /*15210*/  IMAD.WIDE R14, R184, 0x4, R246 ;  /* 0x00000004b80e7825 */ /* 0x000fe200078e02f6 */
[----:B------:R-:W-:Y:S01]  /*15220*/  LDGSTS.E [R6+0x20000], desc[UR60][R50.64], !P6 ;  /* 0x2000000032067fae */ /* 0x000fe2000f12187c */
[----:B------:R-:W-:Y:S01]  /*15230*/  ISETP.GE.U32.AND P6, PT, R61, 0x7ffffe56, PT ;  /* 0x7ffffe563d00780c */ /* 0x000fe20003fc6070 */
[----:B------:R-:W4:Y:S02]  /*15240*/  LDC R185, c[0x0][0x230] ;  /* 0x00008c00ffb97b82 */ /* 0x000f240000000800 */
[----:B------:R-:W-:Y:S01]  /*15250*/  LDGSTS.E [R6+0x20004], desc[UR60][R234.64], !P2 ;  /* 0x20004000ea067fae */ /* 0x000fe2000d12187c */
[----:B------:R-:W-:Y:S01]  /*15260*/  ISETP.GE.U32.AND P2, PT, R60, 0x7ffffe55, PT ;  /* 0x7ffffe553c00780c */ /* 0x000fe20003f46070 */
[----:B------:R-:W-:-:S02]  /*15270*/  IMAD.WIDE R60, R184, 0x4, R248 ;  /* 0x00000004b83c7825 */ /* 0x000fc400078e02f8 */
[----:B------:R-:W-:Y:S04]  /*15280*/  STL.64 [R1+0xb78], R234 ;  /* 0x000b78ea01007387 */ /* 0x000fe80000100a00 */
[----:B------:R-:W4:Y:S04]  /*15290*/  LDL.LU.64 R248, [R1+0x498] ;  /* 0x0004980001f87983 */ /* 0x000f280000300a00 */
[----:B------:R-:W4:Y:S04]  /*152a0*/  LDL.LU.64 R196, [R1+0x490] ;  /* 0x0004900001c47983 */ /* 0x000f280000300a00 */
[----:B------:R-:W-:Y:S04]  /*152b0*/  STL.64 [R1+0xb80], R240 ;  /* 0x000b80f001007387 */ /* 0x000fe80000100a00 */
[----:B------:R-:W4:Y:S01]  /*152c0*/  LDL.LU.64 R246, [R1+0x488] ;  /* 0x0004880001f67983 */ /* 0x000f220000300a00 */
[----:B------:R-:W-:-:S03]  /*152d0*/  IMAD.WIDE R16, R184, 0x4, R176 ;  /* 0x00000004b8107825 */ /* 0x000fc600078e02b0 */
[----:B------:R-:W-:Y:S04]  /*152e0*/  LDGSTS.E [R6+0x20008], desc[UR60][R60.64], !P0 ;  /* 0x200080003c067fae */ /* 0x000fe8000c12187c */
[----:B------:R-:W-:Y:S04]  /*152f0*/  LDGSTS.E [R6+0x2000c], desc[UR60][R240.64], !P1 ;  /* 0x2000c000f0067fae */ /* 0x000fe8000c92187c */
[----:B------:R2:W-:Y:S04]  /*15300*/  STL.64 [R1+0x38], R14 ;  /* 0x0000380e01007387 */ /* 0x0005e80000100a00 */
[----:B------:R2:W-:Y:S04]  /*15310*/  LDGSTS.E [R6+0x24000], desc[UR60][R14.64], !P3 ;  /* 0x240000000e067fae */ /* 0x0005e8000d92187c */
[----:B------:R3:W-:Y:S01]  /*15320*/  STL.64 [R1+0x40], R16 ;  /* 0x0000401001007387 */ /* 0x0007e20000100a00 */
[----:B------:R-:W-:-:S02]  /*15330*/  IADD3 R148, R12, -0x14a, RZ ;  /* 0xfffffeb60c947810 */ /* 0x000fc40007ffe0ff */
[----:B------:R-:W1:Y:S01]  /*15340*/  LDC R12, c[0x0][0x230] ;  /* 0x00008c00ff0c7b82 */ /* 0x000e620000000800 */
[----:B------:R3:W-:Y:S01]  /*15350*/  LDGSTS.E [R6+0x24004], desc[UR60][R16.64], !P5 ;  /* 0x2400400010067fae */ /* 0x0007e2000e92187c */
[----:B--2---:R-:W-:-:S03]  /*15360*/  IMAD.WIDE R14, R184, 0x4, R244 ;  /* 0x00000004b80e7825 */ /* 0x004fc600078e02f4 */
[----:B------:R-:W2:Y:S04]  /*15370*/  LDL.LU.64 R244, [R1+0x480] ;  /* 0x0004800001f47983 */ /* 0x000ea80000300a00 */
[----:B------:R4:W-:Y:S04]  /*15380*/  STL.64 [R1+0x58], R14 ;  /* 0x0000580e01007387 */ /* 0x0009e80000100a00 */
[----:B------:R-:W2:Y:S01]  /*15390*/  LDL.LU.64 R176, [R1+0x478] ;  /* 0x0004780001b07983 */ /* 0x000ea20000300a00 */
[----:B------:R-:W-:Y:S01]  /*153a0*/  ISETP.GE.U32.AND P0, PT, R149, 0x7ffffe38, PT ;  /* 0x7ffffe389500780c */ /* 0x000fe20003f06070 */
[----:B---3--:R-:W-:-:S02]  /*153b0*/  IMAD.WIDE R16, R184, 0x4, R220 ;  /* 0x00000004b8107825 */ /* 0x008fc400078e02dc */
[----:B------:R4:W-:Y:S02]  /*153c0*/  LDGSTS.E [R6+0x24008], desc[UR60][R14.64], !P6 ;  /* 0x240080000e067fae */ /* 0x0009e4000f12187c */
[----:B------:R-:W-:Y:S02]  /*153d0*/  VIADD R149, R11, 0xfffffeb4 ;  /* 0xfffffeb40b957836 */ /* 0x000fe40000000000 */
[----:B------:R3:W-:Y:S01]  /*153e0*/  STL.64 [R1+0x100], R16 ;  /* 0x0001001001007387 */ /* 0x0007e20000100a00 */
[----:B------:R-:W-:Y:S01]  /*153f0*/  ISETP.GE.U32.AND P1, PT, R148, 0x7ffffe37, PT ;  /* 0x7ffffe379400780c */ /* 0x000fe20003f26070 */
[----:B------:R-:W2:Y:S01]  /*15400*/  LDC R11, c[0x0][0x230] ;  /* 0x00008c00ff0b7b82 */ /* 0x000ea20000000800 */
[----:B------:R-:W-:Y:S01]  /*15410*/  ISETP.GE.U32.AND P5, PT, R149, 0x7ffffe35, PT ;  /* 0x7ffffe359500780c */ /* 0x000fe20003fa6070 */
[----:B----4-:R-:W-:Y:S01]  /*15420*/  IMAD.WIDE R14, R184, 0x4, R248 ;  /* 0x00000004b80e7825 */ /* 0x010fe200078e02f8 */
[----:B------:R3:W-:Y:S04]  /*15430*/  LDGSTS.E [R6+0x2400c], desc[UR60][R16.64], !P2 ;  /* 0x2400c00010067fae */ /* 0x0007e8000d12187c */
[----:B------:R-:W4:Y:S01]  /*15440*/  LDL.LU.64 R248, [R1+0x470] ;  /* 0x0004700001f87983 */ /* 0x000f220000300a00 */
[----:B------:R-:W-:-:S02]  /*15450*/  VIADD R149, R4, 0xfffffe96 ;  /* 0xfffffe9604957836 */ /* 0x000fc40000000000 */
[----:B------:R-:W-:Y:S01]  /*15460*/  VIADD R148, R10, 0xfffffeb5 ;  /* 0xfffffeb50a947836 */ /* 0x000fe20000000000 */
[----:B------:R3:W-:Y:S01]  /*15470*/  STL.64 [R1+0xa8], R14 ;  /* 0x0000a80e01007387 */ /* 0x0007e20000100a00 */
[----:B------:R-:W4:Y:S03]  /*15480*/  LDC R10, c[0x0][0x230] ;  /* 0x00008c00ff0a7b82 */ /* 0x000f260000000800 */
[----:B------:R-:W4:Y:S04]  /*15490*/  LDL.LU.64 R220, [R1+0xb8] ;  /* 0x0000b80001dc7983 */ /* 0x000f280000300a00 */
[----:B------:R3:W-:Y:S01]  /*154a0*/  LDGSTS.E [R6+0x28000], desc[UR60][R14.64], !P0 ;  /* 0x280000000e067fae */ /* 0x0007e2000c12187c */
[----:B------:R-:W-:Y:S01]  /*154b0*/  ISETP.GE.U32.AND P2, PT, R149, 0x7ffffe17, PT ;  /* 0x7ffffe179500780c */ /* 0x000fe20003f46070 */
[----:B------:R-:W4:Y:S01]  /*154c0*/  LDC R4, c[0x0][0x230] ;  /* 0x00008c00ff047b82 */ /* 0x000f220000000800 */
[----:B-1----:R-:W-:Y:S01]  /*154d0*/  IADD3 R149, R12, -0x16c, RZ ;  /* 0xfffffe940c957810 */ /* 0x002fe20007ffe0ff */
[----:B------:R-:W-:-:S06]  /*154e0*/  IMAD.WIDE R12, R184, 0x4, R246 ;  /* 0x00000004b80c7825 */ /* 0x000fcc00078e02f6 */
[----:B---3--:R-:W1:Y:S01]  /*154f0*/  LDC R16, c[0x0][0x230] ;  /* 0x00008c00ff107b82 */ /* 0x008e620000000800 */
[----:B------:R-:W-:-:S05]  /*15500*/  IMAD.WIDE R14, R184, 0x4, R196 ;  /* 0x00000004b80e7825 */ /* 0x000fca00078e02c4 */
[----:B------:R2:W-:Y:S04]  /*15510*/  STL.64 [R1+0xa0], R14 ;  /* 0x0000a00e01007387 */ /* 0x0005e80000100a00 */
[----:B------:R-:W3:Y:S04]  /*15520*/  LDL.LU.64 R246, [R1+0xb0] ;  /* 0x0000b00001f67983 */ /* 0x000ee80000300a00 */
[----:B------:R4:W-:Y:S04]  /*15530*/  STL.64 [R1+0x98], R12 ;  /* 0x0000980c01007387 */ /* 0x0009e80000100a00 */
[----:B------:R-:W3:Y:S04]  /*15540*/  LDL.LU.64 R196, [R1+0x5a8] ;  /* 0x0005a80001c47983 */ /* 0x000ee80000300a00 */
[----:B------:R2:W-:Y:S02]  /*15550*/  LDGSTS.E [R6+0x28004], desc[UR60][R14.64], !P1 ;  /* 0x280040000e067fae */ /* 0x0005e4000c92187c */
[----:B--2---:R-:W-:-:S02]  /*15560*/  IMAD.WIDE R14, R184, 0x4, R244 ;  /* 0x00000004b80e7825 */ /* 0x004fc400078e02f4 */
[----:B------:R-:W2:Y:S01]  /*15570*/  LDL.LU.64 R244, [R1+0x5a0] ;  /* 0x0005a00001f47983 */ /* 0x000ea20000300a00 */
[----:B------:R-:W-:Y:S01]  /*15580*/  ISETP.GE.U32.AND P3, PT, R148, 0x7ffffe36, PT ;  /* 0x7ffffe369400780c */ /* 0x000fe20003f66070 */
[----:B------:R-:W-:Y:S02]  /*15590*/  VIADD R148, R252, 0xfffffe97 ;  /* 0xfffffe97fc947836 */ /* 0x000fe40000000000 */
[----:B------:R1:W-:Y:S01]  /*155a0*/  STL.64 [R1+0x90], R14 ;  /* 0x0000900e01007387 */ /* 0x0003e20000100a00 */
[----:B----4-:R-:W-:-:S09]  /*155b0*/  IMAD.WIDE R18, R184, 0x4, R248 ;  /* 0x00000004b8127825 */ /* 0x010fd200078e02f8 */
[----:B------:R4:W-:Y:S01]  /*155c0*/  LDGSTS.E [R6+0x28008], desc[UR60][R12.64], !P3 ;  /* 0x280080000c067fae */ /* 0x0009e2000d92187c */
[----:B------:R-:W-:Y:S01]  /*155d0*/  ISETP.GE.U32.AND P6, PT, R148, 0x7ffffe18, PT ;  /* 0x7ffffe189400780c */ /* 0x000fe20003fc6070 */
[----:B------:R-:W2:Y:S01]  /*155e0*/  LDC R252, c[0x0][0x230] ;  /* 0x00008c00fffc7b82 */ /* 0x000ea20000000800 */
[----:B------:R-:W-:Y:S01]  /*155f0*/  VIADD R148, R185, 0xfffffe95 ;  /* 0xfffffe95b9947836 */ /* 0x000fe20000000000 */
[----:B------:R1:W-:Y:S01]  /*15600*/  LDGSTS.E [R6+0x2800c], desc[UR60][R14.64], !P5 ;  /* 0x2800c0000e067fae */ /* 0x0003e2000e92187c */
[----:B----4-:R-:W-:Y:S01]  /*15610*/  IMAD.WIDE R12, R184, 0x4, R176 ;  /* 0x00000004b80c7825 */ /* 0x010fe200078e02b0 */
[----:B------:R-:W-:-:S04]  /*15620*/  ISETP.GE.U32.AND P1, PT, R149, 0x7ffffe15, PT ;  /* 0x7ffffe159500780c */ /* 0x000fc80003f26070 */
[----:B------:R-:W4:Y:S01]  /*15630*/  LDC R185, c[0x0][0x230] ;  /* 0x00008c00ffb97b82 */ /* 0x000f220000000800 */
[----:B------:R3:W-:Y:S04]  /*15640*/  STL.64 [R1+0x88], R12 ;  /* 0x0000880c01007387 */ /* 0x0007e80000100a00 */
[----:B------:R-:W4:Y:S01]  /*15650*/  LDL.LU.64 R176, [R1+0x598] ;  /* 0x0005980001b07983 */ /* 0x000f220000300a00 */
[----:B------:R-:W-:-:S03]  /*15660*/  ISETP.GE.U32.AND P0, PT, R148, 0x7ffffe16, PT ;  /* 0x7ffffe169400780c */ /* 0x000fc60003f06070 */
[----:B------:R-:W4:Y:S01]  /*15670*/  LDL.LU.64 R248, [R1+0x590] ;  /* 0x0005900001f87983 */ /* 0x000f220000300a00 */
[----:B-1----:R-:W-:-:S03]  /*15680*/  IMAD.WIDE R14, R184, 0x4, R220 ;  /* 0x00000004b80e7825 */ /* 0x002fc600078e02dc */
[----:B------:R-:W-:Y:S04]  /*15690*/  STL.64 [R1+0x80], R18 ;  /* 0x0000801201007387 */ /* 0x000fe80000100a00 */
[----:B------:R1:W-:Y:S04]  /*156a0*/  STL.64 [R1+0x78], R14 ;  /* 0x0000780e01007387 */ /* 0x0003e80000100a00 */
[----:B------:R-:W4:Y:S04]  /*156b0*/  LDL.LU.64 R220, [R1+0x468] ;  /* 0x0004680001dc7983 */ /* 0x000f280000300a00 */
[----:B------:R3:W-:Y:S04]  /*156c0*/  LDGSTS.E [R6+0x2c000], desc[UR60][R12.64], !P6 ;  /* 0x2c0000000c067fae */ /* 0x0007e8000f12187c */
[----:B------:R-:W-:Y:S04]  /*156d0*/  LDGSTS.E [R6+0x2c004], desc[UR60][R18.64], !P2 ;  /* 0x2c00400012067fae */ /* 0x000fe8000d12187c */
[----:B------:R1:W-:Y:S01]  /*156e0*/  LDGSTS.E [R6+0x2c008], desc[UR60][R14.64], !P0 ;  /* 0x2c0080000e067fae */ /* 0x0003e2000c12187c */
[----:B------:R-:W-:-:S02]  /*156f0*/  VIADD R148, R10, 0xfffffef3 ;  /* 0xfffffef30a947836 */ /* 0x000fc40000000000 */
[----:B------:R-:W2:Y:S01]  /*15700*/  LDC R10, c[0x0][0x230] ;  /* 0x00008c00ff0a7b82 */ /* 0x000ea20000000800 */
[----:B------:R-:W-:-:S07]  /*15710*/  VIADD R149, R5, 0xfffffef2 ;  /* 0xfffffef205957836 */ /* 0x000fce0000000000 */
[----:B---3--:R-:W3:Y:S01]  /*15720*/  LDC R12, c[0x0][0x230] ;  /* 0x00008c00ff0c7b82 */ /* 0x008ee20000000800 */
[C---:B-1----:R-:W-:Y:S02]  /*15730*/  IMAD.WIDE R14, R184.reuse, 0x4, R246 ;  /* 0x00000004b80e7825 */ /* 0x042fe400078e02f6 */
[----:B------:R-:W4:Y:S02]  /*15740*/  LDL.LU.64 R246, [R1+0x2e8] ;  /* 0x0002e80001f67983 */ /* 0x000f240000300a00 */
[----:B------:R-:W-:Y:S02]  /*15750*/  IMAD.WIDE R18, R184, 0x4, R196 ;  /* 0x00000004b8127825 */ /* 0x000fe400078e02c4 */
[----:B------:R2:W-:Y:S01]  /*15760*/  STL.64 [R1+0x70], R14 ;  /* 0x0000700e01007387 */ /* 0x0005e20000100a00 */
[----:B------:R-:W-:Y:S01]  /*15770*/  ISETP.GE.U32.AND P3, PT, R148, 0x7ffffe74, PT ;  /* 0x7ffffe749400780c */ /* 0x000fe20003f66070 */
[----:B------:R-:W1:Y:S02]  /*15780*/  LDC R5, c[0x0][0x230] ;  /* 0x00008c00ff057b82 */ /* 0x000e640000000800 */
[----:B------:R2:W-:Y:S04]  /*15790*/  LDGSTS.E [R6+0x2c00c], desc[UR60][R14.64], !P1 ;  /* 0x2c00c0000e067fae */ /* 0x0005e8000c92187c */
[----:B------:R-:W-:Y:S01]  /*157a0*/  STL.64 [R1+0xb0], R18 ;  /* 0x0000b01201007387 */ /* 0x000fe20000100a00 */
[----:B------:R-:W-:Y:S01]  /*157b0*/  ISETP.GE.U32.AND P5, PT, R149, 0x7ffffe73, PT ;  /* 0x7ffffe739500780c */ /* 0x000fe20003fa6070 */
[----:B--2---:R-:W-:-:S04]  /*157c0*/  IMAD.WIDE R14, R184, 0x4, R244 ;  /* 0x00000004b80e7825 */ /* 0x004fc800078e02f4 */
[----:B------:R-:W-:Y:S04]  /*157d0*/  LDGSTS.E [R7+0x20000], desc[UR60][R18.64], !P3 ;  /* 0x2000000012077fae */ /* 0x000fe8000d92187c */
[----:B------:R-:W2:Y:S01]  /*157e0*/  LDL.LU.64 R244, [R1+0x2e0] ;  /* 0x0002e00001f47983 */ /* 0x000ea20000300a00 */
[----:B------:R-:W-:Y:S02]  /*157f0*/  VIADD R149, R4, 0xfffffef0 ;  /* 0xfffffef004957836 */ /* 0x000fe40000000000 */
[----:B------:R-:W-:Y:S01]  /*15800*/  VIADD R148, R11, 0xfffffef1 ;  /* 0xfffffef10b947836 */ /* 0x000fe20000000000 */
[----:B------:R4:W-:Y:S01]  /*15810*/  STL.64 [R1+0xb8], R14 ;  /* 0x0000b80e01007387 */ /* 0x0009e20000100a00 */
[----:B------:R-:W1:Y:S01]  /*15820*/  LDC R11, c[0x0][0x230] ;  /* 0x00008c00ff0b7b82 */ /* 0x000e620000000800 */
[----:B------:R-:W-:-:S02]  /*15830*/  ISETP.GE.U32.AND P2, PT, R149, 0x7ffffe71, PT ;  /* 0x7ffffe719500780c */ /* 0x000fc40003f46070 */
[----:B------:R-:W2:Y:S01]  /*15840*/  LDL.LU.64 R196, [R1+0x2d8] ;  /* 0x0002d80001c47983 */ /* 0x000ea20000300a00 */
[----:B------:R-:W-:Y:S01]  /*15850*/  VIADD R149, R10, 0xfffffed1 ;  /* 0xfffffed10a957836 */ /* 0x000fe20000000000 */
[----:B------:R-:W-:Y:S02]  /*15860*/  ISETP.GE.U32.AND P6, PT, R148, 0x7ffffe72, PT ;  /* 0x7ffffe729400780c */ /* 0x000fe40003fc6070 */
[----:B------:R4:W-:Y:S01]  /*15870*/  LDGSTS.E [R7+0x20004], desc[UR60][R14.64], !P5 ;  /* 0x200040000e077fae */ /* 0x0009e2000e92187c */
[----:B------:R-:W2:Y:S01]  /*15880*/  LDC R10, c[0x0][0x230] ;  /* 0x00008c00ff0a7b82 */ /* 0x000ea20000000800 */
[----:B------:R-:W-:Y:S01]  /*15890*/  ISETP.GE.U32.AND P3, PT, R149, 0x7ffffe52, PT ;  /* 0x7ffffe529500780c */ /* 0x000fe20003f66070 */
[----:B---3--:R-:W-:Y:S02]  /*158a0*/  VIADD R149, R12, 0xfffffeb3 ;  /* 0xfffffeb30c957836 */ /* 0x008fe40000000000 */
[----:B------:R-:W-:-:S04]  /*158b0*/  VIADD R148, R252, 0xfffffed3 ;  /* 0xfffffed3fc947836 */ /* 0x000fc80000000000 */
[----:B------:R-:W3:Y:S08]  /*158c0*/  LDC R252, c[0x0][0x230] ;  /* 0x00008c00fffc7b82 */ /* 0x000ef00000000800 */
[----:B------:R-:W3:Y:S01]  /*158d0*/  LDC R4, c[0x0][0x230] ;  /* 0x00008c00ff047b82 */ /* 0x000ee20000000800 */
[----:B----4-:R-:W-:-:S04]  /*158e0*/  IMAD.WIDE R14, R184, 0x4, R176 ;  /* 0x00000004b80e7825 */ /* 0x010fc800078e02b0 */
[C---:B------:R-:W-:Y:S01]  /*158f0*/  IMAD.WIDE R12, R184.reuse, 0x4, R248 ;  /* 0x00000004b80c7825 */ /* 0x040fe200078e02f8 */
[----:B------:R4:W-:Y:S04]  /*15900*/  STL.64 [R1+0x108], R14 ;  /* 0x0001080e01007387 */ /* 0x0009e80000100a00 */
[----:B------:R-:W3:Y:S04]  /*15910*/  LDL.LU.64 R248, [R1+0x2d0] ;  /* 0x0002d00001f87983 */ /* 0x000ee80000300a00 */
[----:B------:R1:W-:Y:S04]  /*15920*/  STL.64 [R1+0x500], R12 ;  /* 0x0005000c01007387 */ /* 0x0003e80000100a00 */
[----:B------:R-:W3:Y:S04]  /*15930*/  LDL.LU.64 R176, [R1+0x2c8] ;  /* 0x0002c80001b07983 */ /* 0x000ee80000300a00 */
[----:B------:R4:W-:Y:S04]  /*15940*/  LDGSTS.E [R7+0x20008], desc[UR60][R14.64], !P6 ;  /* 0x200080000e077fae */ /* 0x0009e8000f12187c */
[----:B------:R1:W-:Y:S01]  /*15950*/  LDGSTS.E [R7+0x2000c], desc[UR60][R12.64], !P2 ;  /* 0x2000c0000c077fae */ /* 0x0003e2000d12187c */
[----:B----4-:R-:W-:-:S05]  /*15960*/  IMAD.WIDE R14, R184, 0x4, R220 ;  /* 0x00000004b80e7825 */ /* 0x010fca00078e02dc */
[----:B------:R-:W-:Y:S01]  /*15970*/  STL.64 [R1+0x4d8], R14 ;  /* 0x0004d80e01007387 */ /* 0x000fe20000100a00 */
[----:B-1----:R-:W-:-:S03]  /*15980*/  IMAD.WIDE R12, R184, 0x4, R246 ;  /* 0x00000004b80c7825 */ /* 0x002fc600078e02f6 */
[----:B------:R-:W4:Y:S01]  /*15990*/  LDL.LU.64 R246, [R1+0x2c0] ;  /* 0x0002c00001f67983 */ /* 0x000f220000300a00 */
[----:B------:R-:W-:Y:S02]  /*159a0*/  ISETP.GE.U32.AND P0, PT, R148, 0x7ffffe54, PT ;  /* 0x7ffffe549400780c */ /* 0x000fe40003f06070 */
[----:B------:R-:W-:Y:S01]  /*159b0*/  IADD3 R148, R185, -0x12e, RZ ;  /* 0xfffffed2b9947810 */ /* 0x000fe20007ffe0ff */
[----:B------:R1:W-:Y:S01]  /*159c0*/  STL.64 [R1+0x4d0], R12 ;  /* 0x0004d00c01007387 */ /* 0x0003e20000100a00 */
[----:B------:R-:W-:Y:S01]  /*159d0*/  ISETP.GE.U32.AND P6, PT, R149, 0x7ffffe34, PT ;  /* 0x7ffffe349500780c */ /* 0x000fe20003fc6070 */
[----:B------:R-:W4:Y:S01]  /*159e0*/  LDC R185, c[0x0][0x230] ;  /* 0x00008c00ffb97b82 */ /* 0x000f220000000800 */
[----:B------:R-:W-:Y:S01]  /*159f0*/  ISETP.GE.U32.AND P1, PT, R148, 0x7ffffe53, PT ;  /* 0x7ffffe539400780c */ /* 0x000fe20003f26070 */
[----:B------:R-:W-:Y:S01]  /*15a00*/  VIADD R148, R5, 0xfffffed0 ;  /* 0xfffffed005947836 */ /* 0x000fe20000000000 */
[----:B------:R-:W4:Y:S04]  /*15a10*/  LDL.LU.64 R220, [R1+0x2b8] ;  /* 0x0002b80001dc7983 */ /* 0x000f280000300a00 */
[----:B------:R-:W-:Y:S01]  /*15a20*/  ISETP.GE.U32.AND P5, PT, R148, 0x7ffffe51, PT ;  /* 0x7ffffe519400780c */ /* 0x000fe20003fa6070 */
[----:B------:R-:W-:Y:S01]  /*15a30*/  VIADD R148, R16, 0xfffffeb2 ;  /* 0xfffffeb210947836 */ /* 0x000fe20000000000 */
[----:B------:R-:W-:Y:S01]  /*15a40*/  LDGSTS.E [R7+0x24000], desc[UR60][R14.64], !P0 ;  /* 0x240000000e077fae */ /* 0x000fe2000c12187c */
[----:B------:R-:W-:Y:S01]  /*15a50*/  VIADD R149, R11, 0xfffffeb1 ;  /* 0xfffffeb10b957836 */ /* 0x000fe20000000000 */
[----:B------:R-:W4:Y:S03]  /*15a60*/  LDC R5, c[0x0][0x230] ;  /* 0x00008c00ff057b82 */ /* 0x000f260000000800 */
[----:B------:R1:W-:Y:S01]  /*15a70*/  LDGSTS.E [R7+0x24004], desc[UR60][R12.64], !P1 ;  /* 0x240040000c077fae */ /* 0x0003e2000c92187c */
[----:B--2---:R-:W-:-:S04]  /*15a80*/  IMAD.WIDE R16, R184, 0x4, R244 ;  /* 0x00000004b8107825 */ /* 0x004fc800078e02f4 */
[----:B-1----:R-:W1:Y:S01]  /*15a90*/  LDC R12, c[0x0][0x230] ;  /* 0x00008c00ff0c7b82 */ /* 0x002e620000000800 */
[----:B------:R-:W2:Y:S01]  /*15aa0*/  LDL.LU.64 R244, [R1+0x2b0] ;  /* 0x0002b00001f47983 */ /* 0x000ea20000300a00 */
[----:B------:R-:W-:-:S03]  /*15ab0*/  IMAD.WIDE R14, R184, 0x4, R196 ;  /* 0x00000004b80e7825 */ /* 0x000fc600078e02c4 */
[----:B------:R3:W-:Y:S01]  /*15ac0*/  STL.64 [R1+0x4c8], R16 ;  /* 0x0004c81001007387 */ /* 0x0007e20000100a00 */
[----:B------:R-:W-:Y:S02]  /*15ad0*/  ISETP.GE.U32.AND P2, PT, R148, 0x7ffffe33, PT ;  /* 0x7ffffe339400780c */ /* 0x000fe40003f46070 */
[----:B------:R-:W2:Y:S01]  /*15ae0*/  LDC R11, c[0x0][0x230] ;  /* 0x00008c00ff0b7b82 */ /* 0x000ea20000000800 */
[----:B------:R1:W-:Y:S04]  /*15af0*/  STL.64 [R1+0x4c0], R14 ;  /* 0x0004c00e01007387 */ /* 0x0003e80000100a00 */
[----:B------:R-:W2:Y:S04]  /*15b00*/  LDL.LU.64 R196, [R1+0x2a8] ;  /* 0x0002a80001c47983 */ /* 0x000ea80000300a00 */
[----:B------:R1:W-:Y:S04]  /*15b10*/  LDGSTS.E [R7+0x24008], desc[UR60][R16.64], !P3 ;  /* 0x2400800010077fae */ /* 0x0003e8000d92187c */
[----:B------:R1:W-:Y:S01]  /*15b20*/  LDGSTS.E [R7+0x2400c], desc[UR60][R14.64], !P5 ;  /* 0x2400c0000e077fae */ /* 0x0003e2000e92187c */
[----:B------:R-:W-:Y:S01]  /*15b30*/  ISETP.GE.U32.AND P0, PT, R149, 0x7ffffe32, PT ;  /* 0x7ffffe329500780c */ /* 0x000fe20003f06070 */
[----:B------:R-:W-:Y:S01]  /*15b40*/  VIADD R149, R10, 0xfffffe93 ;  /* 0xfffffe930a957836 */ /* 0x000fe20000000000 */
[----:B---3--:R-:W-:Y:S01]  /*15b50*/  IADD3 R148, R4, -0x150, RZ ;  /* 0xfffffeb004947810 */ /* 0x008fe20007ffe0ff */
[----:B------:R-:W3:Y:S01]  /*15b60*/  LDC R10, c[0x0][0x230] ;  /* 0x00008c00ff0a7b82 */ /* 0x000ee20000000800 */
[----:B-1----:R-:W-:-:S04]  /*15b70*/  IMAD.WIDE R16, R184, 0x4, R248 ;  /* 0x00000004b8107825 */ /* 0x002fc800078e02f8 */
[----:B------:R-:W-:Y:S01]  /*15b80*/  IMAD.WIDE R14, R184, 0x4, R176 ;  /* 0x00000004b80e7825 */ /* 0x000fe200078e02b0 */
[----:B------:R-:W3:Y:S01]  /*15b90*/  LDL.LU.64 R248, [R1+0x2a0] ;  /* 0x0002a00001f87983 */ /* 0x000ee20000300a00 */
[----:B------:R-:W-:Y:S01]  /*15ba0*/  ISETP.GE.U32.AND P3, PT, R149, 0x7ffffe14, PT ;  /* 0x7ffffe149500780c */ /* 0x000fe20003f66070 */
[----:B------:R-:W1:Y:S02]  /*15bb0*/  LDC R4, c[0x0][0x230] ;  /* 0x00008c00ff047b82 */ /* 0x000e640000000800 */
[----:B------:R4:W-:Y:S04]  /*15bc0*/  STL.64 [R1+0x438], R16 ;  /* 0x0004381001007387 */ /* 0x0009e80000100a00 */
[----:B------:R4:W-:Y:S04]  /*15bd0*/  STL.64 [R1+0x430], R14 ;  /* 0x0004300e01007387 */ /* 0x0009e80000100a00 */
[----:B------:R-:W3:Y:S04]  /*15be0*/  LDL.LU.64 R176, [R1+0x178] ;  /* 0x0001780001b07983 */ /* 0x000ee80000300a00 */
[----:B------:R4:W-:Y:S01]  /*15bf0*/  LDGSTS.E [R7+0x28000], desc[UR60][R16.64], !P6 ;  /* 0x2800000010077fae */ /* 0x0009e2000f12187c */
[----:B------:R-:W-:Y:S01]  /*15c00*/  VIADD R149, R252, 0xfffffe91 ;  /* 0xfffffe91fc957836 */ /* 0x000fe20000000000 */
[----:B------:R-:W-:Y:S01]  /*15c10*/  ISETP.GE.U32.AND P1, PT, R148, 0x7ffffe31, PT ;  /* 0x7ffffe319400780c */ /* 0x000fe20003f26070 */
[----:B------:R-:W3:Y:S01]  /*15c20*/  LDC R252, c[0x0][0x230] ;  /* 0x00008c00fffc7b82 */ /* 0x000ee20000000800 */
[----:B------:R4:W-:Y:S02]  /*15c30*/  LDGSTS.E [R7+0x28004], desc[UR60][R14.64], !P2 ;  /* 0x280040000e077fae */ /* 0x0009e4000d12187c */
[----:B----4-:R-:W-:-:S02]  /*15c40*/  IMAD.WIDE R16, R184, 0x4, R246 ;  /* 0x00000004b8107825 */ /* 0x010fc400078e02f6 */
[----:B------:R-:W4:Y:S01]  /*15c50*/  LDL.LU.64 R246, [R1+0x588] ;  /* 0x0005880001f67983 */ /* 0x000f220000300a00 */
[----:B------:R-:W-:Y:S01]  /*15c60*/  ISETP.GE.U32.AND P6, PT, R149, 0x7ffffe12, PT ;  /* 0x7ffffe129500780c */ /* 0x000fe20003fc6070 */
[----:B------:R-:W-:Y:S02]  /*15c70*/  IMAD.WIDE R14, R184, 0x4, R220 ;  /* 0x00000004b80e7825 */ /* 0x000fe400078e02dc */
[----:B------:R-:W-:Y:S01]  /*15c80*/  STL.64 [R1+0x2d0], R16 ;  /* 0x0002d01001007387 */ /* 0x000fe20000100a00 */
[----:B------:R-:W-:-:S03]  /*15c90*/  IADD3 R149, R12, -0x112, RZ ;  /* 0xfffffeee0c957810 */ /* 0x000fc60007ffe0ff */
[----:B------:R1:W-:Y:S01]  /*15ca0*/  STL.64 [R1+0x2f8], R14 ;  /* 0x0002f80e01007387 */ /* 0x0003e20000100a00 */
[----:B------:R-:W-:Y:S02]  /*15cb0*/  VIADD R148, R5, 0xfffffe92 ;  /* 0xfffffe9205947836 */ /* 0x000fe40000000000 */
[----:B------:R-:W4:Y:S01]  /*15cc0*/  LDC R5, c[0x0][0x230] ;  /* 0x00008c00ff057b82 */ /* 0x000f220000000800 */
[----:B------:R-:W-:Y:S01]  /*15cd0*/  LDGSTS.E [R7+0x28008], desc[UR60][R16.64], !P0 ;  /* 0x2800800010077fae */ /* 0x000fe2000c12187c */
[----:B--2---:R-:W-:-:S03]  /*15ce0*/  IMAD.WIDE R12, R184, 0x4, R244 ;  /* 0x00000004b80c7825 */ /* 0x004fc600078e02f4 */
[----:B------:R1:W-:Y:S04]  /*15cf0*/  LDGSTS.E [R7+0x2800c], desc[UR60][R14.64], !P1 ;  /* 0x2800c0000e077fae */ /* 0x0003e8000c92187c */
[----:B------:R-:W2:Y:S01]  /*15d00*/  LDL.LU.64 R244, [R1+0x580] ;  /* 0x0005800001f47983 */ /* 0x000ea20000300a00 */
[----:B------:R-:W-:-:S03]  /*15d10*/  ISETP.GE.U32.AND P5, PT, R148, 0x7ffffe13, PT ;  /* 0x7ffffe139400780c */ /* 0x000fc60003fa6070 */
[----:B------:R3:W-:Y:S04]  /*15d20*/  STL.64 [R1+0x160], R12 ;  /* 0x0001600c01007387 */ /* 0x0007e80000100a00 */
[----:B------:R-:W2:Y:S01]  /*15d30*/  LDL.LU.64 R220, [R1+0x578] ;  /* 0x0005780001dc7983 */ /* 0x000ea20000300a00 */
[----:B-1----:R-:W-:-:S03]  /*15d40*/  IMAD.WIDE R14, R184, 0x4, R196 ;  /* 0x00000004b80e7825 */ /* 0x002fc600078e02c4 */
[----:B------:R3:W-:Y:S04]  /*15d50*/  LDGSTS.E [R7+0x2c000], desc[UR60][R12.64], !P3 ;  /* 0x2c0000000c077fae */ /* 0x0007e8000d92187c */
[----:B------:R1:W-:Y:S04]  /*15d60*/  STL.64 [R1+0x158], R14 ;  /* 0x0001580e01007387 */ /* 0x0003e80000100a00 */
[----:B------:R1:W-:Y:S01]  /*15d70*/  LDGSTS.E [R7+0x2c004], desc[UR60][R14.64], !P5 ;  /* 0x2c0040000e077fae */ /* 0x0003e2000e92187c */
[----:B------:R-:W-:Y:S01]  /*15d80*/  VIADD R148, R185, 0xfffffe90 ;  /* 0xfffffe90b9947836 */ /* 0x000fe20000000000 */
[----:B------:R-:W-:Y:S01]  /*15d90*/  ISETP.GE.U32.AND P1, PT, R149, 0x7ffffe6f, PT ;  /* 0x7ffffe6f9500780c */ /* 0x000fe20003f26070 */
[----:B------:R-:W2:Y:S03]  /*15da0*/  LDC R185, c[0x0][0x230] ;  /* 0x00008c00ffb97b82 */ /* 0x000ea60000000800 */
[----:B------:R-:W-:Y:S01]  /*15db0*/  ISETP.GE.U32.AND P2, PT, R148, 0x7ffffe11, PT ;  /* 0x7ffffe119400780c */ /* 0x000fe20003f46070 */
[----:B------:R-:W-:-:S02]  /*15dc0*/  VIADD R148, R4, 0xfffffeef ;  /* 0xfffffeef04947836 */ /* 0x000fc40000000000 */
[C---:B---3--:R-:W-:Y:S02]  /*15dd0*/  IMAD.WIDE R12, R184.reuse, 0x4, R248 ;  /* 0x00000004b80c7825 */ /* 0x048fe400078e02f8 */
[----:B------:R-:W3:Y:S01]  /*15de0*/  LDC R4, c[0x0][0x230] ;  /* 0x00008c00ff047b82 */ /* 0x000ee20000000800 */
[----:B------:R-:W3:Y:S04]  /*15df0*/  LDL.LU.64 R248, [R1+0x570] ;  /* 0x0005700001f87983 */ /* 0x000ee80000300a00 */
[----:B------:R4:W-:Y:S04]  /*15e00*/  STL.64 [R1+0x150], R12 ;  /* 0x0001500c01007387 */ /* 0x0009e80000100a00 */
[----:B------:R-:W3:Y:S01]  /*15e10*/  LDL.LU.64 R196, [R1+0x298] ;  /* 0x0002980001c47983 */ /* 0x000ee20000300a00 */
[----:B-1----:R-:W-:-:S03]  /*15e20*/  IMAD.WIDE R14, R184, 0x4, R176 ;  /* 0x00000004b80e7825 */ /* 0x002fc600078e02b0 */
[----:B------:R4:W-:Y:S04]  /*15e30*/  LDGSTS.E [R7+0x2c008], desc[UR60][R12.64], !P6 ;  /* 0x2c0080000c077fae */ /* 0x0009e8000f12187c */
[----:B------:R-:W-:Y:S01]  /*15e40*/  STL.64 [R1+0x148], R14 ;  /* 0x0001480e01007387 */ /* 0x000fe20000100a00 */
[----:B------:R-:W-:-:S03]  /*15e50*/  ISETP.GE.U32.AND P0, PT, R148, 0x7ffffe70, PT ;  /* 0x7ffffe709400780c */ /* 0x000fc60003f06070 */
[----:B------:R-:W-:Y:S01]  /*15e60*/  LDGSTS.E [R7+0x2c00c], desc[UR60][R14.64], !P2 ;  /* 0x2c00c0000e077fae */ /* 0x000fe2000d12187c */
[----:B----4-:R-:W-:-:S03]  /*15e70*/  IMAD.WIDE R12, R184, 0x4, R246 ;  /* 0x00000004b80c7825 */ /* 0x010fc600078e02f6 */
[----:B------:R-:W4:Y:S04]  /*15e80*/  LDL.LU.64 R246, [R1+0x290] ;  /* 0x0002900001f67983 */ /* 0x000f280000300a00 */
[----:B------:R2:W-:Y:S04]  /*15e90*/  STL.64 [R1+0x168], R12 ;  /* 0x0001680c01007387 */ /* 0x0005e80000100a00 */
[----:B------:R1:W-:Y:S04]  /*15ea0*/  STL.64 [R1+0xb88], R6 ;  /* 0x000b880601007387 */ /* 0x0003e80000100a00 */
[----:B------:R-:W4:Y:S04]  /*15eb0*/  LDL.LU.64 R176, [R1+0x288] ;  /* 0x0002880001b07983 */ /* 0x000f280000300a00 */
[----:B------:R2:W-:Y:S02]  /*15ec0*/  LDGSTS.E [R8+0x20000], desc[UR60][R12.64], !P0 ;  /* 0x200000000c087fae */ /* 0x0005e4000c12187c */
[----:B--2---:R-:W-:-:S02]  /*15ed0*/  IMAD.WIDE R12, R184, 0x4, R244 ;  /* 0x00000004b80c7825 */ /* 0x004fc400078e02f4 */
[----:B------:R-:W2:Y:S02]  /*15ee0*/  LDL.LU.64 R244, [R1+0x280] ;  /* 0x0002800001f47983 */ /* 0x000ea40000300a00 */
[----:B------:R-:W-:Y:S02]  /*15ef0*/  VIADD R148, R10, 0xfffffeed ;  /* 0xfffffeed0a947836 */ /* 0x000fe40000000000 */
[----:B------:R-:W-:Y:S02]  /*15f00*/  VIADD R149, R11, 0xfffffeec ;  /* 0xfffffeec0b957836 */ /* 0x000fe40000000000 */
[----:B-1----:R-:W-:Y:S01]  /*15f10*/  IMAD.WIDE R6, R184, 0x4, R220 ;  /* 0x00000004b8067825 */ /* 0x002fe200078e02dc */
[----:B------:R-:W-:Y:S01]  /*15f20*/  ISETP.GE.U32.AND P3, PT, R148, 0x7ffffe6e, PT ;  /* 0x7ffffe6e9400780c */ /* 0x000fe20003f66070 */
[----:B------:R1:W-:Y:S01]  /*15f30*/  STL.64 [R1+0x170], R12 ;  /* 0x0001700c01007387 */ /* 0x0003e20000100a00 */
[----:B------:R-:W2:Y:S01]  /*15f40*/  LDC R10, c[0x0][0x230] ;  /* 0x00008c00ff0a7b82 */ /* 0x000ea20000000800 */
[----:B------:R-:W-:-:S02]  /*15f50*/  VIADD R148, R5, 0xfffffecf ;  /* 0xfffffecf05947836 */ /* 0x000fc40000000000 */
[----:B------:R1:W-:Y:S01]  /*15f60*/  STL.64 [R1+0x178], R6 ;  /* 0x0001780601007387 */ /* 0x0003e20000100a00 */
[----:B------:R-:W-:-:S03]  /*15f70*/  ISETP.GE.U32.AND P5, PT, R149, 0x7ffffe6d, PT ;  /* 0x7ffffe6d9500780c */ /* 0x000fc60003fa6070 */
[----:B------:R-:W2:Y:S01]  /*15f80*/  LDL.LU.64 R220, [R1+0x278] ;  /* 0x0002780001dc7983 */ /* 0x000ea20000300a00 */
[----:B------:R-:W-:-:S03]  /*15f90*/  ISETP.GE.U32.AND P6, PT, R148, 0x7ffffe50, PT ;  /* 0x7ffffe509400780c */ /* 0x000fc60003fc6070 */
[----:B------:R1:W-:Y:S01]  /*15fa0*/  LDGSTS.E [R8+0x20004], desc[UR60][R12.64], !P1 ;  /* 0x200040000c087fae */ /* 0x0003e2000c92187c */
[----:B------:R-:W2:Y:S03]  /*15fb0*/  LDC R11, c[0x0][0x230] ;  /* 0x00008c00ff0b7b82 */ /* 0x000ea60000000800 */
[----:B------:R1:W-:Y:S01]  /*15fc0*/  LDGSTS.E [R8+0x20008], desc[UR60][R6.64], !P3 ;  /* 0x2000800006087fae */ /* 0x0003e2000d92187c */
[----:B------:R-:W-:Y:S02]  /*15fd0*/  VIADD R149, R185, 0xfffffece ;  /* 0xfffffeceb9957836 */ /* 0x000fe40000000000 */
[C---:B---3--:R-:W-:Y:S02]  /*15fe0*/  IMAD.WIDE R14, R184.reuse, 0x4, R248 ;  /* 0x00000004b80e7825 */ /* 0x048fe400078e02f8 */
[----:B------:R-:W3:Y:S01]  /*15ff0*/  LDC R5, c[0x0][0x230] ;  /* 0x00008c00ff057b82 */ /* 0x000ee20000000800 */
[----:B------:R-:W3:Y:S01]  /*16000*/  LDL.LU.64 R248, [R1+0x270] ;  /* 0x0002700001f87983 */ /* 0x000ee20000300a00 */
[----:B-1----:R-:W-:-:S03]  /*16010*/  IMAD.WIDE R12, R184, 0x4, R196 ;  /* 0x00000004b80c7825 */ /* 0x002fc600078e02c4 */
[----:B------:R-:W-:Y:S03]  /*16020*/  STL.64 [R1+0x4f8], R14 ;  /* 0x0004f80e01007387 */ /* 0x000fe60000100a00 */
[----:B------:R-:W1:Y:S01]  /*16030*/  LDC R185, c[0x0][0x230] ;  /* 0x00008c00ffb97b82 */ /* 0x000e620000000800 */
[----:B------:R4:W-:Y:S04]  /*16040*/  STL.64 [R1+0x4b8], R12 ;  /* 0x0004b80c01007387 */ /* 0x0009e80000100a00 */
[----:B------:R-:W3:Y:S01]  /*16050*/  LDL.LU.64 R196, [R1+0x268] ;  /* 0x0002680001c47983 */ /* 0x000ee20000300a00 */
[----:B------:R-:W-:Y:S01]  /*16060*/  VIADD R148, R4, 0xfffffecd ;  /* 0xfffffecd04947836 */ /* 0x000fe20000000000 */
[----:B------:R-:W-:Y:S01]  /*16070*/  ISETP.GE.U32.AND P2, PT, R149, 0x7ffffe4f, PT ;  /* 0x7ffffe4f9500780c */ /* 0x000fe20003f46070 */
[----:B------:R-:W1:Y:S01]  /*16080*/  LDC R4, c[0x0][0x230] ;  /* 0x00008c00ff047b82 */ /* 0x000e620000000800 */
[----:B------:R-:W-:Y:S04]  /*16090*/  LDGSTS.E [R8+0x2000c], desc[UR60][R14.64], !P5 ;  /* 0x2000c0000e087fae */ /* 0x000fe8000e92187c */
[----:B------:R4:W-:Y:S03]  /*160a0*/  LDGSTS.E [R8+0x24000], desc[UR60][R12.64], !P6 ;  /* 0x240000000c087fae */ /* 0x0009e6000f12187c */
[----:B------:R-:W3:Y:S08]  /*160b0*/  LDC R6, c[0x0][0x230] ;  /* 0x00008c00ff067b82 */ /* 0x000ef00000000800 */
[----:B------:R-:W3:Y:S01]  /*160c0*/  LDC R7, c[0x0][0x230] ;  /* 0x00008c00ff077b82 */ /* 0x000ee20000000800 */
[----:B----4-:R-:W-:-:S02]  /*160d0*/  IMAD.WIDE R12, R184, 0x4, R246 ;  /* 0x00000004b80c7825 */ /* 0x010fc400078e02f6 */
[----:B------:R-:W4:Y:S02]  /*160e0*/  LDL.LU.64 R246, [R1+0x260] ;  /* 0x0002600001f67983 */ /* 0x000f240000300a00 */
[C---:B------:R-:W-:Y:S02]  /*160f0*/  IMAD.WIDE R14, R184.reuse, 0x4, R176 ;  /* 0x00000004b80e7825 */ /* 0x040fe400078e02b0 */
[----:B------:R2:W-:Y:S04]  /*16100*/  STL.64 [R1+0x4b0], R12 ;  /* 0x0004b00c01007387 */ /* 0x0005e80000100a00 */
[----:B------:R2:W-:Y:S04]  /*16110*/  LDGSTS.E [R8+0x24004], desc[UR60][R12.64], !P2 ;  /* 0x240040000c087fae */ /* 0x0005e8000d12187c */
[----:B------:R-:W-:Y:S01]  /*16120*/  STL.64 [R1+0x4a8], R14 ;  /* 0x0004a80e01007387 */ /* 0x000fe20000100a00 */
[----:B--2---:R-:W-:-:S03]  /*16130*/  IMAD.WIDE R12, R184, 0x4, R244 ;  /* 0x00000004b80c7825 */ /* 0x004fc600078e02f4 */
[----:B------:R-:W2:Y:S01]  /*16140*/  LDL.LU.64 R244, [R1+0x258] ;  /* 0x0002580001f47983 */ /* 0x000ea20000300a00 */
[----:B------:R-:W-:Y:S01]  /*16150*/  ISETP.GE.U32.AND P0, PT, R148, 0x7ffffe4e, PT ;  /* 0x7ffffe4e9400780c */ /* 0x000fe20003f06070 */
[----:B------:R-:W-:Y:S02]  /*16160*/  VIADD R148, R10, 0xfffffeaf ;  /* 0xfffffeaf0a947836 */ /* 0x000fe40000000000 */
[----:B------:R-:W3:Y:S01]  /*16170*/  LDC R10, c[0x0][0x230] ;  /* 0x00008c00ff0a7b82 */ /* 0x000ee20000000800 */
[----:B------:R-:W-:-:S04]  /*16180*/  IADD3 R149, R252, -0x134, RZ ;  /* 0xfffffeccfc957810 */ /* 0x000fc80007ffe0ff */
[----:B------:R-:W-:Y:S01]  /*16190*/  ISETP.GE.U32.AND P1, PT, R149, 0x7ffffe4d, PT ;  /* 0x7ffffe4d9500780c */ /* 0x000fe20003f26070 */
[----:B------:R-:W-:Y:S01]  /*161a0*/  VIADD R149, R11, 0xfffffeae ;  /* 0xfffffeae0b957836 */ /* 0x000fe20000000000 */
[----:B------:R3:W-:Y:S01]  /*161b0*/  STL.64 [R1+0x4a0], R12 ;  /* 0x0004a00c01007387 */ /* 0x0007e20000100a00 */
[----:B------:R-:W-:Y:S01]  /*161c0*/  ISETP.GE.U32.AND P3, PT, R148, 0x7ffffe30, PT ;  /* 0x7ffffe309400780c */ /* 0x000fe20003f66070 */
[----:B------:R-:W2:Y:S02]  /*161d0*/  LDC R252, c[0x0][0x230] ;  /* 0x00008c00fffc7b82 */ /* 0x000ea40000000800 */
[----:B------:R-:W-:Y:S01]  /*161e0*/  ISETP.GE.U32.AND P5, PT, R149, 0x7ffffe2f, PT ;  /* 0x7ffffe2f9500780c */ /* 0x000fe20003fa6070 */
[----:B-1----:R-:W-:Y:S01]  /*161f0*/  VIADD R149, R4, 0xfffffe8f ;  /* 0xfffffe8f04957836 */ /* 0x002fe20000000000 */
[----:B------:R-:W-:Y:S04]  /*16200*/  LDGSTS.E [R8+0x24008], desc[UR60][R14.64], !P0 ;  /* 0x240080000e087fae */ /* 0x000fe8000c12187c */
[----:B------:R-:W2:Y:S01]  /*16210*/  LDL.LU.64 R176, [R1+0x1f0] ;  /* 0x0001f00001b07983 */ /* 0x000ea20000300a00 */
[----:B------:R-:W-:Y:S01]  /*16220*/  ISETP.GE.U32.AND P0, PT, R149, 0x7ffffe10, PT ;  /* 0x7ffffe109500780c */ /* 0x000fe20003f06070 */
[----:B---3--:R-:W-:Y:S01]  /*16230*/  VIADD R148, R5, 0xfffffead ;  /* 0xfffffead05947836 */ /* 0x008fe20000000000 */
[----:B------:R-:W1:Y:S01]  /*16240*/  LDC R4, c[0x0][0x230] ;  /* 0x00008c00ff047b82 */ /* 0x000e620000000800 */
[----:B------:R3:W-:Y:S01]  /*16250*/  LDGSTS.E [R8+0x2400c], desc[UR60][R12.64], !P1 ;  /* 0x2400c0000c087fae */ /* 0x0007e2000c92187c */
[----:B------:R-:W-:-:S06]  /*16260*/  VIADD R149, R10, 0xfffffe8d ;  /* 0xfffffe8d0a957836 */ /* 0x000fcc0000000000 */
[----:B------:R-:W1:Y:S01]  /*16270*/  LDC R5, c[0x0][0x230] ;  /* 0x00008c00ff057b82 */ /* 0x000e620000000800 */
[----:B---3--:R-:W-:-:S05]  /*16280*/  IMAD.WIDE R12, R184, 0x4, R220 ;  /* 0x00000004b80c7825 */ /* 0x008fca00078e02dc */
[----:B------:R3:W-:Y:S04]  /*16290*/  STL.64 [R1+0x298], R12 ;  /* 0x0002980c01007387 */ /* 0x0007e80000100a00 */
[----:B------:R3:W-:Y:S01]  /*162a0*/  LDGSTS.E [R8+0x28000], desc[UR60][R12.64], !P3 ;  /* 0x280000000c087fae */ /* 0x0007e2000d92187c */
[----:B------:R-:W-:-:S03]  /*162b0*/  IMAD.WIDE R10, R184, 0x4, R248 ;  /* 0x00000004b80a7825 */ /* 0x000fc600078e02f8 */
[----:B------:R-:W2:Y:S04]  /*162c0*/  LDL.LU.64 R248, [R1+0x1e8] ;  /* 0x0001e80001f87983 */ /* 0x000ea80000300a00 */
[----:B------:R4:W-:Y:S04]  /*162d0*/  STL.64 [R1+0x2b0], R10 ;  /* 0x0002b00a01007387 */ /* 0x0009e80000100a00 */
[----:B------:R-:W2:Y:S04]  /*162e0*/  LDL.LU.64 R220, [R1+0x1e0] ;  /* 0x0001e00001dc7983 */ /* 0x000ea80000300a00 */
[----:B------:R4:W-:Y:S01]  /*162f0*/  LDGSTS.E [R8+0x28004], desc[UR60][R10.64], !P5 ;  /* 0x280040000a087fae */ /* 0x0009e2000e92187c */
[----:B---3--:R-:W-:-:S05]  /*16300*/  IMAD.WIDE R12, R184, 0x4, R196 ;  /* 0x00000004b80c7825 */ /* 0x008fca00078e02c4 */
[----:B------:R3:W-:Y:S01]  /*16310*/  STL.64 [R1+0x2c8], R12 ;  /* 0x0002c80c01007387 */ /* 0x0007e20000100a00 */
[----:B----4-:R-:W-:-:S03]  /*16320*/  IMAD.WIDE R10, R184, 0x4, R246 ;  /* 0x00000004b80a7825 */ /* 0x010fc600078e02f6 */
[----:B------:R-:W4:Y:S04]  /*16330*/  LDL.LU.64 R246, [R1+0x250] ;  /* 0x0002500001f67983 */ /* 0x000f280000300a00 */
[----:B------:R1:W-:Y:S04]  /*16340*/  STL.64 [R1+0x2f0], R10 ;  /* 0x0002f00a01007387 */ /* 0x0003e80000100a00 */
[----:B------:R-:W4:Y:S01]  /*16350*/  LDL.LU.64 R196, [R1+0x248] ;  /* 0x0002480001c47983 */ /* 0x000f220000300a00 */
[----:B--2---:R-:W-:-:S03]  /*16360*/  IMAD.WIDE R14, R184, 0x4, R244 ;  /* 0x00000004b80e7825 */ /* 0x004fc600078e02f4 */
[----:B------:R-:W2:Y:S01]  /*16370*/  LDL.LU.64 R244, [R1+0x240] ;  /* 0x0002400001f47983 */ /* 0x000ea20000300a00 */
[----:B------:R-:W-:Y:S01]  /*16380*/  ISETP.GE.U32.AND P6, PT, R148, 0x7ffffe2e, PT ;  /* 0x7ffffe2e9400780c */ /* 0x000fe20003fc6070 */
[----:B------:R-:W-:Y:S02]  /*16390*/  VIADD R148, R185, 0xfffffeac ;  /* 0xfffffeacb9947836 */ /* 0x000fe40000000000 */
[----:B------:R1:W-:Y:S01]  /*163a0*/  STL.64 [R1+0x3c8], R14 ;  /* 0x0003c80e01007387 */ /* 0x0003e20000100a00 */
[----:B------:R-:W-:Y:S01]  /*163b0*/  ISETP.GE.U32.AND P3, PT, R149, 0x7ffffe0e, PT ;  /* 0x7ffffe0e9500780c */ /* 0x000fe20003f66070 */
[----:B------:R-:W4:Y:S01]  /*163c0*/  LDC R185, c[0x0][0x230] ;  /* 0x00008c00ffb97b82 */ /* 0x000f220000000800 */
[----:B------:R-:W-:Y:S02]  /*163d0*/  ISETP.GE.U32.AND P2, PT, R148, 0x7ffffe2d, PT ;  /* 0x7ffffe2d9400780c */ /* 0x000fe40003f46070 */
[----:B------:R-:W-:-:S04]  /*163e0*/  IADD3 R148, R252, -0x172, RZ ;  /* 0xfffffe8efc947810 */ /* 0x000fc80007ffe0ff */
[----:B------:R-:W-:Y:S01]  /*163f0*/  ISETP.GE.U32.AND P1, PT, R148, 0x7ffffe0f, PT ;  /* 0x7ffffe0f9400780c */ /* 0x000fe20003f26070 */
[----:B------:R3:W-:Y:S01]  /*16400*/  LDGSTS.E [R8+0x28008], desc[UR60][R12.64], !P6 ;  /* 0x280080000c087fae */ /* 0x0007e2000f12187c */
[----:B------:R-:W-:Y:S01]  /*16410*/  VIADD R149, R7, 0xfffffeeb ;  /* 0xfffffeeb07957836 */ /* 0x000fe20000000000 */
[----:B------:R-:W2:Y:S04]  /*16420*/  LDC R252, c[0x0][0x230] ;  /* 0x00008c00fffc7b82 */ /* 0x000ea80000000800 */
[----:B------:R1:W-:Y:S04]  /*16430*/  LDGSTS.E [R8+0x2800c], desc[UR60][R10.64], !P2 ;  /* 0x2800c0000a087fae */ /* 0x0003e8000d12187c */
[----:B------:R1:W-:Y:S01]  /*16440*/  LDGSTS.E [R8+0x2c000], desc[UR60][R14.64], !P0 ;  /* 0x2c0000000e087fae */ /* 0x0003e2000c12187c */
[----:B------:R-:W-:-:S02]  /*16450*/  VIADD R148, R6, 0xfffffe8c ;  /* 0xfffffe8c06947836 */ /* 0x000fc40000000000 */
[C---:B---3--:R-:W-:Y:S01]  /*16460*/  IMAD.WIDE R12, R184.reuse, 0x4, R176 ;  /* 0x00000004b80c7825 */ /* 0x048fe200078e02b0 */
[----:B------:R-:W-:Y:S01]  /*16470*/  ISETP.GE.U32.AND P6, PT, R149, 0x7ffffe6c, PT ;  /* 0x7ffffe6c9500780c */ /* 0x000fe20003fc6070 */
[----:B------:R-:W3:Y:S03]  /*16480*/  LDC R6, c[0x0][0x230] ;  /* 0x00008c00ff067b82 */ /* 0x000ee60000000800 */
[----:B------:R3:W-:Y:S04]  /*16490*/  STL.64 [R1+0x338], R12 ;  /* 0x0003380c01007387 */ /* 0x0007e80000100a00 */
[----:B------:R-:W2:Y:S01]  /*164a0*/  LDL.LU.64 R176, [R1+0x238] ;  /* 0x0002380001b07983 */ /* 0x000ea20000300a00 */
[----:B-1----:R-:W1:Y:S03]  /*164b0*/  LDC R10, c[0x0][0x230] ;  /* 0x00008c00ff0a7b82 */ /* 0x002e660000000800 */
[----:B------:R3:W-:Y:S05]  /*164c0*/  LDGSTS.E [R8+0x2c004], desc[UR60][R12.64], !P1 ;  /* 0x2c0040000c087fae */ /* 0x0007ea000c92187c */
[----:B------:R-:W2:Y:S01]  /*164d0*/  LDC R7, c[0x0][0x230] ;  /* 0x00008c00ff077b82 */ /* 0x000ea20000000800 */
[----:B------:R-:W-:-:S02]  /*164e0*/  IMAD.WIDE R14, R184, 0x4, R248 ;  /* 0x00000004b80e7825 */ /* 0x000fc400078e02f8 */
[----:B------:R-:W2:Y:S02]  /*164f0*/  LDL.LU.64 R248, [R1+0x1d8] ;  /* 0x0001d80001f87983 */ /* 0x000ea40000300a00 */
[----:B---3--:R-:W-:Y:S02]  /*16500*/  IMAD.WIDE R12, R184, 0x4, R220 ;  /* 0x00000004b80c7825 */ /* 0x008fe400078e02dc */
[----:B------:R4:W-:Y:S04]  /*16510*/  STL.64 [R1+0x318], R14 ;  /* 0x0003180e01007387 */ /* 0x0009e80000100a00 */
[----:B------:R3:W-:Y:S04]  /*16520*/  STL.64 [R1+0x1e0], R12 ;  /* 0x0001e00c01007387 */ /* 0x0007e80000100a00 */
[----:B------:R-:W2:Y:S04]  /*16530*/  LDL.LU.64 R220, [R1+0x1d0] ;  /* 0x0001d00001dc7983 */ /* 0x000ea80000300a00 */
[----:B------:R4:W-:Y:S01]  /*16540*/  LDGSTS.E [R8+0x2c008], desc[UR60][R14.64], !P3 ;  /* 0x2c0080000e087fae */ /* 0x0009e2000d92187c */
[----:B------:R-:W-:Y:S01]  /*16550*/  ISETP.GE.U32.AND P5, PT, R148, 0x7ffffe0d, PT ;  /* 0x7ffffe0d9400780c */ /* 0x000fe20003fa6070 */
[----:B------:R-:W-:-:S02]  /*16560*/  VIADD R149, R4, 0xfffffee9 ;  /* 0xfffffee904957836 */ /* 0x000fc40000000000 */
[----:B----4-:R-:W-:-:S10]  /*16570*/  IMAD.WIDE R14, R184, 0x4, R246 ;  /* 0x00000004b80e7825 */ /* 0x010fd400078e02f6 */
[----:B------:R3:W-:Y:S01]  /*16580*/  LDGSTS.E [R8+0x2c00c], desc[UR60][R12.64], !P5 ;  /* 0x2c00c0000c087fae */ /* 0x0007e2000e92187c */
[----:B------:R-:W4:Y:S03]  /*16590*/  LDC R4, c[0x0][0x230] ;  /* 0x00008c00ff047b82 */ /* 0x000f260000000800 */
[----:B------:R-:W4:Y:S01]  /*165a0*/  LDL.LU.64 R246, [R1+0x1c8] ;  /* 0x0001c80001f67983 */ /* 0x000f220000300a00 */
[----:B------:R-:W-:Y:S01]  /*165b0*/  ISETP.GE.U32.AND P0, PT, R149, 0x7ffffe6a, PT ;  /* 0x7ffffe6a9500780c */ /* 0x000fe20003f06070 */
[----:B------:R-:W-:Y:S02]  /*165c0*/  VIADD R149, R185, 0xfffffecb ;  /* 0xfffffecbb9957836 */ /* 0x000fe40000000000 */
[----:B------:R-:W-:Y:S01]  /*165d0*/  STL.64 [R1+0x310], R14 ;  /* 0x0003100e01007387 */ /* 0x000fe20000100a00 */
[----:B------:R-:W-:Y:S01]  /*165e0*/  VIADD R148, R5, 0xfffffeea ;  /* 0xfffffeea05947836 */ /* 0x000fe20000000000 */
[----:B------:R-:W4:Y:S01]  /*165f0*/  LDC R185, c[0x0][0x230] ;  /* 0x00008c00ffb97b82 */ /* 0x000f220000000800 */
[----:B---3--:R-:W-:Y:S01]  /*16600*/  IMAD.WIDE R12, R184, 0x4, R196 ;  /* 0x00000004b80c7825 */ /* 0x008fe200078e02c4 */
[----:B------:R-:W-:Y:S01]  /*16610*/  ISETP.GE.U32.AND P3, PT, R149, 0x7ffffe4c, PT ;  /* 0x7ffffe4c9500780c */ /* 0x000fe20003f66070 */
[----:B------:R-:W-:Y:S02]  /*16620*/  LDGSTS.E [R9+0x20000], desc[UR60][R14.64], !P6 ;  /* 0x200000000e097fae */ /* 0x000fe4000f12187c */
[----:B-1----:R-:W-:-:S02]  /*16630*/  VIADD R149, R10, 0xfffffec8 ;  /* 0xfffffec80a957836 */ /* 0x002fc40000000000 */
[----:B------:R1:W-:Y:S01]  /*16640*/  STL.64 [R1+0x320], R12 ;  /* 0x0003200c01007387 */ /* 0x0003e20000100a00 */
[----:B------:R-:W3:Y:S01]  /*16650*/  LDC R5, c[0x0][0x230] ;  /* 0x00008c00ff057b82 */ /* 0x000ee20000000800 */
[----:B--2---:R-:W-:Y:S02]  /*16660*/  IMAD.WIDE R10, R184, 0x4, R244 ;  /* 0x00000004b80a7825 */ /* 0x004fe400078e02f4 */
[----:B------:R-:W2:Y:S01]  /*16670*/  LDL.LU.64 R244, [R1+0x1c0] ;  /* 0x0001c00001f47983 */ /* 0x000ea20000300a00 */
[----:B------:R-:W-:Y:S02]  /*16680*/  ISETP.GE.U32.AND P2, PT, R148, 0x7ffffe6b, PT ;  /* 0x7ffffe6b9400780c */ /* 0x000fe40003f46070 */
[----:B------:R-:W-:Y:S01]  /*16690*/  IADD3 R148, R252, -0x118, RZ ;  /* 0xfffffee8fc947810 */ /* 0x000fe20007ffe0ff */
[----:B------:R3:W-:Y:S01]  /*166a0*/  STL.64 [R1+0x370], R10 ;  /* 0x0003700a01007387 */ /* 0x0007e20000100a00 */
[----:B------:R-:W2:Y:S02]  /*166b0*/  LDC R252, c[0x0][0x230] ;  /* 0x00008c00fffc7b82 */ /* 0x000ea40000000800 */
[----:B------:R-:W-:Y:S01]  /*166c0*/  ISETP.GE.U32.AND P1, PT, R148, 0x7ffffe69, PT ;  /* 0x7ffffe699400780c */ /* 0x000fe20003f26070 */
[----:B------:R-:W2:Y:S06]  /*166d0*/  LDL.LU.64 R196, [R1+0x1b8] ;  /* 0x0001b80001c47983 */ /* 0x000eac0000300a00 */
[----:B------:R1:W-:Y:S04]  /*166e0*/  LDGSTS.E [R9+0x20004], desc[UR60][R12.64], !P2 ;  /* 0x200040000c097fae */ /* 0x0003e8000d12187c */
[----:B------:R3:W-:Y:S01]  /*166f0*/  LDGSTS.E [R9+0x20008], desc[UR60][R10.64], !P0 ;  /* 0x200080000a097fae */ /* 0x0007e2000c12187c */
[----:B-1----:R-:W-:-:S05]  /*16700*/  IMAD.WIDE R12, R184, 0x4, R176 ;  /* 0x00000004b80c7825 */ /* 0x002fca00078e02b0 */
[----:B------:R1:W-:Y:S04]  /*16710*/  STL.64 [R1+0x4f0], R12 ;  /* 0x0004f00c01007387 */ /* 0x0003e80000100a00 */
[----:B------:R1:W-:Y:S01]  /*16720*/  LDGSTS.E [R9+0x2000c], desc[UR60][R12.64], !P1 ;  /* 0x2000c0000c097fae */ /* 0x0003e2000c92187c */
[----:B---3--:R-:W-:-:S03]  /*16730*/  IMAD.WIDE R10, R184, 0x4, R248 ;  /* 0x00000004b80a7825 */ /* 0x008fc600078e02f8 */
[----:B------:R-:W3:Y:S04]  /*16740*/  LDL.LU.64 R248, [R1+0x1b0] ;  /* 0x0001b00001f87983 */ /* 0x000ee80000300a00 */
[----:B------:R4:W-:Y:S04]  /*16750*/  STL.64 [R1+0x498], R10 ;  /* 0x0004980a01007387 */ /* 0x0009e80000100a00 */
[----:B------:R-:W3:Y:S04]  /*16760*/  LDL.LU.64 R176, [R1+0x1a8] ;  /* 0x0001a80001b07983 */ /* 0x000ee80000300a00 */
[----:B------:R4:W-:Y:S01]  /*16770*/  LDGSTS.E [R9+0x24000], desc[UR60][R10.64], !P3 ;  /* 0x240000000a097fae */ /* 0x0009e2000d92187c */
[----:B-1----:R-:W-:-:S05]  /*16780*/  IMAD.WIDE R12, R184, 0x4, R220 ;  /* 0x00000004b80c7825 */ /* 0x002fca00078e02dc */
[----:B------:R2:W-:Y:S01]  /*16790*/  STL.64 [R1+0x490], R12 ;  /* 0x0004900c01007387 */ /* 0x0005e20000100a00 */
[----:B------:R-:W-:Y:S01]  /*167a0*/  VIADD R148, R6, 0xfffffeca ;  /* 0xfffffeca06947836 */ /* 0x000fe20000000000 */
[----:B------:R-:W-:Y:S01]  /*167b0*/  ISETP.GE.U32.AND P2, PT, R149, 0x7ffffe49, PT ;  /* 0x7ffffe499500780c */ /* 0x000fe20003f46070 */
[----:B------:R-:W1:Y:S03]  /*167c0*/  LDC R6, c[0x0][0x230] ;  /* 0x00008c00ff067b82 */ /* 0x000e660000000800 */
[----:B------:R-:W-:-:S13]  /*167d0*/  ISETP.GE.U32.AND P5, PT, R148, 0x7ffffe4b, PT ;  /* 0x7ffffe4b9400780c */ /* 0x000fda0003fa6070 */
[----:B------:R2:W-:Y:S01]  /*167e0*/  LDGSTS.E [R9+0x24004], desc[UR60][R12.64], !P5 ;  /* 0x240040000c097fae */ /* 0x0005e2000e92187c */
[----:B----4-:R-:W-:-:S03]  /*167f0*/  IMAD.WIDE R10, R184, 0x4, R246 ;  /* 0x00000004b80a7825 */ /* 0x010fc600078e02f6 */
[----:B------:R-:W4:Y:S04]  /*16800*/  LDL.LU.64 R246, [R1+0x1a0] ;  /* 0x0001a00001f67983 */ /* 0x000f280000300a00 */
[----:B------:R1:W-:Y:S04]  /*16810*/  STL.64 [R1+0x488], R10 ;  /* 0x0004880a01007387 */ /* 0x0003e80000100a00 */
[----:B------:R-:W4:Y:S01]  /*16820*/  LDL.LU.64 R220, [R1+0x198] ;  /* 0x0001980001dc7983 */ /* 0x000f220000300a00 */
[----:B--2---:R-:W-:-:S03]  /*16830*/  IMAD.WIDE R12, R184, 0x4, R244 ;  /* 0x00000004b80c7825 */ /* 0x004fc600078e02f4 */
[----:B------:R-:W2:Y:S01]  /*16840*/  LDL.LU.64 R244, [R1+0x190] ;  /* 0x0001900001f47983 */ /* 0x000ea20000300a00 */
[----:B------:R-:W-:Y:S01]  /*16850*/  VIADD R148, R5, 0xfffffec9 ;  /* 0xfffffec905947836 */ /* 0x000fe20000000000 */
[----:B------:R-:W-:Y:S02]  /*16860*/  IADD3 R149, R7, -0x156, RZ ;  /* 0xfffffeaa07957810 */ /* 0x000fe40007ffe0ff */
[----:B------:R3:W-:Y:S01]  /*16870*/  STL.64 [R1+0x480], R12 ;  /* 0x0004800c01007387 */ /* 0x0007e20000100a00 */
[----:B------:R-:W2:Y:S01]  /*16880*/  LDC R5, c[0x0][0x230] ;  /* 0x00008c00ff057b82 */ /* 0x000ea20000000800 */
[----:B------:R-:W-:Y:S01]  /*16890*/  ISETP.GE.U32.AND P6, PT, R148, 0x7ffffe4a, PT ;  /* 0x7ffffe4a9400780c */ /* 0x000fe20003fc6070 */
[----:B------:R-:W-:-:S05]  /*168a0*/  VIADD R148, R4, 0xfffffeab ;  /* 0xfffffeab04947836 */ /* 0x000fca0000000000 */
[----:B------:R-:W-:Y:S01]  /*168b0*/  ISETP.GE.U32.AND P0, PT, R148, 0x7ffffe2c, PT ;  /* 0x7ffffe2c9400780c */ /* 0x000fe20003f06070 */
[----:B------:R-:W-:Y:S01]  /*168c0*/  VIADD R148, R185, 0xfffffea9 ;  /* 0xfffffea9b9947836 */ /* 0x000fe20000000000 */
[----:B------:R-:W-:Y:S01]  /*168d0*/  ISETP.GE.U32.AND P1, PT, R149, 0x7ffffe2b, PT ;  /* 0x7ffffe2b9500780c */ /* 0x000fe20003f26070 */
[----:B------:R-:W2:Y:S04]  /*168e0*/  LDC R4, c[0x0][0x230] ;  /* 0x00008c00ff047b82 */ /* 0x000ea80000000800 */
[----:B------:R1:W-:Y:S01]  /*168f0*/  LDGSTS.E [R9+0x24008], desc[UR60][R10.64], !P6 ;  /* 0x240080000a097fae */ /* 0x0003e2000f12187c */
[----:B------:R-:W-:-:S03]  /*16900*/  ISETP.GE.U32.AND P3, PT, R148, 0x7ffffe2a, PT ;  /* 0x7ffffe2a9400780c */ /* 0x000fc60003f66070 */
[----:B------:R3:W-:Y:S01]  /*16910*/  LDGSTS.E [R9+0x2400c], desc[UR60][R12.64], !P2 ;  /* 0x2400c0000c097fae */ /* 0x0007e2000d12187c */
[----:B------:R-:W2:Y:S01]  /*16920*/  LDC R185, c[0x0][0x230] ;  /* 0x00008c00ffb97b82 */ /* 0x000ea20000000800 */
[----:B-1----:R-:W-:-:S07]  /*16930*/  IMAD.WIDE R10, R184, 0x4, R196 ;  /* 0x00000004b80a7825 */ /* 0x002fce00078e02c4 */
[----:B------:R-:W1:Y:S01]  /*16940*/  LDC R7, c[0x0][0x230] ;  /* 0x00008c00ff077b82 */ /* 0x000e620000000800 */
[----:B------:R3:W-:Y:S04]  /*16950*/  STL.64 [R1+0x428], R10 ;  /* 0x0004280a01007387 */ /* 0x0007e80000100a00 */
[----:B------:R-:W2:Y:S04]  /*16960*/  LDL.LU.64 R196, [R1+0x188] ;  /* 0x0001880001c47983 */ /* 0x000ea80000300a00 */
[----:B------:R3:W-:Y:S02]  /*16970*/  LDGSTS.E [R9+0x28000], desc[UR60][R10.64], !P0 ;  /* 0x280000000a097fae */ /* 0x0007e4000c12187c */
[----:B---3--:R-:W-:-:S02]  /*16980*/  IMAD.WIDE R12, R184, 0x4, R248 ;  /* 0x00000004b80c7825 */ /* 0x008fc400078e02f8 */
[----:B------:R-:W3:Y:S02]  /*16990*/  LDL.LU.64 R248, [R1+0x180] ;  /* 0x0001800001f87983 */ /* 0x000ee40000300a00 */
[----:B------:R-:W-:Y:S02]  /*169a0*/  IMAD.WIDE R10, R184, 0x4, R176 ;  /* 0x00000004b80a7825 */ /* 0x000fe400078e02b0 */
[----:B------:R1:W-:Y:S04]  /*169b0*/  STL.64 [R1+0x420], R12 ;  /* 0x0004200c01007387 */ /* 0x0003e80000100a00 */
[----:B------:R1:W-:Y:S04]  /*169c0*/  LDGSTS.E [R9+0x28004], desc[UR60][R12.64], !P1 ;  /* 0x280040000c097fae */ /* 0x0003e8000c92187c */
[----:B------:R4:W-:Y:S04]  /*169d0*/  STL.64 [R1+0x418], R10 ;  /* 0x0004180a01007387 */ /* 0x0009e80000100a00 */
[----:B------:R4:W-:Y:S04]  /*169e0*/  LDGSTS.E [R9+0x28008], desc[UR60][R10.64], !P3 ;  /* 0x280080000a097fae */ /* 0x0009e8000d92187c */
[----:B------:R-:W3:Y:S01]  /*169f0*/  LDL.LU.64 R176, [R1+0x230] ;  /* 0x0002300001b07983 */ /* 0x000ee20000300a00 */
[----:B------:R-:W-:Y:S01]  /*16a00*/  VIADD R149, R6, 0xfffffea8 ;  /* 0xfffffea806957836 */ /* 0x000fe20000000000 */
[----:B-1----:R-:W1:Y:S01]  /*16a10*/  LDC R12, c[0x0][0x230] ;  /* 0x00008c00ff0c7b82 */ /* 0x002e620000000800 */
[----:B----4-:R-:W-:-:S07]  /*16a20*/  IMAD.WIDE R10, R184, 0x4, R246 ;  /* 0x00000004b80a7825 */ /* 0x010fce00078e02f6 */
[----:B------:R-:W4:Y:S01]  /*16a30*/  LDC R6, c[0x0][0x230] ;  /* 0x00008c00ff067b82 */ /* 0x000f220000000800 */
[----:B------:R2:W-:Y:S04]  /*16a40*/  STL.64 [R1+0x410], R10 ;  /* 0x0004100a01007387 */ /* 0x0005e80000100a00 */
[----:B------:R-:W4:Y:S01]  /*16a50*/  LDL.LU.64 R246, [R1+0x228] ;  /* 0x0002280001f67983 */ /* 0x000f220000300a00 */
[----:B------:R-:W-:Y:S01]  /*16a60*/  ISETP.GE.U32.AND P5, PT, R149, 0x7ffffe29, PT ;  /* 0x7ffffe299500780c */ /* 0x000fe20003fa6070 */
[----:B------:R-:W-:-:S05]  /*16a70*/  IMAD.WIDE R14, R184, 0x4, R220 ;  /* 0x00000004b80e7825 */ /* 0x000fca00078e02dc */
[----:B------:R1:W-:Y:S07]  /*16a80*/  STL.64 [R1+0x388], R14 ;  /* 0x0003880e01007387 */ /* 0x0003ee0000100a00 */
[----:B------:R2:W-:Y:S02]  /*16a90*/  LDGSTS.E [R9+0x2800c], desc[UR60][R10.64], !P5 ;  /* 0x2800c0000a097fae */ /* 0x0005e4000e92187c */
[----:B--2---:R-:W-:Y:S02]  /*16aa0*/  IMAD.WIDE R10, R184, 0x4, R244 ;  /* 0x00000004b80a7825 */ /* 0x004fe400078e02f4 */
[----:B------:R-:W2:Y:S02]  /*16ab0*/  LDL.LU.64 R244, [R1+0x220] ;  /* 0x0002200001f47983 */ /* 0x000ea40000300a00 */
[----:B------:R-:W-:-:S02]  /*16ac0*/  VIADD R148, R5, 0xfffffe8b ;  /* 0xfffffe8b05947836 */ /* 0x000fc40000000000 */
[----:B------:R-:W-:Y:S01]  /*16ad0*/  VIADD R149, R252, 0xfffffe8a ;  /* 0xfffffe8afc957836 */ /* 0x000fe20000000000 */
[----:B------:R3:W-:Y:S01]  /*16ae0*/  STL.64 [R1+0x348], R10 ;  /* 0x0003480a01007387 */ /* 0x0007e20000100a00 */
[----:B------:R-:W3:Y:S01]  /*16af0*/  LDC R5, c[0x0][0x230] ;  /* 0x00008c00ff057b82 */ /* 0x000ee20000000800 */
[----:B------:R-:W-:Y:S02]  /*16b00*/  ISETP.GE.U32.AND P6, PT, R148, 0x7ffffe0c, PT ;  /* 0x7ffffe0c9400780c */ /* 0x000fe40003fc6070 */
[----:B------:R-:W-:Y:S01]  /*16b10*/  ISETP.GE.U32.AND P2, PT, R149, 0x7ffffe0b, PT ;  /* 0x7ffffe0b9500780c */ /* 0x000fe20003f46070 */
[----:B------:R-:W-:Y:S01]  /*16b20*/  VIADD R148, R4, 0xfffffe89 ;  /* 0xfffffe8904947836 */ /* 0x000fe20000000000 */
[----:B------:R-:W-:Y:S01]  /*16b30*/  IADD3 R149, R185, -0x178, RZ ;  /* 0xfffffe88b9957810 */ /* 0x000fe20007ffe0ff */
[----:B------:R-:W2:Y:S02]  /*16b40*/  LDL.LU.64 R220, [R1+0x218] ;  /* 0x0002180001dc7983 */ /* 0x000ea40000300a00 */
[----:B------:R-:W2:Y:S01]  /*16b50*/  LDC R252, c[0x0][0x230] ;  /* 0x00008c00fffc7b82 */ /* 0x000ea20000000800 */
[----:B------:R-:W-:-:S02]  /*16b60*/  ISETP.GE.U32.AND P0, PT, R148, 0x7ffffe0a, PT ;  /* 0x7ffffe0a9400780c */ /* 0x000fc40003f06070 */
[----:B------:R-:W-:-:S03]  /*16b70*/  ISETP.GE.U32.AND P1, PT, R149, 0x7ffffe09, PT ;  /* 0x7ffffe099500780c */ /* 0x000fc60003f26070 */
[----:B------:R1:W-:Y:S02]  /*16b80*/  LDGSTS.E [R9+0x2c000], desc[UR60][R14.64], !P6 ;  /* 0x2c0000000e097fae */ /* 0x0003e4000f12187c */
[----:B------:R-:W2:Y:S02]  /*16b90*/  LDC R4, c[0x0][0x230] ;  /* 0x00008c00ff047b82 */ /* 0x000ea40000000800 */
[----:B------:R3:W-:Y:S06]  /*16ba0*/  LDGSTS.E [R9+0x2c004], desc[UR60][R10.64], !P2 ;  /* 0x2c0040000a097fae */ /* 0x0007ec000d12187c */
[----:B------:R-:W2:Y:S01]  /*16bb0*/  LDC R185, c[0x0][0x230] ;  /* 0x00008c00ffb97b82 */ /* 0x000ea20000000800 */
[----:B-1----:R-:W-:-:S05]  /*16bc0*/  IMAD.WIDE R14, R184, 0x4, R196 ;  /* 0x00000004b80e7825 */ /* 0x002fca00078e02c4 */
[----:B------:R-:W-:Y:S04]  /*16bd0*/  STL.64 [R1+0x1a0], R14 ;  /* 0x0001a00e01007387 */ /* 0x000fe80000100a00 */
[----:B------:R-:W-:Y:S01]  /*16be0*/  LDGSTS.E [R9+0x2c008], desc[UR60][R14.64], !P0 ;  /* 0x2c0080000e097fae */ /* 0x000fe2000c12187c */
[----:B---3--:R-:W-:-:S03]  /*16bf0*/  IMAD.WIDE R10, R184, 0x4, R248 ;  /* 0x00000004b80a7825 */ /* 0x008fc600078e02f8 */
[----:B------:R-:W3:Y:S04]  /*16c00*/  LDL.LU.64 R248, [R1+0x140] ;  /* 0x0001400001f87983 */ /* 0x000ee80000300a00 */
[----:B------:R1:W-:Y:S04]  /*16c10*/  STL.64 [R1+0x188], R10 ;  /* 0x0001880a01007387 */ /* 0x0003e80000100a00 */
[----:B------:R-:W3:Y:S04]  /*16c20*/  LDL.LU.64 R196, [R1+0x138] ;  /* 0x0001380001c47983 */ /* 0x000ee80000300a00 */
[----:B------:R1:W-:Y:S01]  /*16c30*/  LDGSTS.E [R9+0x2c00c], desc[UR60][R10.64], !P1 ;  /* 0x2c00c0000a097fae */ /* 0x0003e2000c92187c */
[----:B------:R-:W-:-:S02]  /*16c40*/  VIADD R148, R7, 0xfffffee7 ;  /* 0xfffffee707947836 */ /* 0x000fc40000000000 */
[----:B------:R-:W-:Y:S01]  /*16c50*/  VIADD R149, R5, 0xfffffee5 ;  /* 0xfffffee505957836 */ /* 0x000fe20000000000 */
[----:B------:R4:W-:Y:S01]  /*16c60*/  STL.64 [R1+0xb90], R8 ;  /* 0x000b900801007387 */ /* 0x0009e20000100a00 */
[----:B------:R-:W3:Y:S01]  /*16c70*/  LDC R7, c[0x0][0x230] ;  /* 0x00008c00ff077b82 */ /* 0x000ee20000000800 */
[----:B-1----:R-:W-:Y:S01]  /*16c80*/  IMAD.WIDE R10, R184, 0x4, R176 ;  /* 0x00000004b80a7825 */ /* 0x002fe200078e02b0 */
[----:B------:R-:W-:-:S06]  /*16c90*/  ISETP.GE.U32.AND P3, PT, R148, 0x7ffffe68, PT ;  /* 0x7ffffe689400780c */ /* 0x000fcc0003f66070 */
[----:B------:R-:W1:Y:S01]  /*16ca0*/  LDC R5, c[0x0][0x230] ;  /* 0x00008c00ff057b82 */ /* 0x000e620000000800 */
[----:B------:R2:W-:Y:S06]  /*16cb0*/  STL.64 [R1+0x190], R10 ;  /* 0x0001900a01007387 */ /* 0x0005ec0000100a00 */
        /* <DEDUP_REMOVED lines=8> */
[----:B------:R-:W-:Y:S02]  /*16d40*/  ISETP.GE.U32.AND P6, PT, R149, 0x7ffffe66, PT ;  /* 0x7ffffe669500780c */ /* 0x000fe40003fc6070 */
[----:B------:R3:W-:Y:S01]  /*16d50*/  STL.64 [R1+0x360], R10 ;  /* 0x0003600a01007387 */ /* 0x0007e20000100a00 */
[----:B------:R-:W2:Y:S01]  /*16d60*/  LDC R6, c[0x0][0x230] ;  /* 0x00008c00ff067b82 */ /* 0x000ea20000000800 */
[----:B------:R-:W-:Y:S01]  /*16d70*/  ISETP.GE.U32.AND P5, PT, R148, 0x7ffffe67, PT ;  /* 0x7ffffe679400780c */ /* 0x000fe20003fa6070 */
[----:B------:R-:W-:-:S05]  /*16d80*/  VIADD R148, R252, 0xfffffee4 ;  /* 0xfffffee4fc947836 */ /* 0x000fca0000000000 */
[----:B------:R-:W-:Y:S01]  /*16d90*/  ISETP.GE.U32.AND P2, PT, R148, 0x7ffffe65, PT ;  /* 0x7ffffe659400780c */ /* 0x000fe20003f46070 */
[----:B------:R-:W-:-:S06]  /*16da0*/  VIADD R149, R4, 0xfffffec7 ;  /* 0xfffffec704957836 */ /* 0x000fcc0000000000 */
[----:B------:R1:W-:Y:S01]  /*16db0*/  LDGSTS.E [R242+0x20004], desc[UR60][R8.64], !P5 ;  /* 0x2000400008f27fae */ /* 0x0003e2000e92187c */
[----:B------:R-:W-:Y:S01]  /*16dc0*/  IADD3 R148, R185, -0x13a, RZ ;  /* 0xfffffec6b9947810 */ /* 0x000fe20007ffe0ff */
[----:B------:R-:W2:Y:S02]  /*16dd0*/  LDC R4, c[0x0][0x230] ;  /* 0x00008c00ff047b82 */ /* 0x000ea40000000800 */
[----:B------:R3:W-:Y:S06]  /*16de0*/  LDGSTS.E [R242+0x20008], desc[UR60][R10.64], !P6 ;  /* 0x200080000af27fae */ /* 0x0007ec000f12187c */
[----:B------:R-:W2:Y:S01]  /*16df0*/  LDC R252, c[0x0][0x230] ;  /* 0x00008c00fffc7b82 */ /* 0x000ea20000000800 */
[----:B-1----:R-:W-:-:S05]  /*16e00*/  IMAD.WIDE R8, R184, 0x4, R220 ;  /* 0x00000004b8087825 */ /* 0x002fca00078e02dc */
[----:B------:R1:W-:Y:S01]  /*16e10*/  STL.64 [R1+0x4e8], R8 ;  /* 0x0004e80801007387 */ /* 0x0003e20000100a00 */
[----:B------:R-:W-:Y:S01]  /*16e20*/  ISETP.GE.U32.AND P0, PT, R149, 0x7ffffe48, PT ;  /* 0x7ffffe489500780c */ /* 0x000fe20003f06070 */
[----:B------:R-:W2:Y:S02]  /*16e30*/  LDC R185, c[0x0][0x230] ;  /* 0x00008c00ffb97b82 */ /* 0x000ea40000000800 */
[----:B------:R-:W2:Y:S04]  /*16e40*/  LDL.LU.64 R220, [R1+0x118] ;  /* 0x0001180001dc7983 */ /* 0x000ea80000300a00 */
[----:B------:R1:W-:Y:S01]  /*16e50*/  LDGSTS.E [R242+0x2000c], desc[UR60][R8.64], !P2 ;  /* 0x2000c00008f27fae */ /* 0x0003e2000d12187c */
[----:B---3--:R-:W-:-:S03]  /*16e60*/  IMAD.WIDE R10, R184, 0x4, R248 ;  /* 0x00000004b80a7825 */ /* 0x008fc600078e02f8 */
[----:B------:R-:W3:Y:S01]  /*16e70*/  LDL.LU.64 R248, [R1+0xf0] ;  /* 0x0000f00001f87983 */ /* 0x000ee20000300a00 */
[----:B-1----:R-:W-:-:S03]  /*16e80*/  IMAD.WIDE R8, R184, 0x4, R196 ;  /* 0x00000004b8087825 */ /* 0x002fc600078e02c4 */
[----:B------:R-:W-:Y:S04]  /*16e90*/  STL.64 [R1+0x478], R10 ;  /* 0x0004780a01007387 */ /* 0x000fe80000100a00 */
[----:B------:R1:W-:Y:S01]  /*16ea0*/  STL.64 [R1+0x470], R8 ;  /* 0x0004700801007387 */ /* 0x0003e20000100a00 */
[----:B------:R-:W-:-:S03]  /*16eb0*/  VIADD R149, R12, 0xfffffec5 ;  /* 0xfffffec50c957836 */ /* 0x000fc60000000000 */
[----:B------:R-:W3:Y:S01]  /*16ec0*/  LDL.LU.64 R196, [R1+0xe8] ;  /* 0x0000e80001c47983 */ /* 0x000ee20000300a00 */
[----:B------:R-:W-:Y:S02]  /*16ed0*/  ISETP.GE.U32.AND P1, PT, R148, 0x7ffffe47, PT ;  /* 0x7ffffe479400780c */ /* 0x000fe40003f26070 */
[----:B------:R-:W-:Y:S01]  /*16ee0*/  ISETP.GE.U32.AND P3, PT, R149, 0x7ffffe46, PT ;  /* 0x7ffffe469500780c */ /* 0x000fe20003f66070 */
[----:B------:R-:W-:Y:S10]  /*16ef0*/  LDGSTS.E [R242+0x24000], desc[UR60][R10.64], !P0 ;  /* 0x240000000af27fae */ /* 0x000ff4000c12187c */
[----:B------:R1:W-:Y:S01]  /*16f00*/  LDGSTS.E [R242+0x24004], desc[UR60][R8.64], !P1 ;  /* 0x2400400008f27fae */ /* 0x0003e2000c92187c */
[C---:B----4-:R-:W-:Y:S01]  /*16f10*/  IMAD.WIDE R12, R184.reuse, 0x4, R246 ;  /* 0x00000004b80c7825 */ /* 0x050fe200078e02f6 */
[----:B-1----:R-:W1:Y:S02]  /*16f20*/  LDC R8, c[0x0][0x230] ;  /* 0x00008c00ff087b82 */ /* 0x002e640000000800 */
[----:B------:R-:W4:Y:S01]  /*16f30*/  LDL.LU.64 R246, [R1+0xe0] ;  /* 0x0000e00001f67983 */ /* 0x000f220000300a00 */
[----:B------:R-:W-:-:S03]  /*16f40*/  IMAD.WIDE R14, R184, 0x4, R176 ;  /* 0x00000004b80e7825 */ /* 0x000fc600078e02b0 */
[----:B------:R2:W-:Y:S02]  /*16f50*/  STL.64 [R1+0x468], R12 ;  /* 0x0004680c01007387 */ /* 0x0005e40000100a00 */
[----:B------:R-:W4:Y:S02]  /*16f60*/  LDC R10, c[0x0][0x230] ;  /* 0x00008c00ff0a7b82 */ /* 0x000f240000000800 */
[----:B------:R2:W-:Y:S04]  /*16f70*/  LDGSTS.E [R242+0x24008], desc[UR60][R12.64], !P3 ;  /* 0x240080000cf27fae */ /* 0x0005e8000d92187c */
[----:B------:R-:W-:Y:S01]  /*16f80*/  STL.64 [R1+0x460], R14 ;  /* 0x0004600e01007387 */ /* 0x000fe20000100a00 */
[----:B--2---:R-:W-:-:S03]  /*16f90*/  IMAD.WIDE R12, R184, 0x4, R244 ;  /* 0x00000004b80c7825 */ /* 0x004fc600078e02f4 */
[----:B------:R-:W2:Y:S01]  /*16fa0*/  LDL.LU.64 R244, [R1+0xd8] ;  /* 0x0000d80001f47983 */ /* 0x000ea20000300a00 */
[----:B------:R-:W-:Y:S02]  /*16fb0*/  VIADD R148, R7, 0xfffffec4 ;  /* 0xfffffec407947836 */ /* 0x000fe40000000000 */
[----:B------:R-:W1:Y:S03]  /*16fc0*/  LDC R7, c[0x0][0x230] ;  /* 0x00008c00ff077b82 */ /* 0x000e660000000800 */
[----:B------:R-:W-:Y:S01]  /*16fd0*/  ISETP.GE.U32.AND P5, PT, R148, 0x7ffffe45, PT ;  /* 0x7ffffe459400780c */ /* 0x000fe20003fa6070 */
[----:B------:R-:W-:-:S04]  /*16fe0*/  VIADD R148, R6, 0xfffffea6 ;  /* 0xfffffea606947836 */ /* 0x000fc80000000000 */
[----:B------:R-:W1:Y:S01]  /*16ff0*/  LDC R6, c[0x0][0x230] ;  /* 0x00008c00ff067b82 */ /* 0x000e620000000800 */
[----:B------:R-:W-:-:S05]  /*17000*/  VIADD R149, R5, 0xfffffea7 ;  /* 0xfffffea705957836 */ /* 0x000fca0000000000 */
[----:B------:R-:W-:Y:S01]  /*17010*/  ISETP.GE.U32.AND P6, PT, R149, 0x7ffffe28, PT ;  /* 0x7ffffe289500780c */ /* 0x000fe20003fc6070 */
[----:B------:R-:W-:Y:S01]  /*17020*/  VIADD R149, R4, 0xfffffea5 ;  /* 0xfffffea504957836 */ /* 0x000fe20000000000 */
[----:B------:R-:W-:Y:S01]  /*17030*/  ISETP.GE.U32.AND P2, PT, R148, 0x7ffffe27, PT ;  /* 0x7ffffe279400780c */ /* 0x000fe20003f46070 */
[----:B------:R-:W-:Y:S01]  /*17040*/  LDGSTS.E [R242+0x2400c], desc[UR60][R14.64], !P5 ;  /* 0x2400c0000ef27fae */ /* 0x000fe2000e92187c */
[----:B------:R-:W2:Y:S02]  /*17050*/  LDC R5, c[0x0][0x230] ;  /* 0x00008c00ff057b82 */ /* 0x000ea40000000800 */
[----:B------:R-:W-:Y:S01]  /*17060*/  ISETP.GE.U32.AND P0, PT, R149, 0x7ffffe26, PT ;  /* 0x7ffffe269500780c */ /* 0x000fe20003f06070 */
[----:B-1----:R-:W-:Y:S01]  /*17070*/  VIADD R149, R7, 0xfffffe86 ;  /* 0xfffffe8607957836 */ /* 0x002fe20000000000 */
[----:B------:R1:W-:Y:S04]  /*17080*/  STL.64 [R1+0x408], R12 ;  /* 0x0004080c01007387 */ /* 0x0003e80000100a00 */
[----:B------:R-:W2:Y:S01]  /*17090*/  LDC R4, c[0x0][0x230] ;  /* 0x00008c00ff047b82 */ /* 0x000ea20000000800 */
[----:B------:R1:W-:Y:S01]  /*170a0*/  LDGSTS.E [R242+0x28000], desc[UR60][R12.64], !P6 ;  /* 0x280000000cf27fae */ /* 0x0003e2000f12187c */
[----:B------:R-:W-:Y:S01]  /*170b0*/  ISETP.GE.U32.AND P5, PT, R149, 0x7ffffe07, PT ;  /* 0x7ffffe079500780c */ /* 0x000fe20003fa6070 */
[----:B------:R-:W-:-:S02]  /*170c0*/  VIADD R149, R6, 0xfffffe84 ;  /* 0xfffffe8406957836 */ /* 0x000fc40000000000 */
[----:B------:R-:W2:Y:S01]  /*170d0*/  LDL.LU.64 R176, [R1+0xd0] ;  /* 0x0000d00001b07983 */ /* 0x000ea20000300a00 */
[----:B-1----:R-:W-:-:S05]  /*170e0*/  IMAD.WIDE R12, R184, 0x4, R220 ;  /* 0x00000004b80c7825 */ /* 0x002fca00078e02dc */
[----:B------:R-:W-:Y:S04]  /*170f0*/  STL.64 [R1+0x400], R12 ;  /* 0x0004000c01007387 */ /* 0x000fe80000100a00 */
[----:B------:R-:W2:Y:S01]  /*17100*/  LDL.LU.64 R250, [R1+0xc8] ;  /* 0x0000c80001fa7983 */ /* 0x000ea20000300a00 */
[----:B---3--:R-:W-:-:S03]  /*17110*/  IMAD.WIDE R6, R184, 0x4, R248 ;  /* 0x00000004b8067825 */ /* 0x008fc600078e02f8 */
[----:B------:R-:W-:Y:S04]  /*17120*/  LDGSTS.E [R242+0x28004], desc[UR60][R12.64], !P2 ;  /* 0x280040000cf27fae */ /* 0x000fe8000d12187c */
[----:B------:R1:W-:Y:S04]  /*17130*/  STL.64 [R1+0x3f8], R6 ;  /* 0x0003f80601007387 */ /* 0x0003e80000100a00 */
[----:B------:R-:W3:Y:S04]  /*17140*/  LDL.LU.64 R248, [R1+0x210] ;  /* 0x0002100001f87983 */ /* 0x000ee80000300a00 */
[----:B------:R1:W-:Y:S01]  /*17150*/  LDGSTS.E [R242+0x28008], desc[UR60][R6.64], !P0 ;  /* 0x2800800006f27fae */ /* 0x0003e2000c12187c */
[----:B------:R-:W-:-:S02]  /*17160*/  ISETP.GE.U32.AND P2, PT, R149, 0x7ffffe05, PT ;  /* 0x7ffffe059500780c */ /* 0x000fc40003f46070 */
[----:B------:R-:W-:Y:S01]  /*17170*/  IADD3 R149, R8, -0x11e, RZ ;  /* 0xfffffee208957810 */ /* 0x000fe20007ffe0ff */
[----:B-1----:R-:W-:-:S05]  /*17180*/  IMAD.WIDE R6, R184, 0x4, R196 ;  /* 0x00000004b8067825 */ /* 0x002fca00078e02c4 */
[----:B------:R-:W-:Y:S01]  /*17190*/  STL.64 [R1+0x3f0], R6 ;  /* 0x0003f00601007387 */ /* 0x000fe20000100a00 */
[----:B----4-:R-:W-:-:S03]  /*171a0*/  IMAD.WIDE R8, R184, 0x4, R246 ;  /* 0x00000004b8087825 */ /* 0x010fc600078e02f6 */
[----:B------:R-:W4:Y:S04]  /*171b0*/  LDL.LU.64 R246, [R1+0x208] ;  /* 0x0002080001f67983 */ /* 0x000f280000300a00 */
[----:B------:R1:W-:Y:S04]  /*171c0*/  STL.64 [R1+0x3a8], R8 ;  /* 0x0003a80801007387 */ /* 0x0003e80000100a00 */
[----:B------:R-:W4:Y:S01]  /*171d0*/  LDL.LU.64 R220, [R1+0x200] ;  /* 0x0002000001dc7983 */ /* 0x000f220000300a00 */
[----:B--2---:R-:W-:-:S03]  /*171e0*/  IMAD.WIDE R12, R184, 0x4, R244 ;  /* 0x00000004b80c7825 */ /* 0x004fc600078e02f4 */
[----:B------:R-:W2:Y:S01]  /*171f0*/  LDL.LU.64 R244, [R1+0x1f8] ;  /* 0x0001f80001f47983 */ /* 0x000ea20000300a00 */
[----:B------:R-:W-:Y:S02]  /*17200*/  IADD3 R148, R252, -0x15c, RZ ;  /* 0xfffffea4fc947810 */ /* 0x000fe40007ffe0ff */
[----:B------:R-:W4:Y:S02]  /*17210*/  LDC R252, c[0x0][0x230] ;  /* 0x00008c00fffc7b82 */ /* 0x000f240000000800 */
[----:B------:R-:W-:Y:S01]  /*17220*/  ISETP.GE.U32.AND P1, PT, R148, 0x7ffffe25, PT ;  /* 0x7ffffe259400780c */ /* 0x000fe20003f26070 */
[----:B------:R-:W-:-:S05]  /*17230*/  VIADD R148, R185, 0xfffffe87 ;  /* 0xfffffe87b9947836 */ /* 0x000fca0000000000 */
[----:B------:R-:W-:Y:S01]  /*17240*/  ISETP.GE.U32.AND P3, PT, R148, 0x7ffffe08, PT ;  /* 0x7ffffe089400780c */ /* 0x000fe20003f66070 */
[----:B------:R-:W-:Y:S01]  /*17250*/  VIADD R148, R5, 0xfffffe85 ;  /* 0xfffffe8505947836 */ /* 0x000fe20000000000 */
[----:B------:R1:W-:Y:S01]  /*17260*/  STL.64 [R1+0x398], R12 ;  /* 0x0003980c01007387 */ /* 0x0003e20000100a00 */
[----:B------:R-:W3:Y:S03]  /*17270*/  LDC R5, c[0x0][0x230] ;  /* 0x00008c00ff057b82 */ /* 0x000ee60000000800 */
[----:B------:R-:W-:Y:S01]  /*17280*/  ISETP.GE.U32.AND P6, PT, R148, 0x7ffffe06, PT ;  /* 0x7ffffe069400780c */ /* 0x000fe20003fc6070 */
[----:B------:R-:W-:Y:S01]  /*17290*/  VIADD R148, R4, 0xfffffee3 ;  /* 0xfffffee304947836 */ /* 0x000fe20000000000 */
[----:B------:R-:W-:Y:S03]  /*172a0*/  LDGSTS.E [R242+0x2800c], desc[UR60][R6.64], !P1 ;  /* 0x2800c00006f27fae */ /* 0x000fe6000c92187c */
[----:B------:R-:W3:Y:S01]  /*172b0*/  LDC R185, c[0x0][0x230] ;  /* 0x00008c00ffb97b82 */ /* 0x000ee20000000800 */
[----:B------:R-:W-:Y:S01]  /*172c0*/  ISETP.GE.U32.AND P0, PT, R148, 0x7ffffe64, PT ;  /* 0x7ffffe649400780c */ /* 0x000fe20003f06070 */
[----:B------:R-:W-:Y:S01]  /*172d0*/  VIADD R148, R10, 0xfffffee1 ;  /* 0xfffffee10a947836 */ /* 0x000fe20000000000 */
[----:B------:R1:W-:Y:S04]  /*172e0*/  LDGSTS.E [R242+0x2c000], desc[UR60][R8.64], !P3 ;  /* 0x2c00000008f27fae */ /* 0x0003e8000d92187c */
[----:B------:R1:W-:Y:S01]  /*172f0*/  LDGSTS.E [R242+0x2c004], desc[UR60][R12.64], !P5 ;  /* 0x2c0040000cf27fae */ /* 0x0003e2000e92187c */
[----:B------:R-:W2:Y:S01]  /*17300*/  LDC R4, c[0x0][0x230] ;  /* 0x00008c00ff047b82 */ /* 0x000ea20000000800 */
[----:B------:R-:W-:-:S07]  /*17310*/  IMAD.WIDE R10, R184, 0x4, R176 ;  /* 0x00000004b80a7825 */ /* 0x000fce00078e02b0 */
[----:B-1----:R-:W1:Y:S01]  /*17320*/  LDC R8, c[0x0][0x230] ;  /* 0x00008c00ff087b82 */ /* 0x002e620000000800 */
[----:B------:R3:W-:Y:S04]  /*17330*/  STL.64 [R1+0x1d0], R10 ;  /* 0x0001d00a01007387 */ /* 0x0007e80000100a00 */
[----:B------:R-:W2:Y:S03]  /*17340*/  LDL.LU.64 R196, [R1+0xc0] ;  /* 0x0000c00001c47983 */ /* 0x000ea60000300a00 */
[----:B------:R-:W2:Y:S01]  /*17350*/  LDC R7, c[0x0][0x230] ;  /* 0x00008c00ff077b82 */ /* 0x000ea20000000800 */
[----:B------:R3:W-:Y:S01]  /*17360*/  LDGSTS.E [R242+0x2c008], desc[UR60][R10.64], !P6 ;  /* 0x2c0080000af27fae */ /* 0x0007e2000f12187c */
[----:B------:R-:W-:-:S03]  /*17370*/  IMAD.WIDE R12, R184, 0x4, R250 ;  /* 0x00000004b80c7825 */ /* 0x000fc600078e02fa */
[----:B------:R-:W2:Y:S03]  /*17380*/  LDL.LU.64 R176, [R1+0x68] ;  /* 0x0000680001b07983 */ /* 0x000ea60000300a00 */
[----:B------:R-:W2:Y:S01]  /*17390*/  LDC R6, c[0x0][0x230] ;  /* 0x00008c00ff067b82 */ /* 0x000ea20000000800 */
[----:B------:R4:W-:Y:S04]  /*173a0*/  STL.64 [R1+0x1c0], R12 ;  /* 0x0001c00c01007387 */ /* 0x0009e80000100a00 */
[----:B------:R4:W-:Y:S01]  /*173b0*/  LDGSTS.E [R242+0x2c00c], desc[UR60][R12.64], !P2 ;  /* 0x2c00c0000cf27fae */ /* 0x0009e2000d12187c */
[----:B---3--:R-:W-:-:S05]  /*173c0*/  IMAD.WIDE R10, R184, 0x4, R248 ;  /* 0x00000004b80a7825 */ /* 0x008fca00078e02f8 */
[----:B------:R3:W-:Y:S04]  /*173d0*/  STL.64 [R1+0x1c8], R10 ;  /* 0x0001c80a01007387 */ /* 0x0007e80000100a00 */
[----:B------:R-:W2:Y:S01]  /*173e0*/  LDL.LU.64 R248, [R1+0x60] ;  /* 0x0000600001f87983 */ /* 0x000ea20000300a00 */
[----:B------:R-:W-:Y:S01]  /*173f0*/  ISETP.GE.U32.AND P1, PT, R149, 0x7ffffe63, PT ;  /* 0x7ffffe639500780c */ /* 0x000fe20003f26070 */
[----:B------:R-:W-:Y:S02]  /*17400*/  VIADD R149, R5, 0xfffffee0 ;  /* 0xfffffee005957836 */ /* 0x000fe40000000000 */
[----:B------:R3:W-:Y:S01]  /*17410*/  LDGSTS.E [R243+0x20000], desc[UR60][R10.64], !P0 ;  /* 0x200000000af37fae */ /* 0x0007e2000c12187c */
[----:B------:R-:W-:Y:S01]  /*17420*/  ISETP.GE.U32.AND P3, PT, R148, 0x7ffffe62, PT ;  /* 0x7ffffe629400780c */ /* 0x000fe20003f66070 */
[----:B------:R-:W2:Y:S01]  /*17430*/  LDC R5, c[0x0][0x230] ;  /* 0x00008c00ff057b82 */ /* 0x000ea20000000800 */
[----:B------:R-:W-:Y:S01]  /*17440*/  ISETP.GE.U32.AND P5, PT, R149, 0x7ffffe61, PT ;  /* 0x7ffffe619500780c */ /* 0x000fe20003fa6070 */
[----:B------:R-:W-:-:S05]  /*17450*/  VIADD R149, R185, 0xfffffec2 ;  /* 0xfffffec2b9957836 */ /* 0x000fca0000000000 */
[----:B------:R-:W-:Y:S01]  /*17460*/  ISETP.GE.U32.AND P2, PT, R149, 0x7ffffe43, PT ;  /* 0x7ffffe439500780c */ /* 0x000fe20003f46070 */
[----:B----4-:R-:W-:Y:S01]  /*17470*/  IMAD.WIDE R12, R184, 0x4, R246 ;  /* 0x00000004b80c7825 */ /* 0x010fe200078e02f6 */
[----:B------:R-:W4:Y:S01]  /*17480*/  LDC R185, c[0x0][0x230] ;  /* 0x00008c00ffb97b82 */ /* 0x000f220000000800 */
[----:B------:R-:W4:Y:S02]  /*17490*/  LDL.LU.64 R246, [R1+0x50] ;  /* 0x0000500001f67983 */ /* 0x000f240000300a00 */
[----:B-1----:R-:W-:Y:S02]  /*174a0*/  VIADD R149, R8, 0xfffffea3 ;  /* 0xfffffea308957836 */ /* 0x002fe40000000000 */
[----:B---3--:R-:W-:Y:S01]  /*174b0*/  IMAD.WIDE R10, R184, 0x4, R220 ;  /* 0x00000004b80a7825 */ /* 0x008fe200078e02dc */
[----:B------:R-:W-:Y:S04]  /*174c0*/  STL.64 [R1+0x390], R12 ;  /* 0x0003900c01007387 */ /* 0x000fe80000100a00 */
[----:B------:R1:W-:Y:S01]  /*174d0*/  STL.64 [R1+0x3a0], R10 ;  /* 0x0003a00a01007387 */ /* 0x0003e20000100a00 */
[----:B------:R-:W-:-:S02]  /*174e0*/  VIADD R148, R252, 0xfffffec3 ;  /* 0xfffffec3fc947836 */ /* 0x000fc40000000000 */
[----:B------:R-:W3:Y:S01]  /*174f0*/  LDC R252, c[0x0][0x230] ;  /* 0x00008c00fffc7b82 */ /* 0x000ee20000000800 */
[----:B------:R-:W-:Y:S01]  /*17500*/  LDGSTS.E [R243+0x20004], desc[UR60][R12.64], !P1 ;  /* 0x200040000cf37fae */ /* 0x000fe2000c92187c */
[----:B--2---:R-:W-:Y:S01]  /*17510*/  IMAD.WIDE R8, R184, 0x4, R244 ;  /* 0x00000004b8087825 */ /* 0x004fe200078e02f4 */
[----:B------:R-:W-:Y:S02]  /*17520*/  ISETP.GE.U32.AND P6, PT, R148, 0x7ffffe44, PT ;  /* 0x7ffffe449400780c */ /* 0x000fe40003fc6070 */
[----:B------:R-:W2:Y:S01]  /*17530*/  LDL.LU.64 R244, [R1+0x48] ;  /* 0x0000480001f47983 */ /* 0x000ea20000300a00 */
[----:B------:R-:W-:Y:S02]  /*17540*/  VIADD R148, R4, 0xfffffec1 ;  /* 0xfffffec104947836 */ /* 0x000fe40000000000 */
[----:B------:R-:W1:Y:S01]  /*17550*/  LDC R4, c[0x0][0x230] ;  /* 0x00008c00ff047b82 */ /* 0x000e620000000800 */
[----:B------:R1:W-:Y:S02]  /*17560*/  LDGSTS.E [R243+0x20008], desc[UR60][R10.64], !P3 ;  /* 0x200080000af37fae */ /* 0x0003e4000d92187c */
[----:B------:R-:W-:-:S02]  /*17570*/  ISETP.GE.U32.AND P0, PT, R148, 0x7ffffe42, PT ;  /* 0x7ffffe429400780c */ /* 0x000fc40003f06070 */
[----:B------:R-:W-:Y:S01]  /*17580*/  IADD3 R148, R7, -0x140, RZ ;  /* 0xfffffec007947810 */ /* 0x000fe20007ffe0ff */
[----:B------:R1:W-:Y:S01]  /*17590*/  STL.64 [R1+0x4e0], R8 ;  /* 0x0004e00801007387 */ /* 0x0003e20000100a00 */
[----:B------:R-:W-:-:S03]  /*175a0*/  ISETP.GE.U32.AND P3, PT, R149, 0x7ffffe24, PT ;  /* 0x7ffffe249500780c */ /* 0x000fc60003f66070 */
[----:B------:R1:W-:Y:S01]  /*175b0*/  LDGSTS.E [R243+0x2000c], desc[UR60][R8.64], !P5 ;  /* 0x2000c00008f37fae */ /* 0x0003e2000e92187c */
[----:B------:R-:W-:Y:S01]  /*175c0*/  ISETP.GE.U32.AND P1, PT, R148, 0x7ffffe41, PT ;  /* 0x7ffffe419400780c */ /* 0x000fe20003f26070 */
[----:B------:R-:W-:Y:S01]  /*175d0*/  VIADD R148, R6, 0xfffffea2 ;  /* 0xfffffea206947836 */ /* 0x000fe20000000000 */
[----:B------:R-:W2:Y:S01]  /*175e0*/  LDC R7, c[0x0][0x230] ;  /* 0x00008c00ff077b82 */ /* 0x000ea20000000800 */
[----:B------:R-:W2:Y:S01]  /*175f0*/  LDL.LU.64 R232, [R1+0x30] ;  /* 0x0000300001e87983 */ /* 0x000ea20000300a00 */
[----:B---3--:R-:W-:Y:S02]  /*17600*/  VIADD R149, R252, 0xfffffea1 ;  /* 0xfffffea1fc957836 */ /* 0x008fe40000000000 */
[----:B------:R-:W-:Y:S01]  /*17610*/  ISETP.GE.U32.AND P5, PT, R148, 0x7ffffe23, PT ;  /* 0x7ffffe239400780c */ /* 0x000fe20003fa6070 */
[----:B------:R-:W-:Y:S01]  /*17620*/  VIADD R148, R5, 0xfffffea0 ;  /* 0xfffffea005947836 */ /* 0x000fe20000000000 */
[----:B------:R-:W3:Y:S02]  /*17630*/  S2R R220, SR_TID.X ;  /* 0x0000000000dc7919 */ /* 0x000ee40000002100 */
[----:B------:R-:W2:Y:S08]  /*17640*/  LDC R6, c[0x0][0x230] ;  /* 0x00008c00ff067b82 */ /* 0x000eb00000000800 */
[----:B------:R-:W2:Y:S01]  /*17650*/  LDC R252, c[0x0][0x230] ;  /* 0x00008c00fffc7b82 */ /* 0x000ea20000000800 */
[----:B-1----:R-:W-:-:S05]  /*17660*/  IMAD.WIDE R10, R184, 0x4, R196 ;  /* 0x00000004b80a7825 */ /* 0x002fca00078e02c4 */
[----:B------:R-:W-:Y:S01]  /*17670*/  STL.64 [R1+0x458], R10 ;  /* 0x0004580a01007387 */ /* 0x000fe20000100a00 */
[----:B------:R-:W-:-:S03]  /*17680*/  IMAD.WIDE R8, R184, 0x4, R176 ;  /* 0x00000004b8087825 */ /* 0x000fc600078e02b0 */
[----:B------:R-:W2:Y:S04]  /*17690*/  LDL.LU.64 R250, [R1+0x28] ;  /* 0x0000280001fa7983 */ /* 0x000ea80000300a00 */
[----:B------:R-:W-:Y:S04]  /*176a0*/  LDGSTS.E [R243+0x24000], desc[UR60][R10.64], !P6 ;  /* 0x240000000af37fae */ /* 0x000fe8000f12187c */
[----:B------:R1:W-:Y:S04]  /*176b0*/  STL.64 [R1+0x450], R8 ;  /* 0x0004500801007387 */ /* 0x0003e80000100a00 */
[----:B------:R1:W-:Y:S01]  /*176c0*/  LDGSTS.E [R243+0x24004], desc[UR60][R8.64], !P2 ;  /* 0x2400400008f37fae */ /* 0x0003e2000d12187c */
[----:B------:R-:W-:Y:S01]  /*176d0*/  ISETP.GE.U32.AND P6, PT, R149, 0x7ffffe22, PT ;  /* 0x7ffffe229500780c */ /* 0x000fe20003fc6070 */
[----:B------:R-:W-:-:S02]  /*176e0*/  VIADD R149, R4, 0xfffffe83 ;  /* 0xfffffe8304957836 */ /* 0x000fc40000000000 */
[----:B------:R-:W2:Y:S04]  /*176f0*/  LDL R221, [R1+0x64c] ;  /* 0x00064c0001dd7983 */ /* 0x000ea80000100800 */
[----:B------:R-:W2:Y:S01]  /*17700*/  LDL.LU.64 R196, [R1+0x20] ;  /* 0x0000200001c47983 */ /* 0x000ea20000300a00 */
[----:B-1----:R-:W-:-:S05]  /*17710*/  IMAD.WIDE R8, R184, 0x4, R248 ;  /* 0x00000004b8087825 */ /* 0x002fca00078e02f8 */
[----:B------:R1:W-:Y:S04]  /*17720*/  STL.64 [R1+0x448], R8 ;  /* 0x0004480801007387 */ /* 0x0003e80000100a00 */
[----:B------:R-:W2:Y:S01]  /*17730*/  LDL.LU.64 R176, [R1+0x18] ;  /* 0x0000180001b07983 */ /* 0x000ea20000300a00 */
[----:B---3--:R-:W-:-:S03]  /*17740*/  LOP3.LUT R220, R220, 0x7f, RZ, 0xc0, !PT ;  /* 0x0000007fdcdc7812 */ /* 0x008fc600078ec0ff */
[----:B------:R1:W-:Y:S01]  /*17750*/  LDGSTS.E [R243+0x24008], desc[UR60][R8.64], !P0 ;  /* 0x2400800008f37fae */ /* 0x0003e2000c12187c */
[C---:B----4-:R-:W-:Y:S01]  /*17760*/  IMAD.WIDE R4, R184.reuse, 0x4, R246 ;  /* 0x00000004b8047825 */ /* 0x050fe200078e02f6 */
[----:B-1----:R-:W1:Y:S04]  /*17770*/  LDC R9, c[0x0][0x230] ;  /* 0x00008c00ff097b82 */ /* 0x002e680000000800 */
[----:B------:R3:W-:Y:S04]  /*17780*/  STL.64 [R1+0x440], R4 ;  /* 0x0004400401007387 */ /* 0x0007e80000100a00 */
[----:B------:R-:W4:Y:S01]  /*17790*/  LDL.LU.64 R246, [R1+0x10] ;  /* 0x0000100001f67983 */ /* 0x000f220000300a00 */
[----:B--2---:R-:W-:-:S03]  /*177a0*/  IMAD.WIDE R10, R184, 0x4, R244 ;  /* 0x00000004b80a7825 */ /* 0x004fc600078e02f4 */
[----:B------:R-:W2:Y:S01]  /*177b0*/  LDL.LU.64 R248, [R1+0x8] ;  /* 0x0000080001f87983 */ /* 0x000ea20000300a00 */
[----:B------:R-:W-:Y:S01]  /*177c0*/  ISETP.GE.U32.AND P2, PT, R148, 0x7ffffe21, PT ;  /* 0x7ffffe219400780c */ /* 0x000fe20003f46070 */
[----:B------:R-:W2:Y:S02]  /*177d0*/  LDC R8, c[0x0][0x230] ;  /* 0x00008c00ff087b82 */ /* 0x000ea40000000800 */
[----:B------:R-:W2:Y:S01]  /*177e0*/  LDL.LU.64 R244, [R1] ;  /* 0x0000000001f47983 */ /* 0x000ea20000300a00 */
[----:B------:R-:W-:Y:S01]  /*177f0*/  ISETP.GE.U32.AND P0, PT, R149, 0x7ffffe04, PT ;  /* 0x7ffffe049500780c */ /* 0x000fe20003f06070 */
[----:B------:R-:W-:Y:S01]  /*17800*/  VIADD R149, R185, 0xfffffe80 ;  /* 0xfffffe80b9957836 */ /* 0x000fe20000000000 */
[----:B------:R-:W-:Y:S01]  /*17810*/  IADD3 R148, R7, -0x17e, RZ ;  /* 0xfffffe8207947810 */ /* 0x000fe20007ffe0ff */
[----:B------:R3:W-:Y:S04]  /*17820*/  LDGSTS.E [R243+0x2400c], desc[UR60][R4.64], !P1 ;  /* 0x2400c00004f37fae */ /* 0x0007e8000c92187c */
[----:B------:R1:W-:Y:S04]  /*17830*/  STL.64 [R1+0x3e8], R10 ;  /* 0x0003e80a01007387 */ /* 0x0003e80000100a00 */
[----:B------:R1:W-:Y:S01]  /*17840*/  LDGSTS.E [R243+0x28000], desc[UR60][R10.64], !P3 ;  /* 0x280000000af37fae */ /* 0x0003e2000d92187c */
[----:B------:R-:W-:Y:S01]  /*17850*/  IMAD.WIDE R12, R184, 0x4, R232 ;  /* 0x00000004b80c7825 */ /* 0x000fe200078e02e8 */
[----:B------:R-:W-:Y:S01]  /*17860*/  ISETP.GE.AND P3, PT, R220, R149, PT ;  /* 0x00000095dc00720c */ /* 0x000fe20003f66270 */
[----:B---3--:R-:W3:Y:S01]  /*17870*/  LDC R5, c[0x0][0x230] ;  /* 0x00008c00ff057b82 */ /* 0x008ee20000000800 */
[----:B------:R-:W-:-:S02]  /*17880*/  ISETP.GE.U32.AND P1, PT, R148, 0x7ffffe03, PT ;  /* 0x7ffffe039400780c */ /* 0x000fc40003f26070 */
[----:B------:R-:W-:Y:S01]  /*17890*/  STL.64 [R1+0x3e0], R12 ;  /* 0x0003e00c01007387 */ /* 0x000fe20000100a00 */
[----:B------:R-:W-:Y:S02]  /*178a0*/  SEL R148, RZ, 0x4, P3 ;  /* 0x00000004ff947807 */ /* 0x000fe40001800000 */
[----:B------:R-:W-:Y:S01]  /*178b0*/  ISETP.GE.U32.AND P3, PT, R149, 0x7ffffe01, PT ;  /* 0x7ffffe019500780c */ /* 0x000fe20003f66070 */
[----:B------:R-:W-:Y:S01]  /*178c0*/  LDGSTS.E [R243+0x28004], desc[UR60][R12.64], !P5 ;  /* 0x280040000cf37fae */ /* 0x000fe2000e92187c */
[----:B------:R-:W3:Y:S01]  /*178d0*/  LDC R4, c[0x0][0x230] ;  /* 0x00008c00ff047b82 */ /* 0x000ee20000000800 */
[----:B------:R-:W-:Y:S02]  /*178e0*/  VIADD R149, R6, 0xfffffe7f ;  /* 0xfffffe7f06957836 */ /* 0x000fe40000000000 */
[----:B-1----:R-:W-:-:S05]  /*178f0*/  IMAD.WIDE R10, R184, 0x4, R250 ;  /* 0x00000004b80a7825 */ /* 0x002fca00078e02fa */
[----:B------:R1:W-:Y:S04]  /*17900*/  STL.64 [R1+0x3d8], R10 ;  /* 0x0003d80a01007387 */ /* 0x0003e80000100a00 */
[----:B------:R1:W-:Y:S01]  /*17910*/  LDGSTS.E [R243+0x28008], desc[UR60][R10.64], !P6 ;  /* 0x280080000af37fae */ /* 0x0003e2000f12187c */
[----:B------:R-:W-:Y:S01]  /*17920*/  ISETP.GT.AND P5, PT, R221, 0x1ff, PT ;  /* 0x000001ffdd00780c */ /* 0x000fe20003fa4270 */
[----:B-1----:R-:W-:-:S03]  /*17930*/  IMAD.WIDE R10, R184, 0x4, R196 ;  /* 0x00000004b80a7825 */ /* 0x002fc600078e02c4 */
[----:B------:R-:W-:Y:S02]  /*17940*/  SEL R148, R148, RZ, P5 ;  /* 0x000000ff94947207 */ /* 0x000fe40002800000 */
[----:B------:R4:W-:Y:S04]  /*17950*/  STL.64 [R1+0x3d0], R10 ;  /* 0x0003d00a01007387 */ /* 0x0009e80000100a00 */
[----:B------:R4:W-:Y:S01]  /*17960*/  LDGSTS.E [R243+0x2800c], desc[UR60][R10.64], !P2 ;  /* 0x2800c0000af37fae */ /* 0x0009e2000d12187c */
[----:B------:R-:W-:-:S05]  /*17970*/  IMAD.WIDE R6, R184, 0x4, R176 ;  /* 0x00000004b8067825 */ /* 0x000fca00078e02b0 */
[----:B------:R2:W-:Y:S01]  /*17980*/  STL.64 [R1+0x3c0], R6 ;  /* 0x0003c00601007387 */ /* 0x0005e20000100a00 */
[----:B------:R-:W-:Y:S01]  /*17990*/  ISETP.NE.U32.AND P5, PT, R148, RZ, PT ;  /* 0x000000ff9400720c */ /* 0x000fe20003fa5070 */
[----:B------:R-:W-:Y:S01]  /*179a0*/  VIADD R148, R9, 0xfffffe7e ;  /* 0xfffffe7e09947836 */ /* 0x000fe20000000000 */
[----:B------:R-:W-:Y:S01]  /*179b0*/  ISETP.GE.U32.AND P2, PT, R149, 0x7ffffe00, PT ;  /* 0x7ffffe009500780c */ /* 0x000fe20003f46070 */
[----:B------:R2:W-:Y:S01]  /*179c0*/  LDGSTS.E [R243+0x2c000], desc[UR60][R6.64], !P0 ;  /* 0x2c00000006f37fae */ /* 0x0005e2000c12187c */
[----:B---3--:R-:W-:Y:S02]  /*179d0*/  IADD3 R149, R4, -0x184, RZ ;  /* 0xfffffe7c04957810 */ /* 0x008fe40007ffe0ff */
[----:B------:R-:W-:Y:S01]  /*179e0*/  ISETP.GE.U32.AND P0, PT, R148, 0x7ffffdff, PT ;  /* 0x7ffffdff9400780c */ /* 0x000fe20003f06070 */
[----:B------:R-:W-:Y:S02]  /*179f0*/  VIADD R148, R5, 0xfffffe7d ;  /* 0xfffffe7d05947836 */ /* 0x000fe40000000000 */
[----:B----4-:R-:W-:-:S02]  /*17a00*/  IMAD.WIDE R10, R184, 0x4, R246 ;  /* 0x00000004b80a7825 */ /* 0x010fc400078e02f6 */
[----:B------:R-:W3:Y:S04]  /*17a10*/  LDL.LU.64 R246, [R1+0xf8] ;  /* 0x0000f80001f67983 */ /* 0x000ee80000300a00 */
[----:B------:R-:W-:Y:S01]  /*17a20*/  STL.64 [R1+0x3b8], R10 ;  /* 0x0003b80a01007387 */ /* 0x000fe20000100a00 */
[----:B------:R-:W-:Y:S02]  /*17a30*/  VIADD R185, R252, 0xfffffe81 ;  /* 0xfffffe81fcb97836 */ /* 0x000fe40000000000 */
[----:B------:R-:W-:Y:S01]  /*17a40*/  IMAD.WIDE R20, R0, 0x4, R108 ;  /* 0x0000000400147825 */ /* 0x000fe200078e026c */
[----:B------:R-:W-:Y:S01]  /*17a50*/  LDGSTS.E [R243+0x2c004], desc[UR60][R10.64], !P1 ;  /* 0x2c0040000af37fae */ /* 0x000fe2000c92187c */
[----:B------:R-:W1:Y:S02]  /*17a60*/  LDC R252, c[0x0][0x230] ;  /* 0x00008c00fffc7b82 */ /* 0x000e640000000800 */
[----:B--2---:R-:W-:-:S04]  /*17a70*/  IMAD.WIDE R6, R184, 0x4, R248 ;  /* 0x00000004b8067825 */ /* 0x004fc800078e02f8 */
[----:B------:R-:W-:Y:S01]  /*17a80*/  IMAD.WIDE R4, R184, 0x4, R244 ;  /* 0x00000004b8047825 */ /* 0x000fe200078e02f4 */
[----:B------:R2:W-:Y:S04]  /*17a90*/  STL.64 [R1+0x3b0], R6 ;  /* 0x0003b00601007387 */ /* 0x0005e80000100a00 */
[----:B------:R4:W-:Y:S04]  /*17aa0*/  STL.64 [R1+0x380], R4 ;  /* 0x0003800401007387 */ /* 0x0009e80000100a00 */
[----:B------:R-:W-:Y:S04]  /*17ab0*/  STL.64 [R1+0xb98], R242 ;  /* 0x000b98f201007387 */ /* 0x000fe80000100a00 */
[----:B------:R-:W3:Y:S01]  /*17ac0*/  LDL.LU.64 R244, [R1+0x110] ;  /* 0x0001100001f47983 */ /* 0x000ee20000300a00 */
[----:B------:R-:W-:-:S02]  /*17ad0*/  ISETP.GE.U32.AND P6, PT, R185, 0x7ffffe02, PT ;  /* 0x7ffffe02b900780c */ /* 0x000fc40003fc6070 */
[----:B------:R-:W1:Y:S01]  /*17ae0*/  LDC R185, c[0x0][0x230] ;  /* 0x00008c00ffb97b82 */ /* 0x000e620000000800 */
[----:B------:R-:W-:Y:S01]  /*17af0*/  ISETP.GE.U32.AND P1, PT, R148, 0x7ffffdfe, PT ;  /* 0x7ffffdfe9400780c */ /* 0x000fe20003f26070 */
[----:B------:R-:W-:Y:S02]  /*17b00*/  VIADD R148, R8, 0xfffffe5f ;  /* 0xfffffe5f08947836 */ /* 0x000fe40000000000 */
[----:B------:R-:W-:-:S07]  /*17b10*/  IMAD.WIDE R8, R0, 0x4, R236 ;  /* 0x0000000400087825 */ /* 0x000fce00078e02ec */
[----:B------:R2:W-:Y:S04]  /*17b20*/  LDGSTS.E [R243+0x2c008], desc[UR60][R6.64], !P6 ;  /* 0x2c00800006f37fae */ /* 0x0005e8000f12187c */
[----:B------:R4:W-:Y:S01]  /*17b30*/  LDGSTS.E [R243+0x2c00c], desc[UR60][R4.64], !P3 ;  /* 0x2c00c00004f37fae */ /* 0x0009e2000d92187c */
[----:B--2---:R-:W-:-:S04]  /*17b40*/  IMAD.WIDE R6, R0, 0x4, R238 ;  /* 0x0000000400067825 */ /* 0x004fc800078e02ee */
[----:B-1----:R-:W-:Y:S02]  /*17b50*/  VIADD R185, R185, 0xfffffe5e ;  /* 0xfffffe5eb9b97836 */ /* 0x002fe40000000000 */
[----:B----4-:R-:W-:-:S04]  /*17b60*/  IMAD.WIDE R4, R0, 0x4, R66 ;  /* 0x0000000400047825 */ /* 0x010fc800078e0242 */
[C---:B------:R-:W-:Y:S01]  /*17b70*/  IMAD.WIDE R10, R0.reuse, 0x4, R126 ;  /* 0x00000004000a7825 */ /* 0x040fe200078e027e */
[----:B------:R1:W-:Y:S04]  /*17b80*/  STL.64 [R1+0xba0], R184 ;  /* 0x000ba0b801007387 */ /* 0x0003e80000100a00 */
[----:B------:R2:W-:Y:S04]  /*17b90*/  STL.64 [R1+0x378], R6 ;  /* 0x0003780601007387 */ /* 0x0005e80000100a00 */
[----:B------:R-:W-:Y:S01]  /*17ba0*/  STL.64 [R1+0x368], R8 ;  /* 0x0003680801007387 */ /* 0x000fe20000100a00 */
[----:B-1----:R-:W-:-:S03]  /*17bb0*/  IMAD.WIDE R184, R0, 0x4, R78 ;  /* 0x0000000400b87825 */ /* 0x002fc600078e024e */
[----:B------:R1:W-:Y:S01]  /*17bc0*/  STL.64 [R1+0x358], R4 ;  /* 0x0003580401007387 */ /* 0x0003e20000100a00 */
[----:B--2---:R-:W-:-:S04]  /*17bd0*/  IMAD.WIDE R6, R0, 0x4, R74 ;  /* 0x0000000400067825 */ /* 0x004fc800078e024a */
[C---:B------:R-:W-:Y:S01]  /*17be0*/  IMAD.WIDE R242, R0.reuse, 0x4, R88 ;  /* 0x0000000400f27825 */ /* 0x040fe200078e0258 */
[----:B------:R3:W-:Y:S03]  /*17bf0*/  STL.64 [R1+0x518], R6 ;  /* 0x0005180601007387 */ /* 0x0007e60000100a00 */
[C---:B-1----:R-:W-:Y:S01]  /*17c00*/  IMAD.WIDE R4, R0.reuse, 0x4, R96 ;  /* 0x0000000400047825 */ /* 0x042fe200078e0260 */
[----:B------:R-:W-:Y:S04]  /*17c10*/  STL.64 [R1+0x538], R184 ;  /* 0x000538b801007387 */ /* 0x000fe80000100a00 */
[----:B------:R-:W-:Y:S04]  /*17c20*/  STL.64 [R1+0xbb0], R184 ;  /* 0x000bb0b801007387 */ /* 0x000fe80000100a00 */
[----:B------:R-:W-:Y:S04]  /*17c30*/  STL.64 [R1+0x550], R4 ;  /* 0x0005500401007387 */ /* 0x000fe80000100a00 */
[----:B------:R1:W-:Y:S01]  /*17c40*/  STL.64 [R1+0xbb8], R4 ;  /* 0x000bb80401007387 */ /* 0x0003e20000100a00 */
[----:B------:R-:W-:-:S04]  /*17c50*/  IMAD.WIDE R216, R0, 0x4, R98 ;  /* 0x0000000400d87825 */ /* 0x000fc800078e0262 */
        /* <DEDUP_REMOVED lines=15> */
[C---:B------:R-:W-:Y:S01]  /*17d50*/  IMAD.WIDE R12, R0.reuse, 0x4, R104 ;  /* 0x00000004000c7825 */ /* 0x040fe200078e0268 */
[----:B------:R-:W-:Y:S01]  /*17d60*/  ISETP.GE.U32.AND P6, PT, R149, 0x7ffffdfd, PT ;  /* 0x7ffffdfd9500780c */ /* 0x000fe20003fc6070 */
[----:B------:R-:W0:Y:S02]  /*17d70*/  LDGDEPBAR ;  /* 0x00000000000079af */ /* 0x000e240000000000 */
[----:B---3--:R-:W-:-:S04]  /*17d80*/  IMAD.WIDE R6, R0, 0x4, R246 ;  /* 0x0000000400067825 */ /* 0x008fc800078e02f6 */
[C---:B-1----:R-:W-:Y:S01]  /*17d90*/  IMAD.WIDE R4, R0.reuse, 0x4, R62 ;  /* 0x0000000400047825 */ /* 0x042fe200078e023e */
[----:B------:R-:W-:Y:S04]  /*17da0*/  STL.64 [R1+0x308], R6 ;  /* 0x0003080601007387 */ /* 0x000fe80000100a00 */
[----:B------:R-:W2:Y:S04]  /*17db0*/  LDL.LU.64 R246, [R1+0x620] ;  /* 0x0006200001f67983 */ /* 0x000ea80000300a00 */
[----:B------:R-:W-:Y:S04]  /*17dc0*/  STL.64 [R1+0x6a0], R20 ;  /* 0x0006a01401007387 */ /* 0x000fe80000100a00 */
[----:B------:R1:W-:Y:S04]  /*17dd0*/  STL.64 [R1+0x2e0], R4 ;  /* 0x0002e00401007387 */ /* 0x0003e80000100a00 */
[----:B------:R-:W-:Y:S04]  /*17de0*/  STL.64 [R1+0xbc0], R20 ;  /* 0x000bc01401007387 */ /* 0x000fe80000100a00 */
[----:B------:R-:W-:Y:S01]  /*17df0*/  STL.64 [R1+0x758], R10 ;  /* 0x0007580a01007387 */ /* 0x000fe20000100a00 */
[----:B-1----:R-:W-:-:S03]  /*17e00*/  IMAD.WIDE R4, R0, 0x4, R68 ;  /* 0x0000000400047825 */ /* 0x002fc600078e0244 */
[----:B------:R-:W-:Y:S04]  /*17e10*/  STL.64 [R1+0xbc8], R10 ;  /* 0x000bc80a01007387 */ /* 0x000fe80000100a00 */
[----:B------:R1:W-:Y:S02]  /*17e20*/  STL.64 [R1+0x2a8], R4 ;  /* 0x0002a80401007387 */ /* 0x0003e40000100a00 */
[----:B-1----:R-:W-:-:S05]  /*17e30*/  IMAD.WIDE R4, R0, 0x4, R80 ;  /* 0x0000000400047825 */ /* 0x002fca00078e0250 */
[----:B------:R1:W-:Y:S04]  /*17e40*/  STL.64 [R1+0x290], R4 ;  /* 0x0002900401007387 */ /* 0x0003e80000100a00 */
[----:B------:R-:W-:Y:S04]  /*17e50*/  STL.64 [R1+0x288], R242 ;  /* 0x000288f201007387 */ /* 0x000fe80000100a00 */
[----:B------:R-:W-:Y:S04]  /*17e60*/  STL.64 [R1+0xbd0], R242 ;  /* 0x000bd0f201007387 */ /* 0x000fe80000100a00 */
[----:B------:R-:W-:Y:S04]  /*17e70*/  STL.64 [R1+0x520], R216 ;  /* 0x000520d801007387 */ /* 0x000fe80000100a00 */
[----:B------:R-:W-:Y:S01]  /*17e80*/  STL.64 [R1+0xbd8], R216 ;  /* 0x000bd8d801007387 */ /* 0x000fe20000100a00 */
[----:B-1----:R-:W-:-:S05]  /*17e90*/  IMAD.WIDE R4, R0, 0x4, R244 ;  /* 0x0000000400047825 */ /* 0x002fca00078e02f4 */
[----:B------:R1:W-:Y:S04]  /*17ea0*/  STL.64 [R1+0x280], R4 ;  /* 0x0002800401007387 */ /* 0x0003e80000100a00 */
[----:B------:R-:W-:Y:S04]  /*17eb0*/  STL.64 [R1+0x548], R18 ;  /* 0x0005481201007387 */ /* 0x000fe80000100a00 */
[----:B------:R-:W-:Y:S01]  /*17ec0*/  STL.64 [R1+0xbe0], R18 ;  /* 0x000be01201007387 */ /* 0x000fe20000100a00 */
[----:B-1----:R-:W-:-:S05]  /*17ed0*/  IMAD.WIDE R4, R0, 0x4, R64 ;  /* 0x0000000400047825 */ /* 0x002fca00078e0240 */
[----:B------:R1:W-:Y:S04]  /*17ee0*/  STL.64 [R1+0x278], R4 ;  /* 0x0002780401007387 */ /* 0x0003e80000100a00 */
[----:B------:R-:W3:Y:S01]  /*17ef0*/  LDL.LU.64 R244, [R1+0x660] ;  /* 0x0006600001f47983 */ /* 0x000ee20000300a00 */
[----:B------:R-:W-:-:S03]  /*17f00*/  IMAD.WIDE R20, R0, 0x4, R82 ;  /* 0x0000000400147825 */ /* 0x000fc600078e0252 */
[----:B------:R-:W-:Y:S01]  /*17f10*/  STL.64 [R1+0x718], R226 ;  /* 0x000718e201007387 */ /* 0x000fe20000100a00 */
[----:B-1----:R-:W-:-:S04]  /*17f20*/  IMAD.WIDE R4, R0, 0x4, R70 ;  /* 0x0000000400047825 */ /* 0x002fc800078e0246 */
[C---:B------:R-:W-:Y:S01]  /*17f30*/  IMAD.WIDE R8, R0.reuse, 0x4, R92 ;  /* 0x0000000400087825 */ /* 0x040fe200078e025c */
[----:B------:R-:W-:Y:S04]  /*17f40*/  STL.64 [R1+0x270], R4 ;  /* 0x0002700401007387 */ /* 0x000fe80000100a00 */
[----:B------:R-:W-:Y:S04]  /*17f50*/  STL.64 [R1+0xbf0], R226 ;  /* 0x000bf0e201007387 */ /* 0x000fe80000100a00 */
[----:B------:R-:W-:Y:S04]  /*17f60*/  STL.64 [R1+0x268], R20 ;  /* 0x0002681401007387 */ /* 0x000fe80000100a00 */
[----:B------:R1:W-:Y:S04]  /*17f70*/  STL.64 [R1+0xbf8], R20 ;  /* 0x000bf81401007387 */ /* 0x0003e80000100a00 */
[----:B------:R-:W-:Y:S04]  /*17f80*/  STL.64 [R1+0x260], R8 ;  /* 0x0002600801007387 */ /* 0x000fe80000100a00 */
[----:B------:R-:W-:Y:S01]  /*17f90*/  STL.64 [R1+0xc00], R8 ;  /* 0x000c000801007387 */ /* 0x000fe20000100a00 */
[----:B------:R-:W-:-:S04]  /*17fa0*/  IMAD.WIDE R216, R0, 0x4, R72 ;  /* 0x0000000400d87825 */ /* 0x000fc800078e0248 */
[----:B-1----:R-:W-:-:S04]  /*17fb0*/  IMAD.WIDE R20, R0, 0x4, R158 ;  /* 0x0000000400147825 */ /* 0x002fc800078e029e */
[----:B------:R-:W-:-:S04]  /*17fc0*/  IMAD.WIDE R6, R0, 0x4, R212 ;  /* 0x0000000400067825 */ /* 0x000fc800078e02d4 */
[----:B------:R-:W-:-:S04]  /*17fd0*/  IMAD.WIDE R226, R0, 0x4, R208 ;  /* 0x0000000400e27825 */ /* 0x000fc800078e02d0 */
[----:B------:R-:W-:-:S04]  /*17fe0*/  IMAD.WIDE R242, R0, 0x4, R204 ;  /* 0x0000000400f27825 */ /* 0x000fc800078e02cc */
[----:B------:R-:W-:-:S04]  /*17ff0*/  IMAD.WIDE R184, R0, 0x4, R84 ;  /* 0x0000000400b87825 */ /* 0x000fc800078e0254 */
[C---:B--2---:R-:W-:Y:S02]  /*18000*/  IMAD.WIDE R4, R0.reuse, 0x4, R246 ;  /* 0x0000000400047825 */ /* 0x044fe400078e02f6 */
[----:B------:R-:W2:Y:S04]  /*18010*/  LDL.LU.64 R246, [R1+0x688] ;  /* 0x0006880001f67983 */ /* 0x000ea80000300a00 */
[----:B------:R-:W-:Y:S04]  /*18020*/  STL.64 [R1+0x258], R222 ;  /* 0x000258de01007387 */ /* 0x000fe80000100a00 */
[----:B------:R1:W-:Y:S04]  /*18030*/  STL.64 [R1+0x248], R4 ;  /* 0x0002480401007387 */ /* 0x0003e80000100a00 */
[----:B------:R-:W-:Y:S04]  /*18040*/  STL.64 [R1+0xc08], R222 ;  /* 0x000c08de01007387 */ /* 0x000fe80000100a00 */
[----:B------:R-:W-:Y:S04]  /*18050*/  STL.64 [R1+0x250], R16 ;  /* 0x0002501001007387 */ /* 0x000fe80000100a00 */
[----:B------:R-:W-:Y:S01]  /*18060*/  STL.64 [R1+0xc10], R16 ;  /* 0x000c101001007387 */ /* 0x000fe20000100a00 */
[----:B-1----:R-:W-:-:S03]  /*18070*/  IMAD.WIDE R4, R0, 0x4, R214 ;  /* 0x0000000400047825 */ /* 0x002fc600078e02d6 */
[----:B------:R-:W-:Y:S04]  /*18080*/  STL.64 [R1+0x540], R228 ;  /* 0x000540e401007387 */ /* 0x000fe80000100a00 */
[----:B------:R3:W-:Y:S04]  /*18090*/  STL.64 [R1+0xc18], R228 ;  /* 0x000c18e401007387 */ /* 0x0007e80000100a00 */
[----:B------:R-:W-:Y:S04]  /*180a0*/  STL.64 [R1+0x240], R20 ;  /* 0x0002401401007387 */ /* 0x000fe80000100a00 */
[----:B------:R-:W-:Y:S04]  /*180b0*/  STL.64 [R1+0xc20], R20 ;  /* 0x000c201401007387 */ /* 0x000fe80000100a00 */
[----:B------:R-:W-:Y:S04]  /*180c0*/  STL.64 [R1+0x238], R216 ;  /* 0x000238d801007387 */ /* 0x000fe80000100a00 */
[----:B------:R1:W-:Y:S04]  /*180d0*/  STL.64 [R1+0xc28], R216 ;  /* 0x000c28d801007387 */ /* 0x0003e80000100a00 */
[----:B------:R-:W-:Y:S04]  /*180e0*/  STL.64 [R1+0x230], R4 ;  /* 0x0002300401007387 */ /* 0x000fe80000100a00 */
[----:B------:R4:W-:Y:S04]  /*180f0*/  STL.64 [R1+0xc30], R4 ;  /* 0x000c300401007387 */ /* 0x0009e80000100a00 */
[----:B------:R-:W-:Y:S04]  /*18100*/  STL.64 [R1+0x228], R6 ;  /* 0x0002280601007387 */ /* 0x000fe80000100a00 */
[----:B------:R-:W-:Y:S04]  /*18110*/  STL.64 [R1+0xc38], R6 ;  /* 0x000c380601007387 */ /* 0x000fe80000100a00 */
[----:B------:R-:W4:Y:S04]  /*18120*/  LDL.LU.64 R220, [R1+0x6b8] ;  /* 0x0006b80001dc7983 */ /* 0x000f280000300a00 */
[----:B------:R-:W4:Y:S04]  /*18130*/  LDL.LU.64 R176, [R1+0x640] ;  /* 0x0006400001b07983 */ /* 0x000f280000300a00 */
[----:B------:R-:W-:Y:S04]  /*18140*/  STL.64 [R1+0x220], R224 ;  /* 0x000220e001007387 */ /* 0x000fe80000100a00 */
[----:B------:R-:W-:Y:S04]  /*18150*/  STL.64 [R1+0xc58], R224 ;  /* 0x000c58e001007387 */ /* 0x000fe80000100a00 */
[----:B------:R-:W-:Y:S04]  /*18160*/  STL.64 [R1+0x218], R14 ;  /* 0x0002180e01007387 */ /* 0x000fe80000100a00 */
[----:B------:R-:W-:Y:S01]  /*18170*/  STL.64 [R1+0xc60], R14 ;  /* 0x000c600e01007387 */ /* 0x000fe20000100a00 */
[----:B---3--:R-:W-:-:S05]  /*18180*/  IMAD.WIDE R228, R0, 0x4, R244 ;  /* 0x0000000400e47825 */ /* 0x008fca00078e02f4 */
[----:B------:R-:W-:Y:S04]  /*18190*/  STL.64 [R1+0x208], R228 ;  /* 0x000208e401007387 */ /* 0x000fe80000100a00 */
[----:B------:R3:W-:Y:S04]  /*181a0*/  STL.64 [R1+0xc78], R228 ;  /* 0x000c78e401007387 */ /* 0x0007e80000100a00 */
[----:B------:R-:W-:Y:S04]  /*181b0*/  STL.64 [R1+0x210], R230 ;  /* 0x000210e601007387 */ /* 0x000fe80000100a00 */
[----:B------:R-:W-:Y:S04]  /*181c0*/  STL.64 [R1+0x200], R226 ;  /* 0x000200e201007387 */ /* 0x000fe80000100a00 */
[----:B------:R-:W-:Y:S04]  /*181d0*/  STL.64 [R1+0x1f8], R242 ;  /* 0x0001f8f201007387 */ /* 0x000fe80000100a00 */
[----:B------:R-:W-:Y:S04]  /*181e0*/  STL.64 [R1+0x1f0], R184 ;  /* 0x0001f0b801007387 */ /* 0x000fe80000100a00 */
[----:B------:R-:W-:Y:S04]  /*181f0*/  STL.64 [R1+0x1e8], R240 ;  /* 0x0001e8f001007387 */ /* 0x000fe80000100a00 */
[----:B------:R-:W-:Y:S04]  /*18200*/  STL.64 [R1+0xe0], R22 ;  /* 0x0000e01601007387 */ /* 0x000fe80000100a00 */
[----:B------:R-:W3:Y:S04]  /*18210*/  LDL.LU.64 R214, [R1+0x6e0] ;  /* 0x0006e00001d67983 */ /* 0x000ee80000300a00 */
[----:B------:R-:W3:Y:S04]  /*18220*/  LDL.LU.64 R158, [R1+0x680] ;  /* 0x00068000019e7983 */ /* 0x000ee80000300a00 */
[----:B------:R-:W3:Y:S01]  /*18230*/  LDL.LU.64 R244, [R1+0x610] ;  /* 0x0006100001f47983 */ /* 0x000ee20000300a00 */
[----:B------:R-:W-:-:S03]  /*18240*/  IMAD.WIDE R10, R0, 0x4, R144 ;  /* 0x00000004000a7825 */ /* 0x000fc600078e0290 */
[----:B------:R-:W3:Y:S04]  /*18250*/  LDL.LU.64 R222, [R1+0x700] ;  /* 0x0007000001de7983 */ /* 0x000ee80000300a00 */
[----:B------:R-:W3:Y:S04]  /*18260*/  LDL.LU.64 R8, [R1+0x6b0] ;  /* 0x0006b00001087983 */ /* 0x000ee80000300a00 */
[----:B------:R-:W3:Y:S04]  /*18270*/  LDL.LU.64 R196, [R1+0x638] ;  /* 0x0006380001c47983 */ /* 0x000ee80000300a00 */
[----:B------:R-:W-:Y:S01]  /*18280*/  STL.64 [R1+0xd8], R218 ;  /* 0x0000d8da01007387 */ /* 0x000fe20000100a00 */
[----:B--2---:R-:W-:-:S04]  /*18290*/  IMAD.WIDE R16, R0, 0x4, R246 ;  /* 0x0000000400107825 */ /* 0x004fc800078e02f6 */
[C---:B------:R-:W-:Y:S01]  /*182a0*/  IMAD.WIDE R246, R0.reuse, 0x4, R2 ;  /* 0x0000000400f67825 */ /* 0x040fe200078e0202 */
[----:B------:R2:W-:Y:S04]  /*182b0*/  STL.64 [R1+0xc8], R16 ;  /* 0x0000c81001007387 */ /* 0x0005e80000100a00 */
[----:B------:R-:W-:Y:S04]  /*182c0*/  STL.64 [R1+0xd0], R232 ;  /* 0x0000d0e801007387 */ /* 0x000fe80000100a00 */
[----:B------:R-:W-:Y:S04]  /*182d0*/  STL.64 [R1+0xc0], R246 ;  /* 0x0000c0f601007387 */ /* 0x000fe80000100a00 */
[----:B------:R-:W-:Y:S04]  /*182e0*/  STL.64 [R1+0x30], R10 ;  /* 0x0000300a01007387 */ /* 0x000fe80000100a00 */
[----:B------:R-:W-:Y:S04]  /*182f0*/  STL.64 [R1+0x28], R248 ;  /* 0x000028f801007387 */ /* 0x000fe80000100a00 */
[----:B------:R-:W-:Y:S04]  /*18300*/  STL.64 [R1+0x20], R234 ;  /* 0x000020ea01007387 */ /* 0x000fe80000100a00 */
[----:B------:R-:W-:Y:S04]  /*18310*/  STL.64 [R1+0x18], R250 ;  /* 0x000018fa01007387 */ /* 0x000fe80000100a00 */
[----:B-1----:R-:W2:Y:S04]  /*18320*/  LDL.LU.64 R216, [R1+0x728] ;  /* 0x0007280001d87983 */ /* 0x002ea80000300a00 */
[----:B------:R-:W2:Y:S01]  /*18330*/  LDL.LU.64 R20, [R1+0x6d8] ;  /* 0x0006d80001147983 */ /* 0x000ea20000300a00 */
[----:B----4-:R-:W-:-:S04]  /*18340*/  IMAD.WIDE R18, R0, 0x4, R220 ;  /* 0x0000000400127825 */ /* 0x010fc800078e02dc */
[C---:B------:R-:W-:Y:S02]  /*18350*/  IMAD.WIDE R238, R0.reuse, 0x4, R176 ;  /* 0x0000000400ee7825 */ /* 0x040fe400078e02b0 */
[----:B------:R-:W4:Y:S04]  /*18360*/  LDL.LU.64 R176, [R1+0x678] ;  /* 0x0006780001b07983 */ /* 0x000f280000300a00 */
[----:B------:R-:W4:Y:S04]  /*18370*/  LDL.LU.64 R220, [R1+0x330] ;  /* 0x0003300001dc7983 */ /* 0x000f280000300a00 */
[----:B------:R-:W-:Y:S04]  /*18380*/  STL.64 [R1+0x10], R12 ;  /* 0x0000100c01007387 */ /* 0x000fe80000100a00 */
[----:B------:R1:W-:Y:S01]  /*18390*/  STL.64 [R1], R18 ;  /* 0x0000001201007387 */ /* 0x0003e20000100a00 */
[----:B---3--:R-:W-:-:S03]  /*183a0*/  IMAD.WIDE R94, R0, 0x4, R244 ;  /* 0x00000004005e7825 */ /* 0x008fc600078e02f4 */
[----:B------:R-:W3:Y:S01]  /*183b0*/  LDL.LU.64 R244, [R1+0x740] ;  /* 0x0007400001f47983 */ /* 0x000ee20000300a00 */
[----:B------:R-:W-:-:S03]  /*183c0*/  IMAD.WIDE R62, R0, 0x4, R214 ;  /* 0x00000004003e7825 */ /* 0x000fc600078e02d6 */
[----:B------:R-:W3:Y:S04]  /*183d0*/  LDL.LU.64 R4, [R1+0x6f8] ;  /* 0x0006f80001047983 */ /* 0x000ee80000300a00 */
[----:B------:R-:W3:Y:S01]  /*183e0*/  LDL.LU.64 R210, [R1+0x6a8] ;  /* 0x0006a80001d27983 */ /* 0x000ee20000300a00 */
[----:B------:R-:W-:-:S03]  /*183f0*/  IMAD.WIDE R78, R0, 0x4, R158 ;  /* 0x00000004004e7825 */ /* 0x000fc600078e029e */
[----:B------:R-:W3:Y:S01]  /*18400*/  LDL.LU.64 R212, [R1+0x630] ;  /* 0x0006300001d47983 */ /* 0x000ee20000300a00 */
[----:B------:R-:W-:-:S03]  /*18410*/  IMAD.WIDE R66, R0, 0x4, R222 ;  /* 0x0000000400427825 */ /* 0x000fc600078e02de */
[----:B------:R-:W3:Y:S01]  /*18420*/  LDL.LU.64 R214, [R1+0x760] ;  /* 0x0007600001d67983 */ /* 0x000ee20000300a00 */
[----:B------:R-:W-:-:S03]  /*18430*/  IMAD.WIDE R82, R0, 0x4, R8 ;  /* 0x0000000400527825 */ /* 0x000fc600078e0208 */
[----:B------:R-:W3:Y:S01]  /*18440*/  LDL.LU.64 R158, [R1+0x720] ;  /* 0x00072000019e7983 */ /* 0x000ee20000300a00 */
[----:B------:R-:W-:-:S03]  /*18450*/  IMAD.WIDE R98, R0, 0x4, R196 ;  /* 0x0000000400627825 */ /* 0x000fc600078e02c4 */
[----:B------:R-:W3:Y:S04]  /*18460*/  LDL.LU.64 R222, [R1+0x6d0] ;  /* 0x0006d00001de7983 */ /* 0x000ee80000300a00 */
[----:B------:R-:W3:Y:S04]  /*18470*/  LDL.LU.64 R8, [R1+0x670] ;  /* 0x0006700001087983 */ /* 0x000ee80000300a00 */
[----:B------:R-:W3:Y:S01]  /*18480*/  LDL.LU.64 R196, [R1+0x328] ;  /* 0x0003280001c47983 */ /* 0x000ee20000300a00 */
[----:B--2---:R-:W-:-:S04]  /*18490*/  IMAD.WIDE R68, R0, 0x4, R216 ;  /* 0x0000000400447825 */ /* 0x004fc800078e02d8 */
[----:B------:R-:W-:-:S04]  /*184a0*/  IMAD.WIDE R84, R0, 0x4, R20 ;  /* 0x0000000400547825 */ /* 0x000fc800078e0214 */
[C---:B----4-:R-:W-:Y:S02]  /*184b0*/  IMAD.WIDE R100, R0.reuse, 0x4, R176 ;  /* 0x0000000400647825 */ /* 0x050fe400078e02b0 */
[----:B------:R-:W2:Y:S02]  /*184c0*/  LDL.LU.64 R176, [R1+0x770] ;  /* 0x0007700001b07983 */ /* 0x000ea40000300a00 */
[C---:B------:R-:W-:Y:S02]  /*184d0*/  IMAD.WIDE R118, R0.reuse, 0x4, R220 ;  /* 0x0000000400767825 */ /* 0x040fe400078e02dc */
[----:B------:R-:W4:Y:S04]  /*184e0*/  LDL.LU.64 R216, [R1+0x738] ;  /* 0x0007380001d87983 */ /* 0x000f280000300a00 */
[----:B------:R-:W4:Y:S04]  /*184f0*/  LDL.LU.64 R20, [R1+0x6f0] ;  /* 0x0006f00001147983 */ /* 0x000f280000300a00 */
[----:B------:R-:W4:Y:S01]  /*18500*/  LDL.LU.64 R220, [R1+0x698] ;  /* 0x0006980001dc7983 */ /* 0x000f220000300a00 */
[----:B---3--:R-:W-:-:S03]  /*18510*/  IMAD.WIDE R64, R0, 0x4, R244 ;  /* 0x0000000400407825 */ /* 0x008fc600078e02f4 */
[----:B------:R-:W3:Y:S01]  /*18520*/  LDL.LU.64 R244, [R1+0x628] ;  /* 0x0006280001f47983 */ /* 0x000ee20000300a00 */
[----:B------:R-:W-:-:S04]  /*18530*/  IMAD.WIDE R136, R0, 0x4, R138 ;  /* 0x0000000400887825 */ /* 0x000fc800078e028a */
[----:B------:R-:W-:-:S04]  /*18540*/  IMAD.WIDE R96, R0, 0x4, R210 ;  /* 0x0000000400607825 */ /* 0x000fc800078e02d2 */
[----:B------:R-:W-:-:S04]  /*18550*/  IMAD.WIDE R114, R0, 0x4, R212 ;  /* 0x0000000400727825 */ /* 0x000fc800078e02d4 */
[C---:B------:R-:W-:Y:S02]  /*18560*/  IMAD.WIDE R70, R0.reuse, 0x4, R214 ;  /* 0x0000000400467825 */ /* 0x040fe400078e02d6 */
[----:B------:R-:W3:Y:S04]  /*18570*/  LDL.LU.64 R214, [R1+0x780] ;  /* 0x0007800001d67983 */ /* 0x000ee80000300a00 */
[----:B------:R-:W3:Y:S04]  /*18580*/  LDL.LU.64 R212, [R1+0x750] ;  /* 0x0007500001d47983 */ /* 0x000ee80000300a00 */
        /* <DEDUP_REMOVED lines=8> */
[----:B------:R-:W-:-:S04]  /*18610*/  IMAD.WIDE R120, R0, 0x4, R8 ;  /* 0x0000000400787825 */ /* 0x000fc800078e0208 */
[----:B------:R-:W-:-:S04]  /*18620*/  IMAD.WIDE R132, R0, 0x4, R142 ;  /* 0x0000000400847825 */ /* 0x000fc800078e028e */
[C---:B--2---:R-:W-:Y:S02]  /*18630*/  IMAD.WIDE R74, R0.reuse, 0x4, R176 ;  /* 0x00000004004a7825 */ /* 0x044fe400078e02b0 */
[----:B------:R-:W2:Y:S04]  /*18640*/  LDL.LU.64 R176, [R1+0x730] ;  /* 0x0007300001b07983 */ /* 0x000ea80000300a00 */
[----:B------:R-:W2:Y:S04]  /*18650*/  LDL.LU.64 R158, [R1+0x6e8] ;  /* 0x0006e800019e7983 */ /* 0x000ea80000300a00 */
[----:B------:R-:W2:Y:S01]  /*18660*/  LDL.LU.64 R222, [R1+0x690] ;  /* 0x0006900001de7983 */ /* 0x000ea20000300a00 */
[----:B----4-:R-:W-:-:S03]  /*18670*/  IMAD.WIDE R124, R0, 0x4, R220 ;  /* 0x00000004007c7825 */ /* 0x010fc600078e02dc */
[----:B------:R-:W4:Y:S04]  /*18680*/  LDL.LU.64 R8, [R1+0x340] ;  /* 0x0003400001087983 */ /* 0x000f280000300a00 */
[----:B------:R-:W4:Y:S04]  /*18690*/  LDL.LU.64 R14, [R1+0x790] ;  /* 0x00079000010e7983 */ /* 0x000f280000300a00 */
[----:B------:R-:W4:Y:S04]  /*186a0*/  LDL.LU.64 R224, [R1+0x778] ;  /* 0x0007780001e07983 */ /* 0x000f280000300a00 */
[----:B------:R-:W4:Y:S01]  /*186b0*/  LDL.LU.64 R220, [R1+0x748] ;  /* 0x0007480001dc7983 */ /* 0x000f220000300a00 */
[----:B---3--:R-:W-:-:S03]  /*186c0*/  IMAD.WIDE R142, R0, 0x4, R244 ;  /* 0x00000004008e7825 */ /* 0x008fc600078e02f4 */
[----:B------:R-:W3:Y:S01]  /*186d0*/  LDL.LU.64 R244, [R1+0x708] ;  /* 0x0007080001f47983 */ /* 0x000ee20000300a00 */
[----:B------:R-:W-:Y:S01]  /*186e0*/  IMAD.WIDE R2, R0, 0x4, R106 ;  /* 0x0000000400027825 */ /* 0x000fe200078e026a */
[----:B------:R-:W-:-:S03]  /*186f0*/  ISETP.GE.U32.AND P3, PT, R148, 0x7ffffde0, PT ;  /* 0x7ffffde09400780c */ /* 0x000fc60003f66070 */
[----:B------:R-:W-:-:S04]  /*18700*/  IMAD.WIDE R236, R0, 0x4, R206 ;  /* 0x0000000400ec7825 */ /* 0x000fc800078e02ce */
[C---:B------:R-:W-:Y:S02]  /*18710*/  IMAD.WIDE R116, R0.reuse, 0x4, R180 ;  /* 0x0000000400747825 */ /* 0x040fe400078e02b4 */
[----:B------:R-:W3:Y:S02]  /*18720*/  LDL.LU.64 R180, [R1+0x300] ;  /* 0x0003000001b47983 */ /* 0x000ee40000300a00 */
[C---:B------:R-:W-:Y:S02]  /*18730*/  IMAD.WIDE R80, R0.reuse, 0x4, R4 ;  /* 0x0000000400507825 */ /* 0x040fe400078e0204 */
[----:B------:R-:W3:Y:S02]  /*18740*/  LDL.64 R6, [R1+0x378] ;  /* 0x0003780001067983 */ /* 0x000ee40000100a00 */
[C---:B------:R-:W-:Y:S02]  /*18750*/  IMAD.WIDE R90, R0.reuse, 0x4, R216 ;  /* 0x00000004005a7825 */ /* 0x040fe400078e02d8 */
[----:B------:R-:W3:Y:S02]  /*18760*/  LDL.64 R4, [R1+0x308] ;  /* 0x0003080001047983 */ /* 0x000ee40000100a00 */
[----:B------:R-:W-:-:S02]  /*18770*/  IMAD.WIDE R106, R0, 0x4, R20 ;  /* 0x00000004006a7825 */ /* 0x000fc400078e0214 */
[----:B------:R-:W3:Y:S02]  /*18780*/  LDL.64 R216, [R1+0x280] ;  /* 0x0002800001d87983 */ /* 0x000ee40000100a00 */
[C---:B------:R-:W-:Y:S02]  /*18790*/  IMAD.WIDE R148, R0.reuse, 0x4, R160 ;  /* 0x0000000400947825 */ /* 0x040fe400078e02a0 */
[----:B------:R-:W3:Y:S02]  /*187a0*/  LDL.64 R20, [R1+0x248] ;  /* 0x0002480001147983 */ /* 0x000ee40000100a00 */
[----:B------:R-:W-:-:S04]  /*187b0*/  IMAD.WIDE R206, R0, 0x4, R204 ;  /* 0x0000000400ce7825 */ /* 0x000fc800078e02cc */
[C---:B------:R-:W-:Y:S02]  /*187c0*/  IMAD.WIDE R204, R0.reuse, 0x4, R162 ;  /* 0x0000000400cc7825 */ /* 0x040fe400078e02a2 */
[----:B------:R-:W3:Y:S02]  /*187d0*/  LDL.LU.64 R162, [R1+0x350] ;  /* 0x0003500001a27983 */ /* 0x000ee40000300a00 */
[C---:B------:R-:W-:Y:S02]  /*187e0*/  IMAD.WIDE R72, R0.reuse, 0x4, R228 ;  /* 0x0000000400487825 */ /* 0x040fe400078e02e4 */
[----:B------:R-:W3:Y:S02]  /*187f0*/  LDL.LU.64 R228, [R1+0xc78] ;  /* 0x000c780001e47983 */ /* 0x000ee40000300a00 */
[C---:B------:R-:W-:Y:S02]  /*18800*/  IMAD.WIDE R88, R0.reuse, 0x4, R196 ;  /* 0x0000000400587825 */ /* 0x040fe400078e02c4 */
[----:B------:R-:W3:Y:S02]  /*18810*/  LDL.LU.64 R196, [R1+0xc70] ;  /* 0x000c700001c47983 */ /* 0x000ee40000300a00 */
[----:B------:R-:W-:-:S04]  /*18820*/  IMAD.WIDE R160, R0, 0x4, R140 ;  /* 0x0000000400a07825 */ /* 0x000fc800078e028c */
[----:B------:R-:W-:-:S04]  /*18830*/  IMAD.WIDE R190, R0, 0x4, R76 ;  /* 0x0000000400be7825 */ /* 0x000fc800078e024c */
[C---:B--2---:R-:W-:Y:S02]  /*18840*/  IMAD.WIDE R104, R0.reuse, 0x4, R176 ;  /* 0x0000000400687825 */ /* 0x044fe400078e02b0 */
[----:B------:R-:W2:Y:S02]  /*18850*/  LDL.LU.64 R176, [R1+0xc68] ;  /* 0x000c680001b07983 */ /* 0x000ea40000300a00 */
[----:B------:R-:W-:-:S04]  /*18860*/  IMAD.WIDE R122, R0, 0x4, R158 ;  /* 0x00000004007a7825 */ /* 0x000fc800078e029e */
[C---:B------:R-:W-:Y:S02]  /*18870*/  IMAD.WIDE R140, R0.reuse, 0x4, R222 ;  /* 0x00000004008c7825 */ /* 0x040fe400078e02de */
[----:B------:R-:W2:Y:S02]  /*18880*/  LDL.64 R222, [R1+0x368] ;  /* 0x0003680001de7983 */ /* 0x000ea40000100a00 */
[C---:B----4-:R-:W-:Y:S02]  /*18890*/  IMAD.WIDE R158, R0.reuse, 0x4, R8 ;  /* 0x00000004009e7825 */ /* 0x050fe400078e0208 */
[----:B------:R-:W4:Y:S02]  /*188a0*/  LDL.64 R8, [R1+0x2e0] ;  /* 0x0002e00001087983 */ /* 0x000f240000100a00 */
[C---:B------:R-:W-:Y:S02]  /*188b0*/  IMAD.WIDE R76, R0.reuse, 0x4, R14 ;  /* 0x00000004004c7825 */ /* 0x040fe400078e020e */
[----:B------:R-:W4:Y:S02]  /*188c0*/  LDL.LU.64 R14, [R1+0xc60] ;  /* 0x000c6000010e7983 */ /* 0x000f240000300a00 */
[----:B------:R-:W-:-:S02]  /*188d0*/  IMAD.WIDE R92, R0, 0x4, R224 ;  /* 0x00000004005c7825 */ /* 0x000fc400078e02e0 */
[----:B------:R-:W4:Y:S02]  /*188e0*/  LDL.LU.64 R224, [R1+0xc58] ;  /* 0x000c580001e07983 */ /* 0x000f240000300a00 */
[C---:B------:R-:W-:Y:S02]  /*188f0*/  IMAD.WIDE R108, R0.reuse, 0x4, R220 ;  /* 0x00000004006c7825 */ /* 0x040fe400078e02dc */
[----:B------:R-:W4:Y:S02]  /*18900*/  LDL.LU.64 R220, [R1+0xc50] ;  /* 0x000c500001dc7983 */ /* 0x000f240000300a00 */
[C---:B---3--:R-:W-:Y:S02]  /*18910*/  IMAD.WIDE R126, R0.reuse, 0x4, R244 ;  /* 0x00000004007e7825 */ /* 0x048fe400078e02f4 */
[----:B------:R-:W3:Y:S02]  /*18920*/  LDL.LU.64 R244, [R1+0xc48] ;  /* 0x000c480001f47983 */ /* 0x000ee40000300a00 */
[----:B---3--:R-:W-:-:S02]  /*18930*/  IMAD.WIDE R144, R0, 0x4, R244 ;  /* 0x0000000400907825 */ /* 0x008fc400078e02f4 */
[----:B------:R-:W3:Y:S02]  /*18940*/  LDL.LU.64 R244, [R1+0xc40] ;  /* 0x000c400001f47983 */ /* 0x000ee40000300a00 */
[C---:B------:R-:W-:Y:S02]  /*18950*/  IMAD.WIDE R214, R0.reuse, 0x4, R214 ;  /* 0x0000000400d67825 */ /* 0x040fe400078e02d6 */
[----:B---3--:R-:W-:Y:S04]  /*18960*/  LDGSTS.E [R244+0x70000], desc[UR60][R6.64], P4 ;  /* 0x7000000006f47fae */ /* 0x008fe8000a12187c */
[----:B------:R-:W-:Y:S04]  /*18970*/  LDGSTS.E [R244+0x70400], desc[UR60][R4.64], P4 ;  /* 0x7040000004f47fae */ /* 0x000fe8000a12187c */
[----:B------:R-:W-:Y:S04]  /*18980*/  LDGSTS.E [R244+0x70800], desc[UR60][R216.64], P4 ;  /* 0x70800000d8f47fae */ /* 0x000fe8000a12187c */
[----:B------:R-:W-:Y:S04]  /*18990*/  LDGSTS.E [R244+0x70c00], desc[UR60][R20.64], P4 ;  /* 0x70c0000014f47fae */ /* 0x000fe8000a12187c */
[----:B------:R-:W-:Y:S04]  /*189a0*/  LDGSTS.E [R244+0x71000], desc[UR60][R228.64], P4 ;  /* 0x71000000e4f47fae */ /* 0x000fe8000a12187c */
[----:B------:R-:W-:Y:S04]  /*189b0*/  LDGSTS.E [R244+0x71400], desc[UR60][R16.64], P4 ;  /* 0x7140000010f47fae */ /* 0x000fe8000a12187c */
[----:B------:R-:W3:Y:S04]  /*189c0*/  LDL.LU.64 R6, [R1+0xc38] ;  /* 0x000c380001067983 */ /* 0x000ee80000300a00 */
        /* <DEDUP_REMOVED lines=11> */
[----:B-1----:R-:W3:Y:S04]  /*18a80*/  LDL.64 R18, [R1+0x358] ;  /* 0x0003580001127983 */ /* 0x002ee80000100a00 */
[----:B------:R-:W-:Y:S04]  /*18a90*/  LDGSTS.E [R244+0x73000], desc[UR60][R74.64], P4 ;  /* 0x730000004af47fae */ /* 0x000fe8000a12187c */
[----:B------:R-:W-:Y:S04]  /*18aa0*/  LDGSTS.E [R244+0x73400], desc[UR60][R214.64], P4 ;  /* 0x73400000d6f47fae */ /* 0x000fe8000a12187c */
[----:B------:R1:W-:Y:S04]  /*18ab0*/  STL.64 [R1+0xac0], R214 ;  /* 0x000ac0d601007387 */ /* 0x0003e80000100a00 */
[----:B------:R-:W-:Y:S04]  /*18ac0*/  LDGSTS.E [R244+0x73800], desc[UR60][R72.64], P4 ;  /* 0x7380000048f47fae */ /* 0x000fe8000a12187c */
[----:B------:R-:W-:Y:S04]  /*18ad0*/  LDGSTS.E [R244+0x73c00], desc[UR60][R76.64], P4 ;  /* 0x73c000004cf47fae */ /* 0x000fe8000a12187c */
[----:B-1----:R-:W3:Y:S04]  /*18ae0*/  LDL.64 R214, [R1+0x278] ;  /* 0x0002780001d67983 */ /* 0x002ee80000100a00 */
[----:B--2---:R-:W-:Y:S04]  /*18af0*/  LDGSTS.E [R245+0x70080], desc[UR60][R222.64], P4 ;  /* 0x70080000def57fae */ /* 0x004fe8000a12187c */
[----:B----4-:R-:W-:Y:S01]  /*18b00*/  LDGSTS.E [R245+0x70480], desc[UR60][R8.64], P4 ;  /* 0x7048000008f57fae */ /* 0x010fe2000a12187c */
[----:B------:R-:W-:-:S03]  /*18b10*/  IMAD.WIDE R212, R0, 0x4, R212 ;  /* 0x0000000400d47825 */ /* 0x000fc600078e02d4 */
[----:B------:R-:W2:Y:S04]  /*18b20*/  LDL.LU.64 R222, [R1+0xc08] ;  /* 0x000c080001de7983 */ /* 0x000ea80000300a00 */
[----:B------:R-:W4:Y:S04]  /*18b30*/  LDL.LU.64 R8, [R1+0xc00] ;  /* 0x000c000001087983 */ /* 0x000f280000300a00 */
[----:B---3--:R-:W-:Y:S04]  /*18b40*/  LDGSTS.E [R245+0x70880], desc[UR60][R214.64], P4 ;  /* 0x70880000d6f57fae */ /* 0x008fe8000a12187c */
[----:B------:R-:W-:Y:S04]  /*18b50*/  LDGSTS.E [R245+0x70c80], desc[UR60][R20.64], P4 ;  /* 0x70c8000014f57fae */ /* 0x000fe8000a12187c */
[----:B------:R-:W-:Y:S04]  /*18b60*/  LDGSTS.E [R245+0x71080], desc[UR60][R226.64], P4 ;  /* 0x71080000e2f57fae */ /* 0x000fe8000a12187c */
[----:B------:R-:W-:Y:S04]  /*18b70*/  LDGSTS.E [R245+0x71480], desc[UR60][R246.64], P4 ;  /* 0x71480000f6f57fae */ /* 0x000fe8000a12187c */
[----:B------:R-:W-:Y:S04]  /*18b80*/  LDGSTS.E [R245+0x71880], desc[UR60][R238.64], P4 ;  /* 0x71880000eef57fae */ /* 0x000fe8000a12187c */
[----:B------:R-:W3:Y:S04]  /*18b90*/  LDL.LU.64 R20, [R1+0xbf8] ;  /* 0x000bf80001147983 */ /* 0x000ee80000300a00 */
[----:B------:R-:W-:Y:S04]  /*18ba0*/  LDGSTS.E [R245+0x71c80], desc[UR60][R78.64], P4 ;  /* 0x71c800004ef57fae */ /* 0x000fe8000a12187c */
[----:B------:R-:W2:Y:S04]  /*18bb0*/  LDL.LU.64 R226, [R1+0xbf0] ;  /* 0x000bf00001e27983 */ /* 0x000ea80000300a00 */
[----:B------:R-:W-:Y:S04]  /*18bc0*/  LDGSTS.E [R245+0x72080], desc[UR60][R82.64], P4 ;  /* 0x7208000052f57fae */ /* 0x000fe8000a12187c */
[----:B------:R-:W4:Y:S04]  /*18bd0*/  LDL.LU.64 R246, [R1+0xbe8] ;  /* 0x000be80001f67983 */ /* 0x000f280000300a00 */
[----:B------:R-:W-:Y:S04]  /*18be0*/  LDGSTS.E [R245+0x72480], desc[UR60][R84.64], P4 ;  /* 0x7248000054f57fae */ /* 0x000fe8000a12187c */
[----:B------:R-:W3:Y:S04]  /*18bf0*/  LDL.64 R214, [R1+0x290] ;  /* 0x0002900001d67983 */ /* 0x000ee80000100a00 */
[----:B------:R-:W-:Y:S04]  /*18c00*/  LDGSTS.E [R245+0x72880], desc[UR60][R80.64], P4 ;  /* 0x7288000050f57fae */ /* 0x000fe8000a12187c */
[----:B------:R1:W-:Y:S04]  /*18c10*/  STL.64 [R1+0xab0], R238 ;  /* 0x000ab0ee01007387 */ /* 0x0003e80000100a00 */
[----:B------:R-:W-:Y:S04]  /*18c20*/  LDGSTS.E [R245+0x72c80], desc[UR60][R86.64], P4 ;  /* 0x72c8000056f57fae */ /* 0x000fe8000a12187c */
[----:B------:R-:W-:Y:S04]  /*18c30*/  LDGSTS.E [R245+0x73080], desc[UR60][R90.64], P4 ;  /* 0x730800005af57fae */ /* 0x000fe8000a12187c */
[----:B-1----:R-:W2:Y:S04]  /*18c40*/  LDL.64 R238, [R1+0x518] ;  /* 0x0005180001ee7983 */ /* 0x002ea80000100a00 */
[----:B------:R-:W-:Y:S04]  /*18c50*/  LDGSTS.E [R245+0x73480], desc[UR60][R212.64], P4 ;  /* 0x73480000d4f57fae */ /* 0x000fe8000a12187c */
[----:B------:R1:W-:Y:S04]  /*18c60*/  STL.64 [R1+0xab8], R212 ;  /* 0x000ab8d401007387 */ /* 0x0003e80000100a00 */
[----:B------:R-:W-:Y:S04]  /*18c70*/  LDGSTS.E [R245+0x73880], desc[UR60][R88.64], P4 ;  /* 0x7388000058f57fae */ /* 0x000fe8000a12187c */
[----:B------:R-:W-:Y:S04]  /*18c80*/  LDGSTS.E [R245+0x73c80], desc[UR60][R92.64], P4 ;  /* 0x73c800005cf57fae */ /* 0x000fe8000a12187c */
[----:B-1----:R-:W3:Y:S04]  /*18c90*/  LDL.64 R212, [R1+0x270] ;  /* 0x0002700001d47983 */ /* 0x002ee80000100a00 */
[----:B------:R1:W-:Y:S04]  /*18ca0*/  STL.64 [R1+0xae8], R244 ;  /* 0x000ae8f401007387 */ /* 0x0003e80000100a00 */
[----:B-1----:R-:W2:Y:S01]  /*18cb0*/  LDL.64 R244, [R1+0x2a8] ;  /* 0x0002a80001f47983 */ /* 0x002ea20000100a00 */
[----:B------:R-:W-:-:S03]  /*18cc0*/  IMAD.WIDE R210, R0, 0x4, R210 ;  /* 0x0000000400d27825 */ /* 0x000fc600078e02d2 */
[----:B----4-:R-:W-:Y:S04]  /*18cd0*/  LDGSTS.E [R246+0x70100], desc[UR60][R18.64], P4 ;  /* 0x7010000012f67fae */ /* 0x010fe8000a12187c */
[----:B------:R-:W4:Y:S04]  /*18ce0*/  LDL.LU.64 R18, [R1+0xbe0] ;  /* 0x000be00001127983 */ /* 0x000f280000300a00 */
[----:B--2---:R-:W-:Y:S04]  /*18cf0*/  LDGSTS.E [R246+0x70500], desc[UR60][R244.64], P4 ;  /* 0x70500000f4f67fae */ /* 0x004fe8000a12187c */
[----:B---3--:R-:W-:Y:S04]  /*18d00*/  LDGSTS.E [R246+0x70900], desc[UR60][R212.64], P4 ;  /* 0x70900000d4f67fae */ /* 0x008fe8000a12187c */
        /* <DEDUP_REMOVED lines=11> */
[----:B------:R-:W2:Y:S04]  /*18dc0*/  LDL.LU.64 R216, [R1+0xbd8] ;  /* 0x000bd80001d87983 */ /* 0x000ea80000300a00 */
[----:B------:R-:W-:Y:S04]  /*18dd0*/  LDGSTS.E [R246+0x73900], desc[UR60][R104.64], P4 ;  /* 0x7390000068f67fae */ /* 0x000fe8000a12187c */
[----:B------:R-:W3:Y:S04]  /*18de0*/  LDL.LU.64 R242, [R1+0xbd0] ;  /* 0x000bd00001f27983 */ /* 0x000ee80000300a00 */
[----:B------:R-:W-:Y:S04]  /*18df0*/  LDGSTS.E [R246+0x73d00], desc[UR60][R108.64], P4 ;  /* 0x73d000006cf67fae */ /* 0x000fe8000a12187c */
[----:B------:R-:W4:Y:S04]  /*18e00*/  LDL.LU.64 R10, [R1+0xbc8] ;  /* 0x000bc800010a7983 */ /* 0x000f280000300a00 */
[----:B------:R-:W-:Y:S04]  /*18e10*/  LDGSTS.E [R247+0x70180], desc[UR60][R238.64], P4 ;  /* 0x70180000eef77fae */ /* 0x000fe8000a12187c */
[----:B------:R-:W-:Y:S04]  /*18e20*/  STL.64 [R1+0xaa0], R236 ;  /* 0x000aa0ec01007387 */ /* 0x000fe80000100a00 */
[----:B------:R1:W-:Y:S04]  /*18e30*/  LDGSTS.E [R247+0x70580], desc[UR60][R214.64], P4 ;  /* 0x70580000d6f77fae */ /* 0x0003e8000a12187c */
[----:B------:R-:W-:Y:S04]  /*18e40*/  STL.64 [R1+0xaa8], R210 ;  /* 0x000aa8d201007387 */ /* 0x000fe80000100a00 */
[----:B------:R-:W-:Y:S04]  /*18e50*/  LDGSTS.E [R247+0x70980], desc[UR60][R20.64], P4 ;  /* 0x7098000014f77fae */ /* 0x000fe8000a12187c */
[----:B------:R-:W-:Y:S01]  /*18e60*/  LDGSTS.E [R247+0x70d80], desc[UR60][R4.64], P4 ;  /* 0x70d8000004f77fae */ /* 0x000fe2000a12187c */
[C---:B------:R-:W-:Y:S01]  /*18e70*/  IMAD.WIDE R110, R0.reuse, 0x4, R110 ;  /* 0x00000004006e7825 */ /* 0x040fe200078e026e */
[----:B-1----:R-:W1:Y:S02]  /*18e80*/  LDC R215, c[0x0][0x230] ;  /* 0x00008c00ffd77b82 */ /* 0x002e640000000800 */
[----:B------:R-:W-:Y:S04]  /*18e90*/  LDGSTS.E [R247+0x71180], desc[UR60][R184.64], P4 ;  /* 0x71180000b8f77fae */ /* 0x000fe8000a12187c */
[----:B------:R-:W4:Y:S04]  /*18ea0*/  LDL.LU.64 R20, [R1+0xbc0] ;  /* 0x000bc00001147983 */ /* 0x000f280000300a00 */
[----:B------:R-:W2:Y:S04]  /*18eb0*/  LDL.LU.64 R4, [R1+0xbb8] ;  /* 0x000bb80001047983 */ /* 0x000ea80000300a00 */
[----:B------:R-:W3:Y:S04]  /*18ec0*/  LDL.LU.64 R184, [R1+0xbb0] ;  /* 0x000bb00001b87983 */ /* 0x000ee80000300a00 */
[----:B------:R-:W-:Y:S01]  /*18ed0*/  LDGSTS.E [R247+0x71580], desc[UR60][R248.64], P4 ;  /* 0x71580000f8f77fae */ /* 0x000fe2000a12187c */
[----:B------:R-:W-:-:S03]  /*18ee0*/  IMAD.WIDE R112, R0, 0x4, R112 ;  /* 0x0000000400707825 */ /* 0x000fc600078e0270 */
[----:B------:R-:W-:Y:S01]  /*18ef0*/  LDGSTS.E [R247+0x71980], desc[UR60][R110.64], P4 ;  /* 0x719800006ef77fae */ /* 0x000fe2000a12187c */
[----:B------:R-:W-:-:S03]  /*18f00*/  IMAD.WIDE R208, R0, 0x4, R208 ;  /* 0x0000000400d07825 */ /* 0x000fc600078e02d0 */
[----:B------:R-:W-:Y:S04]  /*18f10*/  LDGSTS.E [R247+0x71d80], desc[UR60][R112.64], P4 ;  /* 0x71d8000070f77fae */ /* 0x000fe8000a12187c */
[----:B------:R-:W3:Y:S04]  /*18f20*/  LDL.LU.64 R248, [R1+0xba8] ;  /* 0x000ba80001f87983 */ /* 0x000ee80000300a00 */
[----:B------:R-:W-:Y:S04]  /*18f30*/  LDGSTS.E [R247+0x72180], desc[UR60][R116.64], P4 ;  /* 0x7218000074f77fae */ /* 0x000fe8000a12187c */
[----:B------:R-:W-:Y:S04]  /*18f40*/  LDGSTS.E [R247+0x72580], desc[UR60][R118.64], P4 ;  /* 0x7258000076f77fae */ /* 0x000fe8000a12187c */
[----:B------:R-:W-:Y:S04]  /*18f50*/  LDGSTS.E [R247+0x72980], desc[UR60][R114.64], P4 ;  /* 0x7298000072f77fae */ /* 0x000fe8000a12187c */
[----:B------:R-:W-:Y:S04]  /*18f60*/  LDGSTS.E [R247+0x72d80], desc[UR60][R120.64], P4 ;  /* 0x72d8000078f77fae */ /* 0x000fe8000a12187c */
[----:B------:R-:W-:Y:S04]  /*18f70*/  LDGSTS.E [R247+0x73180], desc[UR60][R124.64], P4 ;  /* 0x731800007cf77fae */ /* 0x000fe8000a12187c */
[----:B------:R-:W-:Y:S01]  /*18f80*/  LDGSTS.E [R247+0x73580], desc[UR60][R208.64], P4 ;  /* 0x73580000d0f77fae */ /* 0x000fe2000a12187c */
[----:B------:R-:W-:-:S03]  /*18f90*/  IMAD.WIDE R128, R0, 0x4, R128 ;  /* 0x0000000400807825 */ /* 0x000fc600078e0280 */
[----:B------:R-:W-:Y:S01]  /*18fa0*/  LDGSTS.E [R247+0x73980], desc[UR60][R122.64], P4 ;  /* 0x739800007af77fae */ /* 0x000fe2000a12187c */
[----:B------:R-:W-:-:S03]  /*18fb0*/  IMAD.WIDE R130, R0, 0x4, R130 ;  /* 0x0000000400827825 */ /* 0x000fc600078e0282 */
[----:B------:R-:W-:Y:S01]  /*18fc0*/  LDGSTS.E [R247+0x73d80], desc[UR60][R126.64], P4 ;  /* 0x73d800007ef77fae */ /* 0x000fe2000a12187c */
[----:B------:R-:W-:-:S03]  /*18fd0*/  IMAD.WIDE R134, R0, 0x4, R134 ;  /* 0x0000000400867825 */ /* 0x000fc600078e0286 */
[----:B------:R1:W-:Y:S04]  /*18fe0*/  STL.64 [R1+0xac8], R208 ;  /* 0x000ac8d001007387 */ /* 0x0003e80000100a00 */
[----:B------:R-:W-:Y:S04]  /*18ff0*/  STL.64 [R1+0xad0], R246 ;  /* 0x000ad0f601007387 */ /* 0x000fe80000100a00 */
[----:B---3--:R1:W-:Y:S04]  /*19000*/  LDGSTS.E [R248+0x70200], desc[UR60][R184.64], P4 ;  /* 0x70200000b8f87fae */ /* 0x0083e8000a12187c */
        /* <DEDUP_REMOVED lines=21> */
[----:B------:R-:W-:Y:S04]  /*19160*/  STL.64 [R1+0xad8], R206 ;  /* 0x000ad8ce01007387 */ /* 0x000fe80000100a00 */
[----:B--2---:R-:W-:Y:S04]  /*19170*/  LDGSTS.E [R249+0x70280], desc[UR60][R4.64], P4 ;  /* 0x7028000004f97fae */ /* 0x004fe8000a12187c */
[----:B------:R-:W-:Y:S04]  /*19180*/  LDGSTS.E [R249+0x70680], desc[UR60][R216.64], P4 ;  /* 0x70680000d8f97fae */ /* 0x000fe8000a12187c */
[----:B------:R-:W-:Y:S04]  /*19190*/  LDGSTS.E [R249+0x70a80], desc[UR60][R222.64], P4 ;  /* 0x70a80000def97fae */ /* 0x000fe8000a12187c */
[----:B------:R-:W2:Y:S04]  /*191a0*/  LDL.LU.64 R4, [R1+0xb70] ;  /* 0x000b700001047983 */ /* 0x000ea80000300a00 */
[----:B------:R-:W2:Y:S04]  /*191b0*/  LDL.LU.64 R216, [R1+0xb68] ;  /* 0x000b680001d87983 */ /* 0x000ea80000300a00 */
[----:B------:R-:W2:Y:S04]  /*191c0*/  LDL.LU.64 R222, [R1+0xb60] ;  /* 0x000b600001de7983 */ /* 0x000ea80000300a00 */
[----:B------:R-:W-:Y:S04]  /*191d0*/  LDGSTS.E [R249+0x70e80], desc[UR60][R224.64], P4 ;  /* 0x70e80000e0f97fae */ /* 0x000fe8000a12187c */
[----:B------:R1:W-:Y:S04]  /*191e0*/  LDGSTS.E [R249+0x71280], desc[UR60][R22.64], P4 ;  /* 0x7128000016f97fae */ /* 0x0003e8000a12187c */
[----:B------:R-:W-:Y:S04]  /*191f0*/  LDGSTS.E [R249+0x71680], desc[UR60][R250.64], P4 ;  /* 0x71680000faf97fae */ /* 0x000fe8000a12187c */
[----:B------:R-:W2:Y:S04]  /*19200*/  LDL.LU.64 R224, [R1+0xb58] ;  /* 0x000b580001e07983 */ /* 0x000ea80000300a00 */
[----:B------:R-:W2:Y:S04]  /*19210*/  LDL.LU.64 R22, [R1+0xb50] ;  /* 0x000b500001167983 */ /* 0x000ea80000300a00 */
[----:B------:R-:W4:Y:S01]  /*19220*/  LDL.LU.64 R250, [R1+0xb48] ;  /* 0x000b480001fa7983 */ /* 0x000f220000300a00 */
[----:B------:R-:W-:-:S04]  /*19230*/  IMAD.WIDE R146, R0, 0x4, R146 ;  /* 0x0000000400927825 */ /* 0x000fc800078e0292 */
[C---:B------:R-:W-:Y:S01]  /*19240*/  IMAD.WIDE R152, R0.reuse, 0x4, R152 ;  /* 0x0000000400987825 */ /* 0x040fe200078e0298 */
[----:B------:R-:W-:Y:S03]  /*19250*/  LDGSTS.E [R249+0x71a80], desc[UR60][R146.64], P4 ;  /* 0x71a8000092f97fae */ /* 0x000fe6000a12187c */
[C---:B------:R-:W-:Y:S01]  /*19260*/  IMAD.WIDE R154, R0.reuse, 0x4, R154 ;  /* 0x00000004009a7825 */ /* 0x040fe200078e029a */
[----:B------:R-:W-:Y:S03]  /*19270*/  LDGSTS.E [R249+0x71e80], desc[UR60][R148.64], P4 ;  /* 0x71e8000094f97fae */ /* 0x000fe6000a12187c */
[C---:B------:R-:W-:Y:S01]  /*19280*/  IMAD.WIDE R150, R0.reuse, 0x4, R150 ;  /* 0x0000000400967825 */ /* 0x040fe200078e0296 */
[----:B------:R2:W-:Y:S03]  /*19290*/  LDGSTS.E [R249+0x72280], desc[UR60][R152.64], P4 ;  /* 0x7228000098f97fae */ /* 0x0005e6000a12187c */
[C---:B------:R-:W-:Y:S01]  /*192a0*/  IMAD.WIDE R156, R0.reuse, 0x4, R156 ;  /* 0x00000004009c7825 */ /* 0x040fe200078e029c */
[----:B------:R-:W-:Y:S03]  /*192b0*/  LDGSTS.E [R249+0x72680], desc[UR60][R154.64], P4 ;  /* 0x726800009af97fae */ /* 0x000fe6000a12187c */
[C---:B------:R-:W-:Y:S01]  /*192c0*/  IMAD.WIDE R162, R0.reuse, 0x4, R162 ;  /* 0x0000000400a27825 */ /* 0x040fe200078e02a2 */
        /* <DEDUP_REMOVED lines=8> */
[----:B------:R-:W-:-:S04]  /*19350*/  IMAD.WIDE R170, R0, 0x4, R170 ;  /* 0x0000000400aa7825 */ /* 0x000fc800078e02aa */
[----:B------:R-:W-:-:S04]  /*19360*/  IMAD.WIDE R172, R0, 0x4, R172 ;  /* 0x0000000400ac7825 */ /* 0x000fc800078e02ac */
[----:B------:R-:W-:-:S04]  /*19370*/  IMAD.WIDE R168, R0, 0x4, R168 ;  /* 0x0000000400a87825 */ /* 0x000fc800078e02a8 */
[C---:B------:R-:W-:Y:S01]  /*19380*/  IMAD.WIDE R174, R0.reuse, 0x4, R174 ;  /* 0x0000000400ae7825 */ /* 0x040fe200078e02ae */
[----:B------:R2:W-:Y:S03]  /*19390*/  STL.64 [R1+0xae0], R152 ;  /* 0x000ae09801007387 */ /* 0x0005e60000100a00 */
[----:B------:R-:W-:-:S04]  /*193a0*/  IMAD.WIDE R178, R0, 0x4, R178 ;  /* 0x0000000400b27825 */ /* 0x000fc800078e02b2 */
[----:B------:R-:W-:-:S04]  /*193b0*/  IMAD.WIDE R202, R0, 0x4, R202 ;  /* 0x0000000400ca7825 */ /* 0x000fc800078e02ca */
[----:B------:R-:W-:-:S04]  /*193c0*/  IMAD.WIDE R176, R0, 0x4, R176 ;  /* 0x0000000400b07825 */ /* 0x000fc800078e02b0 */
[C---:B------:R-:W-:Y:S01]  /*193d0*/  IMAD.WIDE R180, R0.reuse, 0x4, R180 ;  /* 0x0000000400b47825 */ /* 0x040fe200078e02b4 */
        /* <DEDUP_REMOVED lines=23> */
[----:B------:R-:W-:Y:S04]  /*19550*/  LDGSTS.E [R251+0x70780], desc[UR60][R226.64], P4 ;  /* 0x70780000e2fb7fae */ /* 0x000fe8000a12187c */
[----:B------:R-:W-:Y:S04]  /*19560*/  LDGSTS.E [R251+0x70b80], desc[UR60][R228.64], P4 ;  /* 0x70b80000e4fb7fae */ /* 0x000fe8000a12187c */
[----:B------:R-:W4:Y:S04]  /*19570*/  LDL.LU.64 R10, [R1+0xb10] ;  /* 0x000b1000010a7983 */ /* 0x000f280000300a00 */
[----:B------:R-:W4:Y:S04]  /*19580*/  LDL.LU.64 R226, [R1+0xb08] ;  /* 0x000b080001e27983 */ /* 0x000f280000300a00 */
[----:B------:R-:W4:Y:S04]  /*19590*/  LDL.LU.64 R228, [R1+0xb00] ;  /* 0x000b000001e47983 */ /* 0x000f280000300a00 */
[----:B------:R2:W-:Y:S04]  /*195a0*/  LDGSTS.E [R251+0x70f80], desc[UR60][R230.64], P4 ;  /* 0x70f80000e6fb7fae */ /* 0x0005e8000a12187c */
[----:B------:R-:W-:Y:S01]  /*195b0*/  LDGSTS.E [R251+0x71380], desc[UR60][R232.64], P4 ;  /* 0x71380000e8fb7fae */ /* 0x000fe2000a12187c */
[----:B------:R-:W-:-:S03]  /*195c0*/  IMAD.WIDE R182, R0, 0x4, R182 ;  /* 0x0000000400b67825 */ /* 0x000fc600078e02b6 */
[----:B------:R-:W-:Y:S04]  /*195d0*/  LDGSTS.E [R251+0x71780], desc[UR60][R2.64], P4 ;  /* 0x7178000002fb7fae */ /* 0x000fe8000a12187c */
[----:B------:R-:W4:Y:S04]  /*195e0*/  LDL.LU.64 R230, [R1+0xaf8] ;  /* 0x000af80001e67983 */ /* 0x000f280000300a00 */
[----:B------:R-:W4:Y:S01]  /*195f0*/  LDL.LU.64 R232, [R1+0xaf0] ;  /* 0x000af00001e87983 */ /* 0x000f220000300a00 */
[----:B------:R-:W-:-:S03]  /*19600*/  IMAD.WIDE R186, R0, 0x4, R186 ;  /* 0x0000000400ba7825 */ /* 0x000fc600078e02ba */
[----:B------:R-:W-:Y:S01]  /*19610*/  LDGSTS.E [R251+0x71b80], desc[UR60][R182.64], P4 ;  /* 0x71b80000b6fb7fae */ /* 0x000fe2000a12187c */
        /* <DEDUP_REMOVED lines=13> */
[----:B------:R-:W-:Y:S04]  /*196f0*/  LDGSTS.E [R251+0x73780], desc[UR60][R200.64], P4 ;  /* 0x73780000c8fb7fae */ /* 0x000fe8000a12187c */
[----:B------:R-:W-:Y:S04]  /*19700*/  LDGSTS.E [R251+0x73b80], desc[UR60][R196.64], P4 ;  /* 0x73b80000c4fb7fae */ /* 0x000fe8000a12187c */
[----:B------:R-:W-:Y:S01]  /*19710*/  LDGSTS.E [R251+0x73f80], desc[UR60][R220.64], P4 ;  /* 0x73f80000dcfb7fae */ /* 0x000fe2000a12187c */
[----:B---3--:R-:W-:Y:S01]  /*19720*/  ISETP.GE.U32.AND P4, PT, R185, 0x7ffffddf, PT ;  /* 0x7ffffddfb900780c */ /* 0x008fe20003f86070 */
[----:B-1----:R-:W-:-:S02]  /*19730*/  VIADD R185, R215, 0xfffffe5d ;  /* 0xfffffe5dd7b97836 */ /* 0x002fc40000000000 */
[----:B------:R-:W0:Y:S01]  /*19740*/  LDGDEPBAR ;  /* 0x00000000000079af */ /* 0x000e220000000000 */
[----:B------:R-:W1:Y:S01]  /*19750*/  LDC R215, c[0x0][0x230] ;  /* 0x00008c00ffd77b82 */ /* 0x000e620000000800 */
[----:B--2---:R-:W-:-:S04]  /*19760*/  IMAD.WIDE R22, R184, 0x4, R22 ;  /* 0x00000004b8167825 */ /* 0x004fc800078e0216 */
[----:B------:R-:W-:-:S04]  /*19770*/  IMAD.WIDE R208, R184, 0x4, R54 ;  /* 0x00000004b8d07825 */ /* 0x000fc800078e0236 */
[----:B------:R-:W-:-:S04]  /*19780*/  IMAD.WIDE R212, R184, 0x4, R40 ;  /* 0x00000004b8d47825 */ /* 0x000fc800078e0228 */
[C---:B------:R-:W-:Y:S01]  /*19790*/  IMAD.WIDE R210, R184.reuse, 0x4, R42 ;  /* 0x00000004b8d27825 */ /* 0x040fe200078e022a */
[----:B------:R-:W-:Y:S03]  /*197a0*/  BAR.SYNC.DEFER_BLOCKING 0x0 ;  /* 0x0000000000007b1d */ /* 0x000fe60000010000 */
[----:B----4-:R-:W-:-:S05]  /*197b0*/  IMAD.WIDE R152, R184, 0x4, R232 ;  /* 0x00000004b8987825 */ /* 0x010fca00078e02e8 */
[----:B------:R-:W-:Y:S01]  /*197c0*/  @!PT LDS RZ, [RZ] ;  /* 0x00000000fffff984 */ /* 0x000fe20000000800 */
[----:B------:R-:W-:Y:S01]  /*197d0*/  @!PT LDS RZ, [RZ] ;  /* 0x00000000fffff984 */ /* 0x000fe20000000800 */
[----:B------:R-:W-:Y:S01]  /*197e0*/  @!PT LDS RZ, [RZ] ;  /* 0x00000000fffff984 */ /* 0x000fe20000000800 */
[----:B------:R2:W-:Y:S01]  /*197f0*/  LDGSTS.E [R4+0x30000], desc[UR60][R152.64], !P2 ;  /* 0x3000000098047fae */ /* 0x0005e2000d12187c */
[----:B------:R-:W-:Y:S01]  /*19800*/  ISETP.GE.U32.AND P2, PT, R185, 0x7ffffdde, PT ;  /* 0x7ffffddeb900780c */ /* 0x000fe20003f46070 */
[----:B-1----:R-:W-:Y:S02]  /*19810*/  VIADD R185, R215, 0xfffffe5c ;  /* 0xfffffe5cd7b97836 */ /* 0x002fe40000000000 */
[----:B------:R-:W1:Y:S01]  /*19820*/  LDC R215, c[0x0][0x230] ;  /* 0x00008c00ffd77b82 */ /* 0x000e620000000800 */
[----:B------:R-:W-:-:S05]  /*19830*/  IMAD.WIDE R206, R184, 0x4, R230 ;  /* 0x00000004b8ce7825 */ /* 0x000fca00078e02e6 */
[----:B------:R3:W-:Y:S01]  /*19840*/  LDGSTS.E [R4+0x30004], desc[UR60][R206.64], !P0 ;  /* 0x30004000ce047fae */ /* 0x0007e2000c12187c */
[----:B------:R-:W-:Y:S01]  /*19850*/  ISETP.GE.U32.AND P0, PT, R185, 0x7ffffddd, PT ;  /* 0x7ffffdddb900780c */ /* 0x000fe20003f06070 */
[----:B------:R-:W4:Y:S01]  /*19860*/  LDC R230, c[0x0][0x230] ;  /* 0x00008c00ffe67b82 */ /* 0x000f220000000800 */
[----:B-1----:R-:W-:-:S07]  /*19870*/  VIADD R185, R215, 0xfffffe3f ;  /* 0xfffffe3fd7b97836 */ /* 0x002fce0000000000 */
[----:B------:R-:W1:Y:S01]  /*19880*/  LDC R215, c[0x0][0x230] ;  /* 0x00008c00ffd77b82 */ /* 0x000e620000000800 */
[----:B------:R2:W-:Y:S02]  /*19890*/  STL.64 [R1+0x48], R152 ;  /* 0x0000489801007387 */ /* 0x0005e40000100a00 */
[----:B--2---:R-:W-:-:S05]  /*198a0*/  IMAD.WIDE R152, R184, 0x4, R228 ;  /* 0x00000004b8987825 */ /* 0x004fca00078e02e4 */
[----:B------:R-:W2:Y:S01]  /*198b0*/  LDC R228, c[0x0][0x230] ;  /* 0x00008c00ffe47b82 */ /* 0x000ea20000000800 */
[----:B------:R4:W-:Y:S01]  /*198c0*/  LDGSTS.E [R4+0x30008], desc[UR60][R152.64], !P1 ;  /* 0x3000800098047fae */ /* 0x0009e2000c92187c */
[----:B------:R-:W-:-:S03]  /*198d0*/  ISETP.GE.U32.AND P1, PT, R185, 0x7ffffdc0, PT ;  /* 0x7ffffdc0b900780c */ /* 0x000fc60003f26070 */
[----:B------:R3:W-:Y:S03]  /*198e0*/  STL.64 [R1+0x50], R206 ;  /* 0x000050ce01007387 */ /* 0x0007e60000100a00 */
[----:B------:R-:W2:Y:S01]  /*198f0*/  LDC R229, c[0x0][0x230] ;  /* 0x00008c00ffe57b82 */ /* 0x000ea20000000800 */
[----:B-1----:R-:W-:-:S07]  /*19900*/  IADD3 R185, R215, -0x1c2, RZ ;  /* 0xfffffe3ed7b97810 */ /* 0x002fce0007ffe0ff */
[----:B------:R-:W1:Y:S01]  /*19910*/  LDC R215, c[0x0][0x230] ;  /* 0x00008c00ffd77b82 */ /* 0x000e620000000800 */
[----:B------:R4:W-:Y:S01]  /*19920*/  STL.64 [R1+0x60], R152 ;  /* 0x0000609801007387 */ /* 0x0009e20000100a00 */
[----:B---3--:R-:W-:-:S06]  /*19930*/  IMAD.WIDE R206, R184, 0x4, R226 ;  /* 0x00000004b8ce7825 */ /* 0x008fcc00078e02e2 */
[----:B------:R-:W3:Y:S01]  /*19940*/  LDC R226, c[0x0][0x230] ;  /* 0x00008c00ffe27b82 */ /* 0x000ee20000000800 */
[----:B------:R2:W-:Y:S01]  /*19950*/  STL.64 [R1+0x68], R206 ;  /* 0x000068ce01007387 */ /* 0x0005e20000100a00 */
[----:B----4-:R-:W-:-:S03]  /*19960*/  IMAD.WIDE R152, R184, 0x4, R10 ;  /* 0x00000004b8987825 */ /* 0x010fc600078e020a */
[----:B------:R2:W-:Y:S01]  /*19970*/  LDGSTS.E [R4+0x3000c], desc[UR60][R206.64], !P6 ;  /* 0x3000c000ce047fae */ /* 0x0005e2000f12187c */
[----:B------:R-:W-:Y:S02]  /*19980*/  ISETP.GE.U32.AND P6, PT, R185, 0x7ffffdbf, PT ;  /* 0x7ffffdbfb900780c */ /* 0x000fe40003fc6070 */
[----:B------:R-:W4:Y:S01]  /*19990*/  LDC R227, c[0x0][0x230] ;  /* 0x00008c00ffe37b82 */ /* 0x000f220000000800 */
[----:B------:R2:W-:Y:S04]  /*199a0*/  STL.64 [R1+0x198], R152 ;  /* 0x0001989801007387 */ /* 0x0005e80000100a00 */
[----:B------:R2:W-:Y:S01]  /*199b0*/  LDGSTS.E [R4+0x34000], desc[UR60][R152.64], !P3 ;  /* 0x3400000098047fae */ /* 0x0005e2000d92187c */
[----:B-1----:R-:W-:Y:S02]  /*199c0*/  VIADD R10, R215, 0xfffffe3d ;  /* 0xfffffe3dd70a7836 */ /* 0x002fe40000000000 */
[----:B------:R-:W1:Y:S01]  /*199d0*/  LDC R185, c[0x0][0x230] ;  /* 0x00008c00ffb97b82 */ /* 0x000e620000000800 */
[----:B--2---:R-:W-:-:S04]  /*199e0*/  IMAD.WIDE R206, R184, 0x4, R26 ;  /* 0x00000004b8ce7825 */ /* 0x004fc800078e021a */
[----:B------:R-:W-:Y:S01]  /*199f0*/  IMAD.WIDE R152, R184, 0x4, R12 ;  /* 0x00000004b8987825 */ /* 0x000fe200078e020c */
[----:B------:R2:W-:Y:S01]  /*19a00*/  STL.64 [R1+0x1a8], R206 ;  /* 0x0001a8ce01007387 */ /* 0x0005e20000100a00 */
[----:B------:R-:W-:Y:S01]  /*19a10*/  ISETP.GE.U32.AND P3, PT, R10, 0x7ffffdbe, PT ;  /* 0x7ffffdbe0a00780c */ /* 0x000fe20003f66070 */
[----:B------:R-:W4:Y:S02]  /*19a20*/  LDC R13, c[0x0][0x230] ;  /* 0x00008c00ff0d7b82 */ /* 0x000f240000000800 */
[----:B------:R2:W-:Y:S01]  /*19a30*/  LDGSTS.E [R4+0x34004], desc[UR60][R206.64], !P4 ;  /* 0x34004000ce047fae */ /* 0x0005e2000e12187c */
[----:B------:R-:W-:-:S03]  /*19a40*/  VIADD R10, R230, 0xfffffe1f ;  /* 0xfffffe1fe60a7836 */ /* 0x000fc60000000000 */
[----:B------:R3:W-:Y:S01]  /*19a50*/  STL.64 [R1+0x1b0], R152 ;  /* 0x0001b09801007387 */ /* 0x0007e20000100a00 */
[C---:B------:R-:W-:Y:S01]  /*19a60*/  IMAD.WIDE R14, R184.reuse, 0x4, R14 ;  /* 0x00000004b80e7825 */ /* 0x040fe200078e020e */
[----:B------:R-:W4:Y:S02]  /*19a70*/  LDC R27, c[0x0][0x230] ;  /* 0x00008c00ff1b7b82 */ /* 0x000f240000000800 */
[----:B------:R3:W-:Y:S01]  /*19a80*/  LDGSTS.E [R4+0x34008], desc[UR60][R152.64], !P2 ;  /* 0x3400800098047fae */ /* 0x0007e2000d12187c */
[----:B--2---:R-:W-:Y:S01]  /*19a90*/  IMAD.WIDE R206, R184, 0x4, R28 ;  /* 0x00000004b8ce7825 */ /* 0x004fe200078e021c */
[----:B------:R-:W-:-:S04]  /*19aa0*/  ISETP.GE.U32.AND P2, PT, R10, 0x7ffffda0, PT ;  /* 0x7ffffda00a00780c */ /* 0x000fc80003f46070 */
[----:B------:R-:W2:Y:S01]  /*19ab0*/  LDC R28, c[0x0][0x230] ;  /* 0x00008c00ff1c7b82 */ /* 0x000ea20000000800 */
[----:B------:R-:W-:Y:S02]  /*19ac0*/  VIADD R11, R252, 0xfffffe3c ;  /* 0xfffffe3cfc0b7836 */ /* 0x000fe40000000000 */
[----:B---3--:R-:W-:Y:S01]  /*19ad0*/  IMAD.WIDE R152, R184, 0x4, R218 ;  /* 0x00000004b8987825 */ /* 0x008fe200078e02da */
[----:B------:R-:W-:Y:S04]  /*19ae0*/  STL.64 [R1+0x1d8], R206 ;  /* 0x0001d8ce01007387 */ /* 0x000fe80000100a00 */
[----:B------:R-:W3:Y:S01]  /*19af0*/  LDC R26, c[0x0][0x230] ;  /* 0x00008c00ff1a7b82 */ /* 0x000ee20000000800 */
[----:B------:R-:W-:Y:S01]  /*19b00*/  LDGSTS.E [R4+0x3400c], desc[UR60][R206.64], !P0 ;  /* 0x3400c000ce047fae */ /* 0x000fe2000c12187c */
[----:B------:R-:W-:-:S03]  /*19b10*/  VIADD R10, R228, 0xfffffe1e ;  /* 0xfffffe1ee40a7836 */ /* 0x000fc60000000000 */
[----:B------:R-:W-:Y:S01]  /*19b20*/  STL.64 [R1+0x508], R152 ;  /* 0x0005089801007387 */ /* 0x000fe20000100a00 */
[----:B------:R-:W-:Y:S01]  /*19b30*/  ISETP.GE.U32.AND P4, PT, R11, 0x7ffffdbd, PT ;  /* 0x7ffffdbd0b00780c */ /* 0x000fe20003f86070 */
[----:B------:R-:W-:Y:S01]  /*19b40*/  IMAD.WIDE R16, R184, 0x4, R16 ;  /* 0x00000004b8107825 */ /* 0x000fe200078e0210 */
[----:B------:R-:W2:Y:S01]  /*19b50*/  LDC R29, c[0x0][0x230] ;  /* 0x00008c00ff1d7b82 */ /* 0x000ea20000000800 */
[----:B------:R-:W-:Y:S04]  /*19b60*/  LDGSTS.E [R4+0x38000], desc[UR60][R152.64], !P1 ;  /* 0x3800000098047fae */ /* 0x000fe8000c92187c */
[----:B------:R1:W-:Y:S01]  /*19b70*/  STL.64 [R1+0x510], R14 ;  /* 0x0005100e01007387 */ /* 0x0003e20000100a00 */
[----:B------:R-:W-:-:S03]  /*19b80*/  VIADD R11, R229, 0xfffffe1d ;  /* 0xfffffe1de50b7836 */ /* 0x000fc60000000000 */
[----:B------:R1:W-:Y:S01]  /*19b90*/  LDGSTS.E [R4+0x38004], desc[UR60][R14.64], !P6 ;  /* 0x380040000e047fae */ /* 0x0003e2000f12187c */
[----:B------:R-:W-:Y:S02]  /*19ba0*/  ISETP.GE.U32.AND P0, PT, R10, 0x7ffffd9f, PT ;  /* 0x7ffffd9f0a00780c */ /* 0x000fe40003f06070 */
[----:B------:R-:W-:Y:S02]  /*19bb0*/  IADD3 R10, R226, -0x1e4, RZ ;  /* 0xfffffe1ce20a7810 */ /* 0x000fe40007ffe0ff */
[----:B------:R-:W-:Y:S01]  /*19bc0*/  ISETP.GE.U32.AND P1, PT, R11, 0x7ffffd9e, PT ;  /* 0x7ffffd9e0b00780c */ /* 0x000fe20003f26070 */
[----:B-1----:R-:W1:Y:S01]  /*19bd0*/  LDC R15, c[0x0][0x230] ;  /* 0x00008c00ff0f7b82 */ /* 0x002e620000000800 */
[----:B------:R-:W-:Y:S01]  /*19be0*/  ISETP.GE.U32.AND P6, PT, R10, 0x7ffffd9d, PT ;  /* 0x7ffffd9d0a00780c */ /* 0x000fe20003fc6070 */
[----:B------:R-:W-:-:S06]  /*19bf0*/  IMAD.WIDE R206, R184, 0x4, R38 ;  /* 0x00000004b8ce7825 */ /* 0x000fcc00078e0226 */
[----:B------:R-:W3:Y:S01]  /*19c00*/  LDC R14, c[0x0][0x230] ;  /* 0x00008c00ff0e7b82 */ /* 0x000ee20000000800 */
[C---:B------:R-:W-:Y:S01]  /*19c10*/  IMAD.WIDE R18, R184.reuse, 0x4, R18 ;  /* 0x00000004b8127825 */ /* 0x040fe200078e0212 */
[----:B------:R4:W-:Y:S03]  /*19c20*/  STL.64 [R1+0x528], R206 ;  /* 0x000528ce01007387 */ /* 0x0009e60000100a00 */
[C---:B------:R-:W-:Y:S01]  /*19c30*/  IMAD.WIDE R20, R184.reuse, 0x4, R20 ;  /* 0x00000004b8147825 */ /* 0x040fe200078e0214 */
[----:B------:R2:W-:Y:S03]  /*19c40*/  LDGSTS.E [R4+0x38008], desc[UR60][R206.64], !P3 ;  /* 0x38008000ce047fae */ /* 0x0005e6000d92187c */
[----:B------:R-:W-:Y:S01]  /*19c50*/  VIADD R12, R185, 0xfffffe7b ;  /* 0xfffffe7bb90c7836 */ /* 0x000fe20000000000 */
[----:B------:R-:W-:Y:S01]  /*19c60*/  STL.64 [R1+0x530], R16 ;  /* 0x0005301001007387 */ /* 0x000fe20000100a00 */
[----:B------:R-:W-:-:S02]  /*19c70*/  IMAD.WIDE R152, R184, 0x4, R24 ;  /* 0x00000004b8987825 */ /* 0x000fc400078e0218 */
[----:B------:R-:W3:Y:S01]  /*19c80*/  LDC R25, c[0x0][0x230] ;  /* 0x00008c00ff197b82 */ /* 0x000ee20000000800 */
[----:B------:R-:W-:Y:S04]  /*19c90*/  LDGSTS.E [R4+0x3800c], desc[UR60][R16.64], !P4 ;  /* 0x3800c00010047fae */ /* 0x000fe8000e12187c */
[----:B------:R-:W-:Y:S01]  /*19ca0*/  STL.64 [R1+0x670], R18 ;  /* 0x0006701201007387 */ /* 0x000fe20000100a00 */
[----:B----4-:R-:W-:Y:S02]  /*19cb0*/  VIADD R11, R227, 0xfffffe7a ;  /* 0xfffffe7ae30b7836 */ /* 0x010fe40000000000 */
[----:B------:R-:W-:Y:S01]  /*19cc0*/  VIADD R10, R13, 0xfffffe79 ;  /* 0xfffffe790d0a7836 */ /* 0x000fe20000000000 */
[----:B------:R-:W-:Y:S01]  /*19cd0*/  LDGSTS.E [R4+0x3c000], desc[UR60][R18.64], !P2 ;  /* 0x3c00000012047fae */ /* 0x000fe2000d12187c */
[----:B--2---:R-:W-:Y:S01]  /*19ce0*/  IMAD.WIDE R206, R184, 0x4, R52 ;  /* 0x00000004b8ce7825 */ /* 0x004fe200078e0234 */
[----:B------:R-:W2:Y:S02]  /*19cf0*/  LDC R24, c[0x0][0x230] ;  /* 0x00008c00ff187b82 */ /* 0x000ea40000000800 */
[----:B------:R4:W-:Y:S04]  /*19d00*/  STL.64 [R1+0x680], R20 ;  /* 0x0006801401007387 */ /* 0x0009e80000100a00 */
[----:B------:R4:W-:Y:S04]  /*19d10*/  LDGSTS.E [R4+0x3c004], desc[UR60][R20.64], !P0 ;  /* 0x3c00400014047fae */ /* 0x0009e8000c12187c */
[----:B------:R-:W-:Y:S01]  /*19d20*/  LDGSTS.E [R4+0x3c008], desc[UR60][R22.64], !P1 ;  /* 0x3c00800016047fae */ /* 0x000fe2000c92187c */
[----:B------:R-:W-:-:S03]  /*19d30*/  ISETP.GE.U32.AND P1, PT, R12, 0x7ffffdfc, PT ;  /* 0x7ffffdfc0c00780c */ /* 0x000fc60003f26070 */
[----:B------:R1:W-:Y:S01]  /*19d40*/  LDGSTS.E [R4+0x3c00c], desc[UR60][R152.64], !P6 ;  /* 0x3c00c00098047fae */ /* 0x0003e2000f12187c */
[----:B----4-:R-:W4:Y:S01]  /*19d50*/  LDC R20, c[0x0][0x230] ;  /* 0x00008c00ff147b82 */ /* 0x010f220000000800 */
[----:B------:R-:W-:Y:S01]  /*19d60*/  ISETP.GE.U32.AND P2, PT, R11, 0x7ffffdfb, PT ;  /* 0x7ffffdfb0b00780c */ /* 0x000fe20003f46070 */
[----:B------:R-:W-:Y:S01]  /*19d70*/  IMAD.WIDE R12, R184, 0x4, R224 ;  /* 0x00000004b80c7825 */ /* 0x000fe200078e02e0 */
[----:B------:R-:W-:-:S03]  /*19d80*/  ISETP.GE.U32.AND P3, PT, R10, 0x7ffffdfa, PT ;  /* 0x7ffffdfa0a00780c */ /* 0x000fc60003f66070 */
[----:B-1----:R-:W-:-:S03]  /*19d90*/  VIADD R4, R15, 0xfffffe5b ;  /* 0xfffffe5b0f047836 */ /* 0x002fc60000000000 */
[----:B------:R-:W-:Y:S01]  /*19da0*/  LDGSTS.E [R5+0x30000], desc[UR60][R12.64], !P1 ;  /* 0x300000000c057fae */ /* 0x000fe2000c92187c */
[----:B---3--:R-:W-:Y:S01]  /*19db0*/  VIADD R10, R14, 0xfffffe78 ;  /* 0xfffffe780e0a7836 */ /* 0x008fe20000000000 */
[----:B------:R-:W1:Y:S01]  /*19dc0*/  LDC R21, c[0x0][0x230] ;  /* 0x00008c00ff157b82 */ /* 0x000e620000000800 */
[----:B------:R-:W-:Y:S01]  /*19dd0*/  ISETP.GE.U32.AND P6, PT, R4, 0x7ffffddc, PT ;  /* 0x7ffffddc0400780c */ /* 0x000fe20003fc6070 */
[----:B------:R-:W-:Y:S02]  /*19de0*/  VIADD R4, R27, 0xfffffe59 ;  /* 0xfffffe591b047836 */ /* 0x000fe40000000000 */
[----:B------:R-:W-:Y:S01]  /*19df0*/  ISETP.GE.U32.AND P4, PT, R10, 0x7ffffdf9, PT ;  /* 0x7ffffdf90a00780c */ /* 0x000fe20003f86070 */
[----:B------:R-:W-:Y:S01]  /*19e00*/  IMAD.WIDE R14, R184, 0x4, R222 ;  /* 0x00000004b80e7825 */ /* 0x000fe200078e02de */
[----:B------:R-:W-:Y:S02]  /*19e10*/  IADD3 R11, R26, -0x1a6, RZ ;  /* 0xfffffe5a1a0b7810 */ /* 0x000fe40007ffe0ff */
[----:B------:R-:W-:Y:S01]  /*19e20*/  ISETP.GE.U32.AND P1, PT, R4, 0x7ffffdda, PT ;  /* 0x7ffffdda0400780c */ /* 0x000fe20003f26070 */
[----:B------:R-:W-:Y:S01]  /*19e30*/  VIADD R4, R28, 0xfffffe58 ;  /* 0xfffffe581c047836 */ /* 0x000fe20000000000 */
[----:B------:R-:W-:Y:S01]  /*19e40*/  LDGSTS.E [R5+0x30004], desc[UR60][R14.64], !P2 ;  /* 0x300040000e057fae */ /* 0x000fe2000d12187c */
[----:B------:R-:W-:Y:S01]  /*19e50*/  ISETP.GE.U32.AND P0, PT, R11, 0x7ffffddb, PT ;  /* 0x7ffffddb0b00780c */ /* 0x000fe20003f06070 */
[----:B------:R-:W-:Y:S01]  /*19e60*/  IMAD.WIDE R16, R184, 0x4, R56 ;  /* 0x00000004b8107825 */ /* 0x000fe200078e0238 */
[----:B------:R-:W3:Y:S01]  /*19e70*/  LDC R11, c[0x0][0x230] ;  /* 0x00008c00ff0b7b82 */ /* 0x000ee20000000800 */
[----:B------:R-:W-:Y:S01]  /*19e80*/  ISETP.GE.U32.AND P2, PT, R4, 0x7ffffdd9, PT ;  /* 0x7ffffdd90400780c */ /* 0x000fe20003f46070 */
[----:B------:R2:W-:Y:S01]  /*19e90*/  STL.64 [R1+0x688], R22 ;  /* 0x0006881601007387 */ /* 0x0005e20000100a00 */
[----:B------:R-:W-:-:S02]  /*19ea0*/  VIADD R4, R29, 0xfffffe3b ;  /* 0xfffffe3b1d047836 */ /* 0x000fc40000000000 */
[----:B------:R-:W-:Y:S01]  /*19eb0*/  IMAD.WIDE R18, R184, 0x4, R34 ;  /* 0x00000004b8127825 */ /* 0x000fe200078e0222 */
[----:B------:R2:W-:Y:S02]  /*19ec0*/  STL.64 [R1+0x698], R152 ;  /* 0x0006989801007387 */ /* 0x0005e40000100a00 */
[----:B------:R-:W1:Y:S01]  /*19ed0*/  LDC R26, c[0x0][0x230] ;  /* 0x00008c00ff1a7b82 */ /* 0x000e620000000800 */
[----:B----4-:R-:W-:Y:S01]  /*19ee0*/  VIADD R10, R20, 0xfffffe3a ;  /* 0xfffffe3a140a7836 */ /* 0x010fe20000000000 */
[----:B------:R-:W-:Y:S01]  /*19ef0*/  LDGSTS.E [R5+0x30008], desc[UR60][R16.64], !P3 ;  /* 0x3000800010057fae */ /* 0x000fe2000d92187c */
[----:B------:R-:W-:-:S03]  /*19f00*/  ISETP.GE.U32.AND P3, PT, R4, 0x7ffffdbc, PT ;  /* 0x7ffffdbc0400780c */ /* 0x000fc60003f66070 */
[----:B------:R-:W-:Y:S01]  /*19f10*/  LDGSTS.E [R5+0x3000c], desc[UR60][R18.64], !P4 ;  /* 0x3000c00012057fae */ /* 0x000fe2000e12187c */
[C---:B------:R-:W-:Y:S01]  /*19f20*/  IMAD.WIDE R214, R184.reuse, 0x4, R58 ;  /* 0x00000004b8d67825 */ /* 0x040fe200078e023a */
[----:B--2---:R-:W2:Y:S03]  /*19f30*/  LDC R23, c[0x0][0x230] ;  /* 0x00008c00ff177b82 */ /* 0x004ea60000000800 */
[----:B------:R-:W-:Y:S01]  /*19f40*/  IMAD.WIDE R152, R184, 0x4, R30 ;  /* 0x00000004b8987825 */ /* 0x000fe200078e021e */
[----:B------:R-:W-:-:S04]  /*19f50*/  ISETP.GE.U32.AND P4, PT, R10, 0x7ffffdbb, PT ;  /* 0x7ffffdbb0a00780c */ /* 0x000fc80003f86070 */
[----:B------:R4:W-:Y:S01]  /*19f60*/  STL.64 [R1+0x110], R152 ;  /* 0x0001109801007387 */ /* 0x0009e20000100a00 */
[----:B------:R-:W-:Y:S01]  /*19f70*/  VIADD R4, R25, 0xfffffe39 ;  /* 0xfffffe3919047836 */ /* 0x000fe20000000000 */
[----:B------:R-:W1:Y:S02]  /*19f80*/  LDC R22, c[0x0][0x230] ;  /* 0x00008c00ff167b82 */ /* 0x000e640000000800 */
[----:B------:R4:W-:Y:S04]  /*19f90*/  LDGSTS.E [R5+0x34000], desc[UR60][R152.64], !P6 ;  /* 0x3400000098057fae */ /* 0x0009e8000f12187c */
[----:B------:R3:W-:Y:S02]  /*19fa0*/  STL.64 [R1+0x120], R206 ;  /* 0x000120ce01007387 */ /* 0x0007e40000100a00 */
[----:B------:R-:W1:Y:S02]  /*19fb0*/  LDC R20, c[0x0][0x230] ;  /* 0x00008c00ff147b82 */ /* 0x000e640000000800 */
[----:B------:R3:W-:Y:S01]  /*19fc0*/  LDGSTS.E [R5+0x34004], desc[UR60][R206.64], !P0 ;  /* 0x34004000ce057fae */ /* 0x0007e2000c12187c */
[----:B----4-:R-:W-:-:S05]  /*19fd0*/  IMAD.WIDE R152, R184, 0x4, R32 ;  /* 0x00000004b8987825 */ /* 0x010fca00078e0220 */
[----:B------:R-:W4:Y:S01]  /*19fe0*/  LDC R25, c[0x0][0x230] ;  /* 0x00008c00ff197b82 */ /* 0x000f220000000800 */
[----:B------:R2:W-:Y:S01]  /*19ff0*/  STL.64 [R1+0x128], R152 ;  /* 0x0001289801007387 */ /* 0x0005e20000100a00 */
[----:B---3--:R-:W-:-:S03]  /*1a000*/  IMAD.WIDE R206, R184, 0x4, R216 ;  /* 0x00000004b8ce7825 */ /* 0x008fc600078e02d8 */
[----:B------:R2:W-:Y:S01]  /*1a010*/  LDGSTS.E [R5+0x34008], desc[UR60][R152.64], !P1 ;  /* 0x3400800098057fae */ /* 0x0005e2000c92187c */
[----:B------:R-:W-:Y:S02]  /*1a020*/  ISETP.GE.U32.AND P6, PT, R4, 0x7ffffdba, PT ;  /* 0x7ffffdba0400780c */ /* 0x000fe40003fc6070 */
[----:B------:R-:W3:Y:S01]  /*1a030*/  LDC R27, c[0x0][0x230] ;  /* 0x00008c00ff1b7b82 */ /* 0x000ee20000000800 */
[----:B------:R2:W-:Y:S04]  /*1a040*/  STL.64 [R1+0x138], R208 ;  /* 0x000138d001007387 */ /* 0x0005e80000100a00 */
[----:B------:R2:W-:Y:S01]  /*1a050*/  LDGSTS.E [R5+0x3400c], desc[UR60][R208.64], !P2 ;  /* 0x3400c000d0057fae */ /* 0x0005e2000d12187c */
[C---:B------:R-:W-:Y:S02]  /*1a060*/  IMAD.WIDE R234, R184.reuse, 0x4, R234 ;  /* 0x00000004b8ea7825 */ /* 0x040fe400078e02ea */
[----:B------:R-:W3:Y:S02]  /*1a070*/  LDC R28, c[0x0][0x230] ;  /* 0x00008c00ff1c7b82 */ /* 0x000ee40000000800 */
[C---:B--2---:R-:W-:Y:S01]  /*1a080*/  IMAD.WIDE R152, R184.reuse, 0x4, R36 ;  /* 0x00000004b8987825 */ /* 0x044fe200078e0224 */
[----:B------:R2:W-:Y:S04]  /*1a090*/  STL.64 [R1+0x328], R206 ;  /* 0x000328ce01007387 */ /* 0x0005e80000100a00 */
[----:B------:R2:W-:Y:S01]  /*1a0a0*/  LDGSTS.E [R5+0x38000], desc[UR60][R206.64], !P3 ;  /* 0x38000000ce057fae */ /* 0x0005e2000d92187c */
[C---:B------:R-:W-:Y:S01]  /*1a0b0*/  IMAD.WIDE R240, R184.reuse, 0x4, R240 ;  /* 0x00000004b8f07825 */ /* 0x040fe200078e02f0 */
[----:B------:R-:W3:Y:S02]  /*1a0c0*/  LDC R29, c[0x0][0x230] ;  /* 0x00008c00ff1d7b82 */ /* 0x000ee40000000800 */
[----:B------:R1:W-:Y:S01]  /*1a0d0*/  STL.64 [R1+0x330], R152 ;  /* 0x0003309801007387 */ /* 0x0003e20000100a00 */
[----:B------:R-:W-:-:S03]  /*1a0e0*/  IMAD.WIDE R208, R184, 0x4, R44 ;  /* 0x00000004b8d07825 */ /* 0x000fc600078e022c */
[----:B------:R1:W-:Y:S02]  /*1a0f0*/  LDGSTS.E [R5+0x38004], desc[UR60][R152.64], !P4 ;  /* 0x3800400098057fae */ /* 0x0003e4000e12187c */
[----:B------:R-:W3:Y:S01]  /*1a100*/  LDC R30, c[0x0][0x230] ;  /* 0x00008c00ff1e7b82 */ /* 0x000ee20000000800 */
[C---:B--2---:R-:W-:Y:S01]  /*1a110*/  IMAD.WIDE R206, R184.reuse, 0x4, R46 ;  /* 0x00000004b8ce7825 */ /* 0x044fe200078e022e */
[----:B------:R2:W-:Y:S04]  /*1a120*/  STL.64 [R1+0x340], R214 ;  /* 0x000340d601007387 */ /* 0x0005e80000100a00 */
[----:B------:R3:W-:Y:S01]  /*1a130*/  STL.64 [R1+0x350], R212 ;  /* 0x000350d401007387 */ /* 0x0007e20000100a00 */
[----:B-1----:R-:W-:-:S03]  /*1a140*/  IMAD.WIDE R152, R184, 0x4, R48 ;  /* 0x00000004b8987825 */ /* 0x002fc600078e0230 */
[----:B------:R-:W-:Y:S04]  /*1a150*/  STL.64 [R1+0x608], R210 ;  /* 0x000608d201007387 */ /* 0x000fe80000100a00 */
[----:B------:R-:W-:Y:S04]  /*1a160*/  STL.64 [R1+0x610], R208 ;  /* 0x000610d001007387 */ /* 0x000fe80000100a00 */
[----:B------:R1:W-:Y:S04]  /*1a170*/  STL.64 [R1+0x618], R206 ;  /* 0x000618ce01007387 */ /* 0x0003e80000100a00 */
[----:B------:R1:W-:Y:S04]  /*1a180*/  STL.64 [R1+0x620], R152 ;  /* 0x0006209801007387 */ /* 0x0003e80000100a00 */
[----:B------:R-:W3:Y:S04]  /*1a190*/  LDL.LU.64 R244, [R1+0x38] ;  /* 0x0000380001f47983 */ /* 0x000ee80000300a00 */
[----:B------:R-:W-:Y:S04]  /*1a1a0*/  LDGSTS.E [R5+0x38008], desc[UR60][R214.64], !P6 ;  /* 0x38008000d6057fae */ /* 0x000fe8000f12187c */
[----:B------:R-:W3:Y:S04]  /*1a1b0*/  LDL.LU.64 R238, [R1+0x40] ;  /* 0x0000400001ee7983 */ /* 0x000ee80000300a00 */
[----:B--2---:R-:W2:Y:S01]  /*1a1c0*/  LDL.LU.64 R214, [R1+0x58] ;  /* 0x0000580001d67983 */ /* 0x004ea20000300a00 */
[----:B------:R-:W-:Y:S01]  /*1a1d0*/  VIADD R4, R23, 0xfffffe1b ;  /* 0xfffffe1b17047836 */ /* 0x000fe20000000000 */
[----:B------:R-:W-:Y:S01]  /*1a1e0*/  IADD3 R10, R11, -0x1c8, RZ ;  /* 0xfffffe380b0a7810 */ /* 0x000fe20007ffe0ff */
[----:B------:R-:W1:Y:S03]  /*1a1f0*/  LDC R23, c[0x0][0x230] ;  /* 0x00008c00ff177b82 */ /* 0x000e660000000800 */
[----:B------:R-:W-:Y:S01]  /*1a200*/  ISETP.GE.U32.AND P1, PT, R4, 0x7ffffd9c, PT ;  /* 0x7ffffd9c0400780c */ /* 0x000fe20003f26070 */
[----:B------:R-:W-:Y:S01]  /*1a210*/  VIADD R4, R22, 0xfffffe1a ;  /* 0xfffffe1a16047836 */ /* 0x000fe20000000000 */
[----:B------:R-:W-:-:S03]  /*1a220*/  ISETP.GE.U32.AND P0, PT, R10, 0x7ffffdb9, PT ;  /* 0x7ffffdb90a00780c */ /* 0x000fc60003f06070 */
[----:B------:R-:W1:Y:S01]  /*1a230*/  LDC R22, c[0x0][0x230] ;  /* 0x00008c00ff167b82 */ /* 0x000e620000000800 */
[----:B------:R-:W-:Y:S01]  /*1a240*/  ISETP.GE.U32.AND P2, PT, R4, 0x7ffffd9b, PT ;  /* 0x7ffffd9b0400780c */ /* 0x000fe20003f46070 */
[----:B------:R-:W-:Y:S02]  /*1a250*/  VIADD R4, R21, 0xfffffe18 ;  /* 0xfffffe1815047836 */ /* 0x000fe40000000000 */
[----:B------:R-:W-:-:S04]  /*1a260*/  VIADD R10, R24, 0xfffffe19 ;  /* 0xfffffe19180a7836 */ /* 0x000fc80000000000 */
[----:B------:R-:W3:Y:S01]  /*1a270*/  LDC R21, c[0x0][0x230] ;  /* 0x00008c00ff157b82 */ /* 0x000ee20000000800 */
[----:B------:R-:W-:Y:S01]  /*1a280*/  ISETP.GE.U32.AND P3, PT, R10, 0x7ffffd9a, PT ;  /* 0x7ffffd9a0a00780c */ /* 0x000fe20003f66070 */
[----:B------:R-:W-:Y:S01]  /*1a290*/  LDGSTS.E [R5+0x3800c], desc[UR60][R212.64], !P0 ;  /* 0x3800c000d4057fae */ /* 0x000fe2000c12187c */
[----:B------:R-:W-:Y:S01]  /*1a2a0*/  ISETP.GE.U32.AND P4, PT, R4, 0x7ffffd99, PT ;  /* 0x7ffffd990400780c */ /* 0x000fe20003f86070 */
[----:B------:R-:W-:Y:S02]  /*1a2b0*/  VIADD R4, R20, 0xfffffe75 ;  /* 0xfffffe7514047836 */ /* 0x000fe40000000000 */
[----:B------:R-:W-:Y:S01]  /*1a2c0*/  LDGSTS.E [R5+0x3c000], desc[UR60][R210.64], !P1 ;  /* 0x3c000000d2057fae */ /* 0x000fe2000c92187c */
[----:B----4-:R-:W-:Y:S01]  /*1a2d0*/  VIADD R11, R25, 0xfffffe77 ;  /* 0xfffffe77190b7836 */ /* 0x010fe20000000000 */
[----:B------:R-:W-:Y:S01]  /*1a2e0*/  IADD3 R10, R26, -0x18a, RZ ;  /* 0xfffffe761a0a7810 */ /* 0x000fe20007ffe0ff */
[----:B------:R-:W-:Y:S01]  /*1a2f0*/  IMAD.WIDE R216, R184, 0x4, R60 ;  /* 0x00000004b8d87825 */ /* 0x000fe200078e023c */
[----:B------:R-:W-:Y:S01]  /*1a300*/  LDGSTS.E [R5+0x3c004], desc[UR60][R208.64], !P2 ;  /* 0x3c004000d0057fae */ /* 0x000fe2000d12187c */
[----:B------:R-:W4:Y:S03]  /*1a310*/  LDC R24, c[0x0][0x230] ;  /* 0x00008c00ff187b82 */ /* 0x000f260000000800 */
[----:B------:R-:W-:Y:S01]  /*1a320*/  LDGSTS.E [R5+0x3c008], desc[UR60][R206.64], !P3 ;  /* 0x3c008000ce057fae */ /* 0x000fe2000d92187c */
[----:B------:R-:W-:Y:S01]  /*1a330*/  ISETP.GE.U32.AND P3, PT, R4, 0x7ffffdf6, PT ;  /* 0x7ffffdf60400780c */ /* 0x000fe20003f66070 */
[----:B-1----:R-:W-:-:S02]  /*1a340*/  VIADD R4, R22, 0xfffffe57 ;  /* 0xfffffe5716047836 */ /* 0x002fc40000000000 */
[----:B------:R1:W-:Y:S01]  /*1a350*/  LDGSTS.E [R5+0x3c00c], desc[UR60][R152.64], !P4 ;  /* 0x3c00c00098057fae */ /* 0x0003e2000e12187c */
[----:B------:R-:W-:Y:S01]  /*1a360*/  ISETP.GE.U32.AND P1, PT, R11, 0x7ffffdf8, PT ;  /* 0x7ffffdf80b00780c */ /* 0x000fe20003f26070 */
[----:B------:R-:W4:Y:S01]  /*1a370*/  LDC R26, c[0x0][0x230] ;  /* 0x00008c00ff1a7b82 */ /* 0x000f220000000800 */
[----:B------:R-:W-:Y:S01]  /*1a380*/  ISETP.GE.U32.AND P2, PT, R10, 0x7ffffdf7, PT ;  /* 0x7ffffdf70a00780c */ /* 0x000fe20003f46070 */
[----:B---3--:R-:W3:Y:S01]  /*1a390*/  LDL.LU.64 R212, [R1+0x100] ;  /* 0x0001000001d47983 */ /* 0x008ee20000300a00 */
[----:B------:R-:W-:-:S05]  /*1a3a0*/  ISETP.GE.U32.AND P6, PT, R4, 0x7ffffdd8, PT ;  /* 0x7ffffdd80400780c */ /* 0x000fca0003fc6070 */
[----:B------:R-:W3:Y:S01]  /*1a3b0*/  LDC R22, c[0x0][0x230] ;  /* 0x00008c00ff167b82 */ /* 0x000ee20000000800 */
[----:B-1----:R-:W-:Y:S01]  /*1a3c0*/  VIADD R5, R21, 0xfffffe74 ;  /* 0xfffffe7415057836 */ /* 0x002fe20000000000 */
[----:B------:R-:W3:Y:S01]  /*1a3d0*/  LDL.LU.64 R206, [R1+0xa8] ;  /* 0x0000a80001ce7983 */ /* 0x000ee20000300a00 */
[----:B------:R-:W-:-:S03]  /*1a3e0*/  VIADD R10, R23, 0xfffffe56 ;  /* 0xfffffe56170a7836 */ /* 0x000fc60000000000 */
[----:B------:R-:W-:Y:S01]  /*1a3f0*/  ISETP.GE.U32.AND P4, PT, R5, 0x7ffffdf5, PT ;  /* 0x7ffffdf50500780c */ /* 0x000fe20003f86070 */
[----:B------:R-:W-:Y:S01]  /*1a400*/  IMAD.WIDE R20, R184, 0x4, R50 ;  /* 0x00000004b8147825 */ /* 0x000fe200078e0232 */
[----:B------:R-:W-:Y:S01]  /*1a410*/  ISETP.GE.U32.AND P0, PT, R10, 0x7ffffdd7, PT ;  /* 0x7ffffdd70a00780c */ /* 0x000fe20003f06070 */
[----:B------:R-:W3:Y:S01]  /*1a420*/  LDL.LU.64 R246, [R1+0xa0] ;  /* 0x0000a00001f67983 */ /* 0x000ee20000300a00 */
[----:B------:R-:W1:Y:S03]  /*1a430*/  LDC R11, c[0x0][0x230] ;  /* 0x00008c00ff0b7b82 */ /* 0x000e660000000800 */
[----:B------:R-:W-:Y:S04]  /*1a440*/  LDGSTS.E [R6+0x30000], desc[UR60][R20.64], !P1 ;  /* 0x3000000014067fae */ /* 0x000fe8000c92187c */
[----:B------:R-:W-:Y:S01]  /*1a450*/  LDGSTS.E [R6+0x30004], desc[UR60][R234.64], !P2 ;  /* 0x30004000ea067fae */ /* 0x000fe2000d12187c */
[----:B------:R-:W3:Y:S03]  /*1a460*/  LDC R25, c[0x0][0x230] ;  /* 0x00008c00ff197b82 */ /* 0x000ee60000000800 */
[----:B------:R-:W-:Y:S04]  /*1a470*/  LDGSTS.E [R6+0x30008], desc[UR60][R216.64], !P3 ;  /* 0x30008000d8067fae */ /* 0x000fe8000d92187c */
[----:B------:R-:W-:Y:S01]  /*1a480*/  LDGSTS.E [R6+0x3000c], desc[UR60][R240.64], !P4 ;  /* 0x3000c000f0067fae */ /* 0x000fe2000e12187c */
[C---:B------:R-:W-:Y:S01]  /*1a490*/  IMAD.WIDE R152, R184.reuse, 0x4, R244 ;  /* 0x00000004b8987825 */ /* 0x040fe200078e02f4 */
[----:B------:R-:W3:Y:S04]  /*1a4a0*/  LDC R10, c[0x0][0x230] ;  /* 0x00008c00ff0a7b82 */ /* 0x000ee80000000800 */
[----:B------:R2:W-:Y:S01]  /*1a4b0*/  STL.64 [R1+0xe8], R152 ;  /* 0x0000e89801007387 */ /* 0x0005e20000100a00 */
[----:B------:R-:W-:-:S03]  /*1a4c0*/  IMAD.WIDE R208, R184, 0x4, R238 ;  /* 0x00000004b8d07825 */ /* 0x000fc600078e02ee */
[----:B------:R2:W-:Y:S01]  /*1a4d0*/  LDGSTS.E [R6+0x34000], desc[UR60][R152.64], !P6 ;  /* 0x3400000098067fae */ /* 0x0005e2000f12187c */
[----:B------:R-:W3:Y:S03]  /*1a4e0*/  LDC R23, c[0x0][0x230] ;  /* 0x00008c00ff177b82 */ /* 0x000ee60000000800 */
[----:B------:R4:W-:Y:S04]  /*1a4f0*/  STL.64 [R1+0xf0], R208 ;  /* 0x0000f0d001007387 */ /* 0x0009e80000100a00 */
[----:B------:R-:W-:Y:S01]  /*1a500*/  LDGSTS.E [R6+0x34004], desc[UR60][R208.64], !P0 ;  /* 0x34004000d0067fae */ /* 0x000fe2000c12187c */
[----:B--2---:R-:W-:-:S05]  /*1a510*/  IMAD.WIDE R152, R184, 0x4, R214 ;  /* 0x00000004b8987825 */ /* 0x004fca00078e02d6 */
[----:B------:R2:W-:Y:S04]  /*1a520*/  STL.64 [R1+0xf8], R152 ;  /* 0x0000f89801007387 */ /* 0x0005e80000100a00 */
[----:B------:R-:W2:Y:S04]  /*1a530*/  LDL.LU.64 R210, [R1+0x98] ;  /* 0x0000980001d27983 */ /* 0x000ea80000300a00 */
[----:B----4-:R-:W4:Y:S04]  /*1a540*/  LDL.LU.64 R208, [R1+0x90] ;  /* 0x0000900001d07983 */ /* 0x010f280000300a00 */
[----:B------:R-:W4:Y:S04]  /*1a550*/  LDL.LU.64 R214, [R1+0x88] ;  /* 0x0000880001d67983 */ /* 0x000f280000300a00 */
[----:B------:R-:W4:Y:S04]  /*1a560*/  LDL.LU.64 R236, [R1+0x80] ;  /* 0x0000800001ec7983 */ /* 0x000f280000300a00 */
[----:B------:R-:W4:Y:S04]  /*1a570*/  LDL.LU.64 R238, [R1+0x78] ;  /* 0x0000780001ee7983 */ /* 0x000f280000300a00 */
[----:B------:R-:W4:Y:S01]  /*1a580*/  LDL.LU.64 R244, [R1+0x70] ;  /* 0x0000700001f47983 */ /* 0x000f220000300a00 */
[----:B------:R-:W-:-:S02]  /*1a590*/  VIADD R4, R24, 0xfffffe55 ;  /* 0xfffffe5518047836 */ /* 0x000fc40000000000 */
[----:B------:R-:W2:Y:S03]  /*1a5a0*/  LDC R24, c[0x0][0x230] ;  /* 0x00008c00ff187b82 */ /* 0x000ea60000000800 */
[----:B------:R-:W-:Y:S02]  /*1a5b0*/  ISETP.GE.U32.AND P1, PT, R4, 0x7ffffdd6, PT ;  /* 0x7ffffdd60400780c */ /* 0x000fe40003f26070 */
[----:B------:R-:W-:Y:S01]  /*1a5c0*/  IADD3 R4, R27, -0x1ac, RZ ;  /* 0xfffffe541b047810 */ /* 0x000fe20007ffe0ff */
[----:B-1----:R-:W-:Y:S02]  /*1a5d0*/  VIADD R5, R11, 0xfffffe36 ;  /* 0xfffffe360b057836 */ /* 0x002fe40000000000 */
[----:B---3--:R-:W-:Y:S01]  /*1a5e0*/  IMAD.WIDE R212, R184, 0x4, R212 ;  /* 0x00000004b8d47825 */ /* 0x008fe200078e02d4 */
[----:B------:R-:W-:Y:S01]  /*1a5f0*/  ISETP.GE.U32.AND P2, PT, R4, 0x7ffffdd5, PT ;  /* 0x7ffffdd50400780c */ /* 0x000fe20003f46070 */
[----:B------:R-:W1:Y:S02]  /*1a600*/  LDC R27, c[0x0][0x230] ;  /* 0x00008c00ff1b7b82 */ /* 0x000e640000000800 */
[----:B------:R-:W-:-:S02]  /*1a610*/  VIADD R4, R28, 0xfffffe37 ;  /* 0xfffffe371c047836 */ /* 0x000fc40000000000 */
[----:B------:R-:W-:Y:S02]  /*1a620*/  IMAD.WIDE R206, R184, 0x4, R206 ;  /* 0x00000004b8ce7825 */ /* 0x000fe400078e02ce */
[----:B------:R2:W-:Y:S01]  /*1a630*/  LDGSTS.E [R6+0x34008], desc[UR60][R152.64], !P1 ;  /* 0x3400800098067fae */ /* 0x0005e2000c92187c */
[----:B------:R-:W-:Y:S01]  /*1a640*/  ISETP.GE.U32.AND P3, PT, R4, 0x7ffffdb8, PT ;  /* 0x7ffffdb80400780c */ /* 0x000fe20003f66070 */
[----:B------:R-:W-:Y:S01]  /*1a650*/  VIADD R4, R26, 0xfffffe35 ;  /* 0xfffffe351a047836 */ /* 0x000fe20000000000 */
[----:B------:R-:W-:Y:S01]  /*1a660*/  ISETP.GE.U32.AND P4, PT, R5, 0x7ffffdb7, PT ;  /* 0x7ffffdb70500780c */ /* 0x000fe20003f86070 */
[----:B------:R3:W-:Y:S01]  /*1a670*/  STL.64 [R1+0x100], R212 ;  /* 0x000100d401007387 */ /* 0x0007e20000100a00 */
[----:B------:R-:W-:Y:S01]  /*1a680*/  VIADD R5, R10, 0xfffffe34 ;  /* 0xfffffe340a057836 */ /* 0x000fe20000000000 */
[----:B------:R-:W1:Y:S01]  /*1a690*/  LDC R26, c[0x0][0x230] ;  /* 0x00008c00ff1a7b82 */ /* 0x000e620000000800 */
[----:B------:R-:W-:Y:S01]  /*1a6a0*/  ISETP.GE.U32.AND P6, PT, R4, 0x7ffffdb6, PT ;  /* 0x7ffffdb60400780c */ /* 0x000fe20003fc6070 */
[----:B------:R4:W-:Y:S01]  /*1a6b0*/  STL.64 [R1+0x2c0], R206 ;  /* 0x0002c0ce01007387 */ /* 0x0009e20000100a00 */
[----:B--2---:R-:W-:-:S03]  /*1a6c0*/  IMAD.WIDE R152, R184, 0x4, R246 ;  /* 0x00000004b8987825 */ /* 0x004fc600078e02f6 */
[----:B------:R-:W-:Y:S02]  /*1a6d0*/  LDGSTS.E [R6+0x3400c], desc[UR60][R212.64], !P2 ;  /* 0x3400c000d4067fae */ /* 0x000fe4000d12187c */
[----:B------:R-:W2:Y:S01]  /*1a6e0*/  LDC R11, c[0x0][0x230] ;  /* 0x00008c00ff0b7b82 */ /* 0x000ea20000000800 */
[----:B------:R-:W-:Y:S01]  /*1a6f0*/  VIADD R4, R24, 0xfffffe17 ;  /* 0xfffffe1718047836 */ /* 0x000fe20000000000 */
[----:B------:R4:W-:Y:S01]  /*1a700*/  STL.64 [R1+0x2d8], R152 ;  /* 0x0002d89801007387 */ /* 0x0009e20000100a00 */
[----:B------:R-:W-:-:S03]  /*1a710*/  ISETP.GE.U32.AND P0, PT, R5, 0x7ffffdb5, PT ;  /* 0x7ffffdb50500780c */ /* 0x000fc60003f06070 */
[----:B------:R-:W-:Y:S01]  /*1a720*/  ISETP.GE.U32.AND P1, PT, R4, 0x7ffffd98, PT ;  /* 0x7ffffd980400780c */ /* 0x000fe20003f26070 */
[----:B------:R4:W-:Y:S01]  /*1a730*/  LDGSTS.E [R6+0x38000], desc[UR60][R206.64], !P3 ;  /* 0x38000000ce067fae */ /* 0x0009e2000d92187c */
[----:B------:R-:W2:Y:S03]  /*1a740*/  LDC R28, c[0x0][0x230] ;  /* 0x00008c00ff1c7b82 */ /* 0x000ea60000000800 */
[----:B---3--:R-:W3:Y:S04]  /*1a750*/  LDL.LU.64 R212, [R1+0xb0] ;  /* 0x0000b00001d47983 */ /* 0x008ee80000300a00 */
[----:B------:R1:W-:Y:S01]  /*1a760*/  LDGSTS.E [R6+0x38004], desc[UR60][R152.64], !P4 ;  /* 0x3800400098067fae */ /* 0x0003e2000e12187c */
[----:B------:R-:W2:Y:S01]  /*1a770*/  LDC R24, c[0x0][0x230] ;  /* 0x00008c00ff187b82 */ /* 0x000ea20000000800 */
[----:B------:R-:W-:-:S02]  /*1a780*/  IMAD.WIDE R222, R184, 0x4, R210 ;  /* 0x00000004b8de7825 */ /* 0x000fc400078e02d2 */
[----:B------:R-:W2:Y:S02]  /*1a790*/  LDL.LU.64 R210, [R1+0xb8] ;  /* 0x0000b80001d27983 */ /* 0x000ea40000300a00 */
[C---:B----4-:R-:W-:Y:S02]  /*1a7a0*/  IMAD.WIDE R218, R184.reuse, 0x4, R208 ;  /* 0x00000004b8da7825 */ /* 0x050fe400078e02d0 */
[----:B------:R-:W-:Y:S02]  /*1a7b0*/  STL.64 [R1+0x2e8], R222 ;  /* 0x0002e8de01007387 */ /* 0x000fe40000100a00 */
[C---:B------:R-:W-:Y:S02]  /*1a7c0*/  IMAD.WIDE R214, R184.reuse, 0x4, R214 ;  /* 0x00000004b8d67825 */ /* 0x040fe400078e02d6 */
[----:B------:R-:W-:Y:S02]  /*1a7d0*/  STL.64 [R1+0x300], R218 ;  /* 0x000300da01007387 */ /* 0x000fe40000100a00 */
[----:B------:R-:W-:-:S02]  /*1a7e0*/  IMAD.WIDE R208, R184, 0x4, R236 ;  /* 0x00000004b8d07825 */ /* 0x000fc400078e02ec */
[----:B------:R-:W-:Y:S02]  /*1a7f0*/  LDGSTS.E [R6+0x38008], desc[UR60][R222.64], !P6 ;  /* 0x38008000de067fae */ /* 0x000fe4000f12187c */
[C---:B------:R-:W-:Y:S02]  /*1a800*/  IMAD.WIDE R206, R184.reuse, 0x4, R238 ;  /* 0x00000004b8ce7825 */ /* 0x040fe400078e02ee */
[----:B------:R-:W4:Y:S02]  /*1a810*/  LDL.LU.64 R238, [R1+0x108] ;  /* 0x0001080001ee7983 */ /* 0x000f240000300a00 */
[C---:B-1----:R-:W-:Y:S02]  /*1a820*/  IMAD.WIDE R152, R184.reuse, 0x4, R244 ;  /* 0x00000004b8987825 */ /* 0x042fe400078e02f4 */
[----:B------:R1:W-:Y:S04]  /*1a830*/  STL.64 [R1+0x5c0], R214 ;  /* 0x0005c0d601007387 */ /* 0x0003e80000100a00 */
[----:B------:R-:W-:Y:S04]  /*1a840*/  STL.64 [R1+0x5c8], R208 ;  /* 0x0005c8d001007387 */ /* 0x000fe80000100a00 */
[----:B------:R-:W-:Y:S04]  /*1a850*/  STL.64 [R1+0x5d0], R206 ;  /* 0x0005d0ce01007387 */ /* 0x000fe80000100a00 */
[----:B------:R3:W-:Y:S04]  /*1a860*/  LDGSTS.E [R6+0x3800c], desc[UR60][R218.64], !P0 ;  /* 0x3800c000da067fae */ /* 0x0007e8000c12187c */
[----:B------:R-:W-:Y:S04]  /*1a870*/  LDGSTS.E [R6+0x3c000], desc[UR60][R214.64], !P1 ;  /* 0x3c000000d6067fae */ /* 0x000fe8000c92187c */
[----:B------:R2:W-:Y:S04]  /*1a880*/  STL.64 [R1+0x600], R152 ;  /* 0x0006009801007387 */ /* 0x0005e80000100a00 */
[----:B-1----:R-:W2:Y:S04]  /*1a890*/  LDL.LU.64 R214, [R1+0x500] ;  /* 0x0005000001d67983 */ /* 0x002ea80000300a00 */
[----:B------:R-:W2:Y:S04]  /*1a8a0*/  LDL.LU.64 R236, [R1+0x4d8] ;  /* 0x0004d80001ec7983 */ /* 0x000ea80000300a00 */
[----:B------:R-:W2:Y:S01]  /*1a8b0*/  LDL.LU.64 R244, [R1+0x4d0] ;  /* 0x0004d00001f47983 */ /* 0x000ea20000300a00 */
[----:B---3--:R-:W-:-:S03]  /*1a8c0*/  IMAD.WIDE R218, R184, 0x4, R212 ;  /* 0x00000004b8da7825 */ /* 0x008fc600078e02d4 */
[----:B------:R-:W3:Y:S01]  /*1a8d0*/  LDL.LU.64 R212, [R1+0x4c8] ;  /* 0x0004c80001d47983 */ /* 0x000ee20000300a00 */
[----:B------:R-:W-:Y:S02]  /*1a8e0*/  IADD3 R4, R23, -0x1ea, RZ ;  /* 0xfffffe1617047810 */ /* 0x000fe40007ffe0ff */
[----:B------:R-:W1:Y:S02]  /*1a8f0*/  LDC R23, c[0x0][0x230] ;  /* 0x00008c00ff177b82 */ /* 0x000e640000000800 */
[----:B------:R-:W-:Y:S01]  /*1a900*/  ISETP.GE.U32.AND P2, PT, R4, 0x7ffffd97, PT ;  /* 0x7ffffd970400780c */ /* 0x000fe20003f46070 */
[----:B----4-:R-:W-:-:S12]  /*1a910*/  IMAD.WIDE R224, R184, 0x4, R238 ;  /* 0x00000004b8e07825 */ /* 0x010fd800078e02ee */
[----:B------:R-:W-:Y:S04]  /*1a920*/  LDGSTS.E [R6+0x3c004], desc[UR60][R208.64], !P2 ;  /* 0x3c004000d0067fae */ /* 0x000fe8000d12187c */
[----:B------:R-:W4:Y:S04]  /*1a930*/  LDL.LU.64 R238, [R1+0x4c0] ;  /* 0x0004c00001ee7983 */ /* 0x000f280000300a00 */
[----:B------:R-:W4:Y:S01]  /*1a940*/  LDL.LU.64 R246, [R1+0x438] ;  /* 0x0004380001f67983 */ /* 0x000f220000300a00 */
[----:B--2---:R-:W-:-:S03]  /*1a950*/  IMAD.WIDE R226, R184, 0x4, R214 ;  /* 0x00000004b8e27825 */ /* 0x004fc600078e02d6 */
[----:B------:R-:W2:Y:S01]  /*1a960*/  LDL.LU.64 R214, [R1+0x430] ;  /* 0x0004300001d67983 */ /* 0x000ea20000300a00 */
[----:B------:R-:W-:Y:S02]  /*1a970*/  VIADD R4, R22, 0xfffffe14 ;  /* 0xfffffe1416047836 */ /* 0x000fe40000000000 */
[----:B------:R-:W3:Y:S01]  /*1a980*/  LDC R22, c[0x0][0x230] ;  /* 0x00008c00ff167b82 */ /* 0x000ee20000000800 */
[----:B------:R-:W-:-:S05]  /*1a990*/  VIADD R5, R25, 0xfffffe15 ;  /* 0xfffffe1519057836 */ /* 0x000fca0000000000 */
[----:B------:R-:W-:Y:S02]  /*1a9a0*/  ISETP.GE.U32.AND P3, PT, R5, 0x7ffffd96, PT ;  /* 0x7ffffd960500780c */ /* 0x000fe40003f66070 */
[----:B------:R-:W-:Y:S01]  /*1a9b0*/  ISETP.GE.U32.AND P4, PT, R4, 0x7ffffd95, PT ;  /* 0x7ffffd950400780c */ /* 0x000fe20003f86070 */
[----:B------:R-:W-:Y:S01]  /*1a9c0*/  VIADD R10, R26, 0xfffffe73 ;  /* 0xfffffe731a0a7836 */ /* 0x000fe20000000000 */
[----:B------:R-:W3:Y:S01]  /*1a9d0*/  LDC R25, c[0x0][0x230] ;  /* 0x00008c00ff197b82 */ /* 0x000ee20000000800 */
[----:B------:R-:W-:Y:S02]  /*1a9e0*/  VIADD R5, R27, 0xfffffe72 ;  /* 0xfffffe721b057836 */ /* 0x000fe40000000000 */
[----:B------:R-:W-:Y:S01]  /*1a9f0*/  VIADD R4, R11, 0xfffffe71 ;  /* 0xfffffe710b047836 */ /* 0x000fe20000000000 */
[----:B------:R-:W-:Y:S02]  /*1aa00*/  ISETP.GE.U32.AND P1, PT, R10, 0x7ffffdf4, PT ;  /* 0x7ffffdf40a00780c */ /* 0x000fe40003f26070 */
[----:B------:R-:W-:Y:S01]  /*1aa10*/  ISETP.GE.U32.AND P2, PT, R5, 0x7ffffdf3, PT ;  /* 0x7ffffdf30500780c */ /* 0x000fe20003f46070 */
[----:B------:R-:W-:Y:S01]  /*1aa20*/  IMAD.WIDE R222, R184, 0x4, R210 ;  /* 0x00000004b8de7825 */ /* 0x000fe200078e02d2 */
[----:B------:R-:W3:Y:S01]  /*1aa30*/  LDC R10, c[0x0][0x230] ;  /* 0x00008c00ff0a7b82 */ /* 0x000ee20000000800 */
[----:B------:R-:W-:Y:S01]  /*1aa40*/  LDGSTS.E [R6+0x3c008], desc[UR60][R206.64], !P3 ;  /* 0x3c008000ce067fae */ /* 0x000fe2000d92187c */
[----:B------:R-:W-:Y:S01]  /*1aa50*/  ISETP.GE.U32.AND P3, PT, R4, 0x7ffffdf2, PT ;  /* 0x7ffffdf20400780c */ /* 0x000fe20003f66070 */
[----:B-1----:R-:W-:-:S02]  /*1aa60*/  VIADD R4, R23, 0xfffffe53 ;  /* 0xfffffe5317047836 */ /* 0x002fc40000000000 */
[----:B------:R1:W-:Y:S01]  /*1aa70*/  LDGSTS.E [R6+0x3c00c], desc[UR60][R152.64], !P4 ;  /* 0x3c00c00098067fae */ /* 0x0003e2000e12187c */
[----:B---3--:R-:W-:Y:S02]  /*1aa80*/  IADD3 R5, R22, -0x190, RZ ;  /* 0xfffffe7016057810 */ /* 0x008fe40007ffe0ff */
[----:B------:R-:W-:Y:S01]  /*1aa90*/  ISETP.GE.U32.AND P6, PT, R4, 0x7ffffdd4, PT ;  /* 0x7ffffdd40400780c */ /* 0x000fe20003fc6070 */
[----:B------:R-:W3:Y:S01]  /*1aaa0*/  LDC R23, c[0x0][0x230] ;  /* 0x00008c00ff177b82 */ /* 0x000ee20000000800 */
[----:B------:R-:W-:Y:S01]  /*1aab0*/  ISETP.GE.U32.AND P4, PT, R5, 0x7ffffdf1, PT ;  /* 0x7ffffdf10500780c */ /* 0x000fe20003f86070 */
[----:B------:R-:W-:Y:S01]  /*1aac0*/  VIADD R4, R28, 0xfffffe51 ;  /* 0xfffffe511c047836 */ /* 0x000fe20000000000 */
[----:B------:R-:W-:Y:S04]  /*1aad0*/  LDGSTS.E [R7+0x30000], desc[UR60][R218.64], !P1 ;  /* 0x30000000da077fae */ /* 0x000fe8000c92187c */
[----:B------:R-:W-:Y:S01]  /*1aae0*/  ISETP.GE.U32.AND P1, PT, R4, 0x7ffffdd2, PT ;  /* 0x7ffffdd20400780c */ /* 0x000fe20003f26070 */
[----:B-1----:R-:W-:Y:S01]  /*1aaf0*/  VIADD R6, R24, 0xfffffe52 ;  /* 0xfffffe5218067836 */ /* 0x002fe20000000000 */
[----:B------:R-:W1:Y:S01]  /*1ab00*/  LDC R22, c[0x0][0x230] ;  /* 0x00008c00ff167b82 */ /* 0x000e620000000800 */
[----:B------:R-:W-:Y:S01]  /*1ab10*/  VIADD R4, R29, 0xfffffe50 ;  /* 0xfffffe501d047836 */ /* 0x000fe20000000000 */
[----:B------:R-:W-:Y:S01]  /*1ab20*/  LDGSTS.E [R7+0x30004], desc[UR60][R222.64], !P2 ;  /* 0x30004000de077fae */ /* 0x000fe2000d12187c */
[----:B------:R-:W-:Y:S01]  /*1ab30*/  IMAD.WIDE R152, R184, 0x4, R236 ;  /* 0x00000004b8987825 */ /* 0x000fe200078e02ec */
[----:B------:R-:W-:-:S02]  /*1ab40*/  ISETP.GE.U32.AND P0, PT, R6, 0x7ffffdd3, PT ;  /* 0x7ffffdd30600780c */ /* 0x000fc40003f06070 */
[----:B------:R-:W-:Y:S01]  /*1ab50*/  LDGSTS.E [R7+0x30008], desc[UR60][R224.64], !P3 ;  /* 0x30008000e0077fae */ /* 0x000fe2000d92187c */
[----:B------:R-:W-:Y:S01]  /*1ab60*/  ISETP.GE.U32.AND P2, PT, R4, 0x7ffffdd1, PT ;  /* 0x7ffffdd10400780c */ /* 0x000fe20003f46070 */
[----:B------:R-:W-:Y:S01]  /*1ab70*/  VIADD R4, R30, 0xfffffe33 ;  /* 0xfffffe331e047836 */ /* 0x000fe20000000000 */
[----:B------:R-:W4:Y:S01]  /*1ab80*/  LDC R6, c[0x0][0x230] ;  /* 0x00008c00ff067b82 */ /* 0x000f220000000800 */
[----:B------:R-:W-:Y:S01]  /*1ab90*/  LDGSTS.E [R7+0x3000c], desc[UR60][R226.64], !P4 ;  /* 0x3000c000e2077fae */ /* 0x000fe2000e12187c */
[----:B------:R-:W-:-:S03]  /*1aba0*/  IMAD.WIDE R206, R184, 0x4, R244 ;  /* 0x00000004b8ce7825 */ /* 0x000fc600078e02f4 */
[----:B------:R3:W-:Y:S01]  /*1abb0*/  STL.64 [R1+0x108], R152 ;  /* 0x0001089801007387 */ /* 0x0007e20000100a00 */
[----:B------:R-:W-:Y:S02]  /*1abc0*/  IADD3 R5, R10, -0x1ce, RZ ;  /* 0xfffffe320a057810 */ /* 0x000fe40007ffe0ff */
[----:B------:R-:W-:Y:S01]  /*1abd0*/  ISETP.GE.U32.AND P3, PT, R4, 0x7ffffdb4, PT ;  /* 0x7ffffdb40400780c */ /* 0x000fe20003f66070 */
[----:B------:R3:W-:Y:S01]  /*1abe0*/  LDGSTS.E [R7+0x34000], desc[UR60][R152.64], !P6 ;  /* 0x3400000098077fae */ /* 0x0007e2000f12187c */
[----:B------:R-:W-:Y:S01]  /*1abf0*/  VIADD R4, R25, 0xfffffe31 ;  /* 0xfffffe3119047836 */ /* 0x000fe20000000000 */
[----:B------:R-:W2:Y:S02]  /*1ac00*/  LDC R11, c[0x0][0x230] ;  /* 0x00008c00ff0b7b82 */ /* 0x000ea40000000800 */
[----:B------:R4:W-:Y:S06]  /*1ac10*/  STL.64 [R1+0x118], R206 ;  /* 0x000118ce01007387 */ /* 0x0009ec0000100a00 */
[----:B------:R-:W2:Y:S01]  /*1ac20*/  LDC R24, c[0x0][0x230] ;  /* 0x00008c00ff187b82 */ /* 0x000ea20000000800 */
[----:B---3--:R-:W-:Y:S01]  /*1ac30*/  IMAD.WIDE R152, R184, 0x4, R212 ;  /* 0x00000004b8987825 */ /* 0x008fe200078e02d4 */
[----:B------:R4:W-:Y:S04]  /*1ac40*/  LDGSTS.E [R7+0x34004], desc[UR60][R206.64], !P0 ;  /* 0x34004000ce077fae */ /* 0x0009e8000c12187c */
[----:B------:R3:W-:Y:S01]  /*1ac50*/  STL.64 [R1+0x130], R152 ;  /* 0x0001309801007387 */ /* 0x0007e20000100a00 */
[----:B------:R-:W-:Y:S01]  /*1ac60*/  ISETP.GE.U32.AND P4, PT, R5, 0x7ffffdb3, PT ;  /* 0x7ffffdb30500780c */ /* 0x000fe20003f86070 */
[----:B------:R-:W2:Y:S02]  /*1ac70*/  LDC R26, c[0x0][0x230] ;  /* 0x00008c00ff1a7b82 */ /* 0x000ea40000000800 */
[----:B------:R-:W2:Y:S01]  /*1ac80*/  LDL.LU.64 R210, [R1+0x2d0] ;  /* 0x0002d00001d27983 */ /* 0x000ea20000300a00 */
[----:B------:R-:W-:-:S03]  /*1ac90*/  ISETP.GE.U32.AND P6, PT, R4, 0x7ffffdb2, PT ;  /* 0x7ffffdb20400780c */ /* 0x000fc60003fc6070 */
[----:B------:R-:W2:Y:S01]  /*1aca0*/  LDL.LU.64 R208, [R1+0x2f8] ;  /* 0x0002f80001d07983 */ /* 0x000ea20000300a00 */
[----:B------:R-:W-:Y:S01]  /*1acb0*/  VIADD R4, R23, 0xfffffe13 ;  /* 0xfffffe1317047836 */ /* 0x000fe20000000000 */
[----:B------:R-:W2:Y:S02]  /*1acc0*/  LDC R10, c[0x0][0x230] ;  /* 0x00008c00ff0a7b82 */ /* 0x000ea40000000800 */
[----:B------:R-:W2:Y:S04]  /*1acd0*/  LDL.LU.64 R212, [R1+0x160] ;  /* 0x0001600001d47983 */ /* 0x000ea80000300a00 */
[----:B------:R-:W2:Y:S02]  /*1ace0*/  LDL.LU.64 R236, [R1+0x158] ;  /* 0x0001580001ec7983 */ /* 0x000ea40000300a00 */
[----:B------:R-:W2:Y:S02]  /*1acf0*/  LDC R25, c[0x0][0x230] ;  /* 0x00008c00ff197b82 */ /* 0x000ea40000000800 */
[----:B------:R-:W2:Y:S04]  /*1ad00*/  LDL.LU.64 R244, [R1+0x150] ;  /* 0x0001500001f47983 */ /* 0x000ea80000300a00 */
[----:B------:R3:W-:Y:S01]  /*1ad10*/  LDGSTS.E [R7+0x34008], desc[UR60][R152.64], !P1 ;  /* 0x3400800098077fae */ /* 0x0007e2000c92187c */
[----:B------:R-:W-:Y:S01]  /*1ad20*/  ISETP.GE.U32.AND P1, PT, R4, 0x7ffffd94, PT ;  /* 0x7ffffd940400780c */ /* 0x000fe20003f26070 */
[----:B-1----:R-:W-:Y:S01]  /*1ad30*/  VIADD R4, R22, 0xfffffe12 ;  /* 0xfffffe1216047836 */ /* 0x002fe20000000000 */
[----:B------:R-:W1:Y:S08]  /*1ad40*/  LDC R27, c[0x0][0x230] ;  /* 0x00008c00ff1b7b82 */ /* 0x000e700000000800 */
[----:B------:R-:W1:Y:S08]  /*1ad50*/  LDC R28, c[0x0][0x230] ;  /* 0x00008c00ff1c7b82 */ /* 0x000e700000000800 */
[----:B------:R-:W1:Y:S01]  /*1ad60*/  LDC R29, c[0x0][0x230] ;  /* 0x00008c00ff1d7b82 */ /* 0x000e620000000800 */
[----:B----4-:R-:W-:-:S02]  /*1ad70*/  IMAD.WIDE R206, R184, 0x4, R238 ;  /* 0x00000004b8ce7825 */ /* 0x010fc400078e02ee */
[----:B------:R-:W4:Y:S02]  /*1ad80*/  LDL.LU.64 R238, [R1+0x148] ;  /* 0x0001480001ee7983 */ /* 0x000f240000300a00 */
[----:B---3--:R-:W-:Y:S02]  /*1ad90*/  IMAD.WIDE R152, R184, 0x4, R246 ;  /* 0x00000004b8987825 */ /* 0x008fe400078e02f6 */
[----:B------:R3:W-:Y:S04]  /*1ada0*/  STL.64 [R1+0x140], R206 ;  /* 0x000140ce01007387 */ /* 0x0007e80000100a00 */
[----:B------:R-:W-:Y:S01]  /*1adb0*/  STL.64 [R1+0x2a0], R152 ;  /* 0x0002a09801007387 */ /* 0x000fe20000100a00 */
[----:B------:R-:W-:-:S03]  /*1adc0*/  VIADD R5, R6, 0xfffffe30 ;  /* 0xfffffe3006057836 */ /* 0x000fc60000000000 */
[----:B------:R3:W-:Y:S01]  /*1add0*/  LDGSTS.E [R7+0x3400c], desc[UR60][R206.64], !P2 ;  /* 0x3400c000ce077fae */ /* 0x0007e2000d12187c */
[C---:B--2---:R-:W-:Y:S01]  /*1ade0*/  IMAD.WIDE R22, R184.reuse, 0x4, R214 ;  /* 0x00000004b8167825 */ /* 0x044fe200078e02d6 */
[----:B------:R-:W-:Y:S02]  /*1adf0*/  ISETP.GE.U32.AND P0, PT, R5, 0x7ffffdb1, PT ;  /* 0x7ffffdb10500780c */ /* 0x000fe40003f06070 */
[----:B------:R-:W-:Y:S04]  /*1ae00*/  LDGSTS.E [R7+0x38000], desc[UR60][R152.64], !P3 ;  /* 0x3800000098077fae */ /* 0x000fe8000d92187c */
[----:B------:R2:W-:Y:S04]  /*1ae10*/  STL.64 [R1+0x2b8], R22 ;  /* 0x0002b81601007387 */ /* 0x0005e80000100a00 */
[----:B------:R-:W4:Y:S04]  /*1ae20*/  LDL.LU.64 R214, [R1+0x168] ;  /* 0x0001680001d67983 */ /* 0x000f280000300a00 */
[----:B------:R2:W-:Y:S01]  /*1ae30*/  LDGSTS.E [R7+0x38004], desc[UR60][R22.64], !P4 ;  /* 0x3800400016077fae */ /* 0x0005e2000e12187c */
[----:B------:R-:W-:-:S04]  /*1ae40*/  IMAD.WIDE R230, R184, 0x4, R210 ;  /* 0x00000004b8e67825 */ /* 0x000fc800078e02d2 */
[C---:B------:R-:W-:Y:S01]  /*1ae50*/  IMAD.WIDE R228, R184.reuse, 0x4, R208 ;  /* 0x00000004b8e47825 */ /* 0x040fe200078e02d0 */
[----:B------:R-:W4:Y:S03]  /*1ae60*/  LDL.LU.64 R210, [R1+0x170] ;  /* 0x0001700001d27983 */ /* 0x000f260000300a00 */
[C---:B------:R-:W-:Y:S01]  /*1ae70*/  IMAD.WIDE R212, R184.reuse, 0x4, R212 ;  /* 0x00000004b8d47825 */ /* 0x040fe200078e02d4 */
[----:B------:R-:W-:Y:S03]  /*1ae80*/  STL.64 [R1+0x2d0], R230 ;  /* 0x0002d0e601007387 */ /* 0x000fe60000100a00 */
[----:B---3--:R-:W-:Y:S01]  /*1ae90*/  IMAD.WIDE R206, R184, 0x4, R244 ;  /* 0x00000004b8ce7825 */ /* 0x008fe200078e02f4 */
[----:B------:R-:W-:Y:S01]  /*1aea0*/  STL.64 [R1+0x2f8], R228 ;  /* 0x0002f8e401007387 */ /* 0x000fe20000100a00 */
[----:B------:R-:W-:Y:S01]  /*1aeb0*/  ISETP.GE.U32.AND P2, PT, R4, 0x7ffffd93, PT ;  /* 0x7ffffd930400780c */ /* 0x000fe20003f46070 */
[----:B--2---:R-:W2:Y:S01]  /*1aec0*/  LDC R22, c[0x0][0x230] ;  /* 0x00008c00ff167b82 */ /* 0x004ea20000000800 */
[----:B------:R-:W-:Y:S01]  /*1aed0*/  IMAD.WIDE R208, R184, 0x4, R236 ;  /* 0x00000004b8d07825 */ /* 0x000fe200078e02ec */
[----:B------:R-:W-:Y:S04]  /*1aee0*/  LDGSTS.E [R7+0x38008], desc[UR60][R230.64], !P6 ;  /* 0x38008000e6077fae */ /* 0x000fe8000f12187c */
[----:B------:R-:W3:Y:S01]  /*1aef0*/  LDL.LU.64 R236, [R1+0x178] ;  /* 0x0001780001ec7983 */ /* 0x000ee20000300a00 */
[----:B------:R-:W-:-:S02]  /*1af00*/  VIADD R5, R24, 0xfffffe11 ;  /* 0xfffffe1118057836 */ /* 0x000fc40000000000 */
[----:B----4-:R-:W-:Y:S01]  /*1af10*/  IMAD.WIDE R152, R184, 0x4, R238 ;  /* 0x00000004b8987825 */ /* 0x010fe200078e02ee */
[----:B------:R4:W-:Y:S01]  /*1af20*/  STL.64 [R1+0x5a0], R212 ;  /* 0x0005a0d401007387 */ /* 0x0009e20000100a00 */
[----:B------:R-:W-:Y:S01]  /*1af30*/  IADD3 R4, R11, -0x1f0, RZ ;  /* 0xfffffe100b047810 */ /* 0x000fe20007ffe0ff */
[----:B------:R-:W1:Y:S02]  /*1af40*/  LDC R23, c[0x0][0x230] ;  /* 0x00008c00ff177b82 */ /* 0x000e640000000800 */
[----:B------:R-:W-:Y:S04]  /*1af50*/  STL.64 [R1+0x5a8], R208 ;  /* 0x0005a8d001007387 */ /* 0x000fe80000100a00 */
[----:B------:R2:W-:Y:S02]  /*1af60*/  STL.64 [R1+0x5b0], R206 ;  /* 0x0005b0ce01007387 */ /* 0x0005e40000100a00 */
[----:B------:R-:W2:Y:S02]  /*1af70*/  LDC R11, c[0x0][0x230] ;  /* 0x00008c00ff0b7b82 */ /* 0x000ea40000000800 */
[----:B------:R4:W-:Y:S04]  /*1af80*/  LDGSTS.E [R7+0x3800c], desc[UR60][R228.64], !P0 ;  /* 0x3800c000e4077fae */ /* 0x0009e8000c12187c */
[----:B------:R-:W-:Y:S01]  /*1af90*/  LDGSTS.E [R7+0x3c000], desc[UR60][R212.64], !P1 ;  /* 0x3c000000d4077fae */ /* 0x000fe2000c92187c */
[----:B------:R-:W-:Y:S01]  /*1afa0*/  VIADD R6, R25, 0xfffffe6f ;  /* 0xfffffe6f19067836 */ /* 0x000fe20000000000 */
[----:B------:R-:W-:Y:S01]  /*1afb0*/  ISETP.GE.U32.AND P3, PT, R5, 0x7ffffd92, PT ;  /* 0x7ffffd920500780c */ /* 0x000fe20003f66070 */
[----:B------:R-:W3:Y:S01]  /*1afc0*/  LDC R24, c[0x0][0x230] ;  /* 0x00008c00ff187b82 */ /* 0x000ee20000000800 */
[----:B------:R3:W-:Y:S01]  /*1afd0*/  STL.64 [R1+0x5b8], R152 ;  /* 0x0005b89801007387 */ /* 0x0007e20000100a00 */
[----:B------:R-:W-:-:S03]  /*1afe0*/  ISETP.GE.U32.AND P4, PT, R4, 0x7ffffd91, PT ;  /* 0x7ffffd910400780c */ /* 0x000fc60003f86070 */
[----:B------:R-:W-:Y:S03]  /*1aff0*/  LDGSTS.E [R7+0x3c004], desc[UR60][R208.64], !P2 ;  /* 0x3c004000d0077fae */ /* 0x000fe6000d12187c */
[----:B------:R-:W3:Y:S01]  /*1b000*/  LDC R25, c[0x0][0x230] ;  /* 0x00008c00ff197b82 */ /* 0x000ee20000000800 */
[----:B----4-:R-:W4:Y:S04]  /*1b010*/  LDL.LU.64 R212, [R1+0x4f8] ;  /* 0x0004f80001d47983 */ /* 0x010f280000300a00 */
[----:B------:R-:W4:Y:S01]  /*1b020*/  LDL.LU.64 R244, [R1+0x4b8] ;  /* 0x0004b80001f47983 */ /* 0x000f220000300a00 */
[----:B------:R-:W-:-:S03]  /*1b030*/  IMAD.WIDE R228, R184, 0x4, R214 ;  /* 0x00000004b8e47825 */ /* 0x000fc600078e02d6 */
[----:B------:R-:W4:Y:S04]  /*1b040*/  LDL.LU.64 R238, [R1+0x4b0] ;  /* 0x0004b00001ee7983 */ /* 0x000f280000300a00 */
[----:B------:R-:W4:Y:S01]  /*1b050*/  LDL.LU.64 R214, [R1+0x4a8] ;  /* 0x0004a80001d67983 */ /* 0x000f220000300a00 */
[----:B------:R-:W-:Y:S02]  /*1b060*/  VIADD R5, R26, 0xfffffe6e ;  /* 0xfffffe6e1a057836 */ /* 0x000fe40000000000 */
[----:B------:R-:W-:Y:S01]  /*1b070*/  VIADD R4, R10, 0xfffffe6d ;  /* 0xfffffe6d0a047836 */ /* 0x000fe20000000000 */
[----:B------:R-:W-:Y:S01]  /*1b080*/  LDGSTS.E [R7+0x3c008], desc[UR60][R206.64], !P3 ;  /* 0x3c008000ce077fae */ /* 0x000fe2000d92187c */
[----:B------:R-:W-:Y:S01]  /*1b090*/  ISETP.GE.U32.AND P1, PT, R6, 0x7ffffdf0, PT ;  /* 0x7ffffdf00600780c */ /* 0x000fe20003f26070 */
[----:B------:R-:W4:Y:S01]  /*1b0a0*/  LDC R10, c[0x0][0x230] ;  /* 0x00008c00ff0a7b82 */ /* 0x000f220000000800 */
[----:B------:R-:W-:Y:S01]  /*1b0b0*/  ISETP.GE.U32.AND P2, PT, R5, 0x7ffffdef, PT ;  /* 0x7ffffdef0500780c */ /* 0x000fe20003f46070 */
[----:B--2---:R-:W-:Y:S01]  /*1b0c0*/  VIADD R5, R11, 0xfffffe6c ;  /* 0xfffffe6c0b057836 */ /* 0x004fe20000000000 */
[----:B------:R-:W-:Y:S01]  /*1b0d0*/  ISETP.GE.U32.AND P3, PT, R4, 0x7ffffdee, PT ;  /* 0x7ffffdee0400780c */ /* 0x000fe20003f66070 */
[----:B------:R-:W-:Y:S01]  /*1b0e0*/  VIADD R4, R22, 0xfffffe4f ;  /* 0xfffffe4f16047836 */ /* 0x000fe20000000000 */
[----:B------:R2:W-:Y:S02]  /*1b0f0*/  LDGSTS.E [R7+0x3c00c], desc[UR60][R152.64], !P4 ;  /* 0x3c00c00098077fae */ /* 0x0005e4000e12187c */
[----:B------:R-:W-:Y:S01]  /*1b100*/  ISETP.GE.U32.AND P4, PT, R5, 0x7ffffded, PT ;  /* 0x7ffffded0500780c */ /* 0x000fe20003f86070 */
[----:B------:R-:W4:Y:S01]  /*1b110*/  LDC R22, c[0x0][0x230] ;  /* 0x00008c00ff167b82 */ /* 0x000f220000000800 */
[----:B------:R-:W-:Y:S01]  /*1b120*/  ISETP.GE.U32.AND P6, PT, R4, 0x7ffffdd0, PT ;  /* 0x7ffffdd00400780c */ /* 0x000fe20003fc6070 */
[----:B------:R-:W4:Y:S01]  /*1b130*/  LDL.LU.64 R206, [R1+0x4a0] ;  /* 0x0004a00001ce7983 */ /* 0x000f220000300a00 */
[----:B-1----:R-:W-:-:S03]  /*1b140*/  IADD3 R6, R23, -0x1b2, RZ ;  /* 0xfffffe4e17067810 */ /* 0x002fc60007ffe0ff */
[----:B------:R-:W-:Y:S01]  /*1b150*/  LDGSTS.E [R8+0x30000], desc[UR60][R228.64], !P1 ;  /* 0x30000000e4087fae */ /* 0x000fe2000c92187c */
[----:B------:R-:W-:Y:S01]  /*1b160*/  ISETP.GE.U32.AND P0, PT, R6, 0x7ffffdcf, PT ;  /* 0x7ffffdcf0600780c */ /* 0x000fe20003f06070 */
[----:B------:R-:W1:Y:S08]  /*1b170*/  LDC R11, c[0x0][0x230] ;  /* 0x00008c00ff0b7b82 */ /* 0x000e700000000800 */
[----:B--2---:R-:W2:Y:S08]  /*1b180*/  LDC R7, c[0x0][0x230] ;  /* 0x00008c00ff077b82 */ /* 0x004eb00000000800 */
[----:B------:R-:W1:Y:S01]  /*1b190*/  LDC R26, c[0x0][0x230] ;  /* 0x00008c00ff1a7b82 */ /* 0x000e620000000800 */
[----:B------:R-:W-:-:S07]  /*1b1a0*/  IMAD.WIDE R230, R184, 0x4, R210 ;  /* 0x00000004b8e67825 */ /* 0x000fce00078e02d2 */
[----:B------:R-:W1:Y:S01]  /*1b1b0*/  LDC R6, c[0x0][0x230] ;  /* 0x00008c00ff067b82 */ /* 0x000e620000000800 */
[----:B------:R-:W2:Y:S04]  /*1b1c0*/  LDL.LU.64 R210, [R1+0x298] ;  /* 0x0002980001d27983 */ /* 0x000ea80000300a00 */
[----:B------:R-:W-:Y:S01]  /*1b1d0*/  LDGSTS.E [R8+0x30004], desc[UR60][R230.64], !P2 ;  /* 0x30004000e6087fae */ /* 0x000fe2000d12187c */
[C---:B---3--:R-:W-:Y:S02]  /*1b1e0*/  IMAD.WIDE R232, R184.reuse, 0x4, R236 ;  /* 0x00000004b8e87825 */ /* 0x048fe400078e02ec */
[----:B------:R-:W3:Y:S03]  /*1b1f0*/  LDC R23, c[0x0][0x230] ;  /* 0x00008c00ff177b82 */ /* 0x000ee60000000800 */
[----:B------:R-:W-:Y:S01]  /*1b200*/  LDGSTS.E [R8+0x30008], desc[UR60][R232.64], !P3 ;  /* 0x30008000e8087fae */ /* 0x000fe2000d92187c */
[----:B----4-:R-:W-:-:S03]  /*1b210*/  IMAD.WIDE R208, R184, 0x4, R212 ;  /* 0x00000004b8d07825 */ /* 0x010fc600078e02d4 */
[----:B------:R-:W4:Y:S01]  /*1b220*/  LDL.LU.64 R212, [R1+0x2b0] ;  /* 0x0002b00001d47983 */ /* 0x000f220000300a00 */
[----:B------:R-:W-:-:S03]  /*1b230*/  IMAD.WIDE R152, R184, 0x4, R244 ;  /* 0x00000004b8987825 */ /* 0x000fc600078e02f4 */
[----:B------:R1:W-:Y:S04]  /*1b240*/  STL.64 [R1+0x38], R208 ;  /* 0x000038d001007387 */ /* 0x0003e80000100a00 */
[----:B------:R1:W-:Y:S04]  /*1b250*/  LDGSTS.E [R8+0x3000c], desc[UR60][R208.64], !P4 ;  /* 0x3000c000d0087fae */ /* 0x0003e8000e12187c */
[----:B------:R3:W-:Y:S04]  /*1b260*/  STL.64 [R1+0x148], R152 ;  /* 0x0001489801007387 */ /* 0x0007e80000100a00 */
[----:B------:R3:W-:Y:S01]  /*1b270*/  LDGSTS.E [R8+0x34000], desc[UR60][R152.64], !P6 ;  /* 0x3400000098087fae */ /* 0x0007e2000f12187c */
[----:B-1----:R-:W-:-:S04]  /*1b280*/  IMAD.WIDE R208, R184, 0x4, R238 ;  /* 0x00000004b8d07825 */ /* 0x002fc800078e02ee */
[----:B---3--:R-:W-:Y:S01]  /*1b290*/  IMAD.WIDE R152, R184, 0x4, R214 ;  /* 0x00000004b8987825 */ /* 0x008fe200078e02d6 */
[----:B------:R1:W-:Y:S04]  /*1b2a0*/  STL.64 [R1+0x150], R208 ;  /* 0x000150d001007387 */ /* 0x0003e80000100a00 */
[----:B------:R3:W-:Y:S04]  /*1b2b0*/  STL.64 [R1+0x158], R152 ;  /* 0x0001589801007387 */ /* 0x0007e80000100a00 */
[----:B------:R-:W4:Y:S04]  /*1b2c0*/  LDL.LU.64 R244, [R1+0x2c8] ;  /* 0x0002c80001f47983 */ /* 0x000f280000300a00 */
[----:B------:R-:W4:Y:S04]  /*1b2d0*/  LDL.LU.64 R236, [R1+0x2f0] ;  /* 0x0002f00001ec7983 */ /* 0x000f280000300a00 */
[----:B------:R-:W4:Y:S04]  /*1b2e0*/  LDL.LU.64 R214, [R1+0x3c8] ;  /* 0x0003c80001d67983 */ /* 0x000f280000300a00 */
[----:B------:R-:W-:Y:S04]  /*1b2f0*/  LDGSTS.E [R8+0x34004], desc[UR60][R208.64], !P0 ;  /* 0x34004000d0087fae */ /* 0x000fe8000c12187c */
[----:B-1----:R-:W4:Y:S04]  /*1b300*/  LDL.LU.64 R208, [R1+0x338] ;  /* 0x0003380001d07983 */ /* 0x002f280000300a00 */
[----:B------:R-:W4:Y:S04]  /*1b310*/  LDL.LU.64 R246, [R1+0x318] ;  /* 0x0003180001f67983 */ /* 0x000f280000300a00 */
[----:B------:R-:W4:Y:S01]  /*1b320*/  LDL.LU.64 R238, [R1+0x1e0] ;  /* 0x0001e00001ee7983 */ /* 0x000f220000300a00 */
[----:B------:R-:W-:-:S02]  /*1b330*/  VIADD R4, R27, 0xfffffe4d ;  /* 0xfffffe4d1b047836 */ /* 0x000fc40000000000 */
[----:B--2---:R-:W-:Y:S01]  /*1b340*/  VIADD R5, R7, 0xfffffe2e ;  /* 0xfffffe2e07057836 */ /* 0x004fe20000000000 */
[----:B------:R-:W1:Y:S02]  /*1b350*/  LDC R27, c[0x0][0x230] ;  /* 0x00008c00ff1b7b82 */ /* 0x000e640000000800 */
[----:B------:R-:W-:Y:S01]  /*1b360*/  ISETP.GE.U32.AND P1, PT, R4, 0x7ffffdce, PT ;  /* 0x7ffffdce0400780c */ /* 0x000fe20003f26070 */
[----:B------:R-:W-:-:S05]  /*1b370*/  VIADD R4, R28, 0xfffffe4c ;  /* 0xfffffe4c1c047836 */ /* 0x000fca0000000000 */
[----:B------:R-:W-:Y:S01]  /*1b380*/  ISETP.GE.U32.AND P2, PT, R4, 0x7ffffdcd, PT ;  /* 0x7ffffdcd0400780c */ /* 0x000fe20003f46070 */
[----:B------:R-:W-:Y:S01]  /*1b390*/  VIADD R4, R29, 0xfffffe2f ;  /* 0xfffffe2f1d047836 */ /* 0x000fe20000000000 */
[----:B------:R-:W-:Y:S01]  /*1b3a0*/  ISETP.GE.U32.AND P4, PT, R5, 0x7ffffdaf, PT ;  /* 0x7ffffdaf0500780c */ /* 0x000fe20003f86070 */
[----:B------:R-:W-:Y:S01]  /*1b3b0*/  IMAD.WIDE R206, R184, 0x4, R206 ;  /* 0x00000004b8ce7825 */ /* 0x000fe200078e02ce */
[----:B------:R-:W-:Y:S01]  /*1b3c0*/  IADD3 R5, R6, -0x1d4, RZ ;  /* 0xfffffe2c06057810 */ /* 0x000fe20007ffe0ff */
[----:B------:R-:W2:Y:S01]  /*1b3d0*/  LDC R7, c[0x0][0x230] ;  /* 0x00008c00ff077b82 */ /* 0x000ea20000000800 */
[----:B------:R-:W-:Y:S01]  /*1b3e0*/  ISETP.GE.U32.AND P3, PT, R4, 0x7ffffdb0, PT ;  /* 0x7ffffdb00400780c */ /* 0x000fe20003f66070 */
[----:B------:R-:W-:Y:S01]  /*1b3f0*/  VIADD R4, R24, 0xfffffe2d ;  /* 0xfffffe2d18047836 */ /* 0x000fe20000000000 */
[----:B------:R-:W-:Y:S01]  /*1b400*/  ISETP.GE.U32.AND P0, PT, R5, 0x7ffffdad, PT ;  /* 0x7ffffdad0500780c */ /* 0x000fe20003f06070 */
[----:B------:R3:W-:Y:S01]  /*1b410*/  LDGSTS.E [R8+0x34008], desc[UR60][R152.64], !P1 ;  /* 0x3400800098087fae */ /* 0x0007e2000c92187c */
[----:B------:R-:W-:-:S02]  /*1b420*/  VIADD R5, R23, 0xfffffe0d ;  /* 0xfffffe0d17057836 */ /* 0x000fc40000000000 */
[----:B------:R-:W-:Y:S01]  /*1b430*/  ISETP.GE.U32.AND P6, PT, R4, 0x7ffffdae, PT ;  /* 0x7ffffdae0400780c */ /* 0x000fe20003fc6070 */
[----:B------:R-:W-:Y:S01]  /*1b440*/  VIADD R4, R22, 0xfffffe0f ;  /* 0xfffffe0f16047836 */ /* 0x000fe20000000000 */
[----:B------:R-:W-:Y:S01]  /*1b450*/  STL.64 [R1+0x160], R206 ;  /* 0x000160ce01007387 */ /* 0x000fe20000100a00 */
[----:B------:R-:W1:Y:S03]  /*1b460*/  LDC R24, c[0x0][0x230] ;  /* 0x00008c00ff187b82 */ /* 0x000e660000000800 */
[----:B------:R-:W-:Y:S01]  /*1b470*/  LDGSTS.E [R8+0x3400c], desc[UR60][R206.64], !P2 ;  /* 0x3400c000ce087fae */ /* 0x000fe2000d12187c */
[----:B---3--:R-:W-:-:S04]  /*1b480*/  IMAD.WIDE R152, R184, 0x4, R210 ;  /* 0x00000004b8987825 */ /* 0x008fc800078e02d2 */
[----:B------:R-:W3:Y:S01]  /*1b490*/  LDC R28, c[0x0][0x230] ;  /* 0x00008c00ff1c7b82 */ /* 0x000ee20000000800 */
[----:B------:R2:W-:Y:S04]  /*1b4a0*/  STL.64 [R1+0x298], R152 ;  /* 0x0002989801007387 */ /* 0x0005e80000100a00 */
[----:B------:R2:W-:Y:S01]  /*1b4b0*/  LDGSTS.E [R8+0x38000], desc[UR60][R152.64], !P3 ;  /* 0x3800000098087fae */ /* 0x0005e2000d92187c */
[----:B----4-:R-:W-:-:S05]  /*1b4c0*/  IMAD.WIDE R22, R184, 0x4, R212 ;  /* 0x00000004b8167825 */ /* 0x010fca00078e02d4 */
[----:B------:R4:W-:Y:S04]  /*1b4d0*/  STL.64 [R1+0x2b0], R22 ;  /* 0x0002b01601007387 */ /* 0x0009e80000100a00 */
[----:B------:R-:W3:Y:S04]  /*1b4e0*/  LDL.LU.64 R212, [R1+0x310] ;  /* 0x0003100001d47983 */ /* 0x000ee80000300a00 */
[----:B------:R-:W3:Y:S01]  /*1b4f0*/  LDL.LU.64 R210, [R1+0x320] ;  /* 0x0003200001d27983 */ /* 0x000ee20000300a00 */
[----:B------:R-:W-:-:S04]  /*1b500*/  IMAD.WIDE R244, R184, 0x4, R244 ;  /* 0x00000004b8f47825 */ /* 0x000fc800078e02f4 */
[C---:B------:R-:W-:Y:S01]  /*1b510*/  IMAD.WIDE R236, R184.reuse, 0x4, R236 ;  /* 0x00000004b8ec7825 */ /* 0x040fe200078e02ec */
[----:B------:R-:W-:Y:S03]  /*1b520*/  STL.64 [R1+0x2c8], R244 ;  /* 0x0002c8f401007387 */ /* 0x000fe60000100a00 */
[C---:B------:R-:W-:Y:S01]  /*1b530*/  IMAD.WIDE R214, R184.reuse, 0x4, R214 ;  /* 0x00000004b8d67825 */ /* 0x040fe200078e02d6 */
[----:B------:R-:W-:Y:S04]  /*1b540*/  STL.64 [R1+0x2f0], R236 ;  /* 0x0002f0ec01007387 */ /* 0x000fe80000100a00 */
[----:B------:R4:W-:Y:S01]  /*1b550*/  STL.64 [R1+0x560], R214 ;  /* 0x000560d601007387 */ /* 0x0009e20000100a00 */
[----:B--2---:R-:W-:Y:S01]  /*1b560*/  IMAD.WIDE R152, R184, 0x4, R238 ;  /* 0x00000004b8987825 */ /* 0x004fe200078e02ee */
[----:B------:R-:W-:-:S02]  /*1b570*/  ISETP.GE.U32.AND P1, PT, R4, 0x7ffffd90, PT ;  /* 0x7ffffd900400780c */ /* 0x000fc40003f26070 */
[----:B------:R-:W2:Y:S01]  /*1b580*/  LDL.LU.64 R238, [R1+0x370] ;  /* 0x0003700001ee7983 */ /* 0x000ea20000300a00 */
[----:B------:R-:W-:Y:S01]  /*1b590*/  VIADD R4, R11, 0xfffffe0e ;  /* 0xfffffe0e0b047836 */ /* 0x000fe20000000000 */
[----:B------:R-:W-:Y:S02]  /*1b5a0*/  ISETP.GE.U32.AND P3, PT, R5, 0x7ffffd8e, PT ;  /* 0x7ffffd8e0500780c */ /* 0x000fe40003f66070 */
[----:B------:R4:W-:Y:S01]  /*1b5b0*/  LDGSTS.E [R8+0x38004], desc[UR60][R22.64], !P4 ;  /* 0x3800400016087fae */ /* 0x0009e2000e12187c */
[----:B------:R-:W-:Y:S01]  /*1b5c0*/  IMAD.WIDE R208, R184, 0x4, R208 ;  /* 0x00000004b8d07825 */ /* 0x000fe200078e02d0 */
[----:B------:R-:W3:Y:S01]  /*1b5d0*/  LDC R11, c[0x0][0x230] ;  /* 0x00008c00ff0b7b82 */ /* 0x000ee20000000800 */
[----:B------:R-:W-:Y:S01]  /*1b5e0*/  ISETP.GE.U32.AND P2, PT, R4, 0x7ffffd8f, PT ;  /* 0x7ffffd8f0400780c */ /* 0x000fe20003f46070 */
[----:B------:R-:W-:Y:S01]  /*1b5f0*/  LDGSTS.E [R8+0x38008], desc[UR60][R244.64], !P6 ;  /* 0x38008000f4087fae */ /* 0x000fe2000f12187c */
[----:B------:R-:W-:Y:S02]  /*1b600*/  VIADD R4, R10, 0xfffffe0c ;  /* 0xfffffe0c0a047836 */ /* 0x000fe40000000000 */
[----:B------:R-:W-:Y:S01]  /*1b610*/  IMAD.WIDE R206, R184, 0x4, R246 ;  /* 0x00000004b8ce7825 */ /* 0x000fe200078e02f6 */
[----:B------:R-:W-:Y:S02]  /*1b620*/  STL.64 [R1+0x568], R208 ;  /* 0x000568d001007387 */ /* 0x000fe40000100a00 */
[----:B------:R-:W-:Y:S01]  /*1b630*/  ISETP.GE.U32.AND P4, PT, R4, 0x7ffffd8d, PT ;  /* 0x7ffffd8d0400780c */ /* 0x000fe20003f86070 */
[----:B-1----:R-:W-:Y:S01]  /*1b640*/  VIADD R6, R24, 0xfffffe6b ;  /* 0xfffffe6b18067836 */ /* 0x002fe20000000000 */
[----:B------:R3:W-:Y:S01]  /*1b650*/  STL.64 [R1+0x570], R206 ;  /* 0x000570ce01007387 */ /* 0x0007e20000100a00 */
[----:B------:R-:W1:Y:S03]  /*1b660*/  LDC R10, c[0x0][0x230] ;  /* 0x00008c00ff0a7b82 */ /* 0x000e660000000800 */
[----:B------:R-:W-:Y:S04]  /*1b670*/  LDGSTS.E [R8+0x3800c], desc[UR60][R236.64], !P0 ;  /* 0x3800c000ec087fae */ /* 0x000fe8000c12187c */
[----:B------:R3:W-:Y:S01]  /*1b680*/  STL.64 [R1+0x578], R152 ;  /* 0x0005789801007387 */ /* 0x0007e20000100a00 */
[----:B----4-:R-:W4:Y:S03]  /*1b690*/  LDC R22, c[0x0][0x230] ;  /* 0x00008c00ff167b82 */ /* 0x010f260000000800 */
[----:B------:R-:W-:Y:S01]  /*1b6a0*/  LDGSTS.E [R8+0x3c000], desc[UR60][R214.64], !P1 ;  /* 0x3c000000d6087fae */ /* 0x000fe2000c92187c */
[----:B------:R-:W-:-:S03]  /*1b6b0*/  ISETP.GE.U32.AND P1, PT, R6, 0x7ffffdec, PT ;  /* 0x7ffffdec0600780c */ /* 0x000fc60003f26070 */
[----:B------:R-:W-:Y:S01]  /*1b6c0*/  LDGSTS.E [R8+0x3c004], desc[UR60][R208.64], !P2 ;  /* 0x3c004000d0087fae */ /* 0x000fe2000d12187c */
[----:B------:R-:W-:Y:S01]  /*1b6d0*/  IADD3 R5, R25, -0x196, RZ ;  /* 0xfffffe6a19057810 */ /* 0x000fe20007ffe0ff */
[----:B------:R-:W-:Y:S01]  /*1b6e0*/  VIADD R4, R7, 0xfffffe69 ;  /* 0xfffffe6907047836 */ /* 0x000fe20000000000 */
[----:B------:R-:W2:Y:S01]  /*1b6f0*/  LDC R23, c[0x0][0x230] ;  /* 0x00008c00ff177b82 */ /* 0x000ea20000000800 */
[----:B------:R3:W-:Y:S04]  /*1b700*/  LDGSTS.E [R8+0x3c008], desc[UR60][R206.64], !P3 ;  /* 0x3c008000ce087fae */ /* 0x0007e8000d92187c */
[----:B------:R-:W2:Y:S01]  /*1b710*/  LDL.LU.64 R214, [R1+0x4f0] ;  /* 0x0004f00001d67983 */ /* 0x000ea20000300a00 */
[----:B------:R-:W-:Y:S02]  /*1b720*/  ISETP.GE.U32.AND P2, PT, R5, 0x7ffffdeb, PT ;  /* 0x7ffffdeb0500780c */ /* 0x000fe40003f46070 */
[----:B------:R-:W2:Y:S01]  /*1b730*/  LDC R7, c[0x0][0x230] ;  /* 0x00008c00ff077b82 */ /* 0x000ea20000000800 */
[----:B------:R-:W2:Y:S04]  /*1b740*/  LDL.LU.64 R236, [R1+0x498] ;  /* 0x0004980001ec7983 */ /* 0x000ea80000300a00 */
[----:B------:R1:W-:Y:S01]  /*1b750*/  LDGSTS.E [R8+0x3c00c], desc[UR60][R152.64], !P4 ;  /* 0x3c00c00098087fae */ /* 0x0003e2000e12187c */
[----:B----4-:R-:W-:-:S02]  /*1b760*/  VIADD R6, R22, 0xfffffe4a ;  /* 0xfffffe4a16067836 */ /* 0x010fc40000000000 */
[----:B------:R-:W4:Y:S01]  /*1b770*/  LDC R24, c[0x0][0x230] ;  /* 0x00008c00ff187b82 */ /* 0x000f220000000800 */
[----:B------:R-:W4:Y:S07]  /*1b780*/  LDL.LU.64 R244, [R1+0x490] ;  /* 0x0004900001f47983 */ /* 0x000f2e0000300a00 */
[----:B------:R-:W4:Y:S01]  /*1b790*/  LDC R25, c[0x0][0x230] ;  /* 0x00008c00ff197b82 */ /* 0x000f220000000800 */
[----:B---3--:R-:W-:Y:S01]  /*1b7a0*/  IMAD.WIDE R206, R184, 0x4, R210 ;  /* 0x00000004b8ce7825 */ /* 0x008fe200078e02d2 */
[----:B------:R-:W-:-:S06]  /*1b7b0*/  ISETP.GE.U32.AND P3, PT, R4, 0x7ffffdea, PT ;  /* 0x7ffffdea0400780c */ /* 0x000fcc0003f66070 */
[----:B------:R-:W3:Y:S01]  /*1b7c0*/  LDC R22, c[0x0][0x230] ;  /* 0x00008c00ff167b82 */ /* 0x000ee20000000800 */
[----:B-1----:R-:W-:Y:S02]  /*1b7d0*/  IMAD.WIDE R152, R184, 0x4, R212 ;  /* 0x00000004b8987825 */ /* 0x002fe400078e02d4 */
[----:B------:R-:W3:Y:S04]  /*1b7e0*/  LDL.LU.64 R212, [R1+0x488] ;  /* 0x0004880001d47983 */ /* 0x000ee80000300a00 */
[----:B------:R2:W-:Y:S01]  /*1b7f0*/  STL.64 [R1+0x40], R152 ;  /* 0x0000409801007387 */ /* 0x0005e20000100a00 */
[----:B------:R-:W-:Y:S01]  /*1b800*/  VIADD R5, R10, 0xfffffe68 ;  /* 0xfffffe680a057836 */ /* 0x000fe20000000000 */
[----:B------:R-:W1:Y:S02]  /*1b810*/  LDC R8, c[0x0][0x230] ;  /* 0x00008c00ff087b82 */ /* 0x000e640000000800 */
[----:B------:R2:W-:Y:S04]  /*1b820*/  LDGSTS.E [R9+0x30000], desc[UR60][R152.64], !P1 ;  /* 0x3000000098097fae */ /* 0x0005e8000c92187c */
[----:B------:R1:W-:Y:S01]  /*1b830*/  STL.64 [R1+0x58], R206 ;  /* 0x000058ce01007387 */ /* 0x0003e20000100a00 */
[----:B------:R-:W-:Y:S01]  /*1b840*/  VIADD R4, R11, 0xfffffe4b ;  /* 0xfffffe4b0b047836 */ /* 0x000fe20000000000 */
[----:B------:R-:W-:Y:S01]  /*1b850*/  ISETP.GE.U32.AND P4, PT, R5, 0x7ffffde9, PT ;  /* 0x7ffffde90500780c */ /* 0x000fe20003f86070 */
[----:B------:R-:W3:Y:S01]  /*1b860*/  LDC R11, c[0x0][0x230] ;  /* 0x00008c00ff0b7b82 */ /* 0x000ee20000000800 */
[----:B------:R1:W-:Y:S01]  /*1b870*/  LDGSTS.E [R9+0x30004], desc[UR60][R206.64], !P2 ;  /* 0x30004000ce097fae */ /* 0x0003e2000d12187c */
[----:B------:R-:W-:-:S06]  /*1b880*/  ISETP.GE.U32.AND P0, PT, R6, 0x7ffffdcb, PT ;  /* 0x7ffffdcb0600780c */ /* 0x000fcc0003f06070 */
[----:B------:R-:W3:Y:S01]  /*1b890*/  LDC R10, c[0x0][0x230] ;  /* 0x00008c00ff0a7b82 */ /* 0x000ee20000000800 */
[----:B--2---:R-:W-:Y:S01]  /*1b8a0*/  IMAD.WIDE R152, R184, 0x4, R238 ;  /* 0x00000004b8987825 */ /* 0x004fe200078e02ee */
[----:B------:R-:W-:Y:S01]  /*1b8b0*/  ISETP.GE.U32.AND P6, PT, R4, 0x7ffffdcc, PT ;  /* 0x7ffffdcc0400780c */ /* 0x000fe20003fc6070 */
[----:B------:R-:W2:Y:S05]  /*1b8c0*/  LDL.LU.64 R238, [R1+0x480] ;  /* 0x0004800001ee7983 */ /* 0x000eaa0000300a00 */
[----:B------:R-:W2:Y:S01]  /*1b8d0*/  LDC R6, c[0x0][0x230] ;  /* 0x00008c00ff067b82 */ /* 0x000ea20000000800 */
[----:B------:R1:W-:Y:S04]  /*1b8e0*/  STL.64 [R1+0x70], R152 ;  /* 0x0000709801007387 */ /* 0x0003e80000100a00 */
[----:B------:R1:W-:Y:S04]  /*1b8f0*/  LDGSTS.E [R9+0x30008], desc[UR60][R152.64], !P3 ;  /* 0x3000800098097fae */ /* 0x0003e8000d92187c */
[----:B------:R-:W2:Y:S01]  /*1b900*/  LDL.LU.64 R210, [R1+0x428] ;  /* 0x0004280001d27983 */ /* 0x000ea20000300a00 */
[----:B-1----:R-:W-:-:S03]  /*1b910*/  IMAD.WIDE R206, R184, 0x4, R214 ;  /* 0x00000004b8ce7825 */ /* 0x002fc600078e02d6 */
[----:B------:R-:W2:Y:S01]  /*1b920*/  LDL.LU.64 R214, [R1+0x420] ;  /* 0x0004200001d67983 */ /* 0x000ea20000300a00 */
[----:B------:R-:W-:-:S03]  /*1b930*/  IMAD.WIDE R152, R184, 0x4, R236 ;  /* 0x00000004b8987825 */ /* 0x000fc600078e02ec */
[----:B------:R4:W-:Y:S04]  /*1b940*/  STL.64 [R1+0x78], R206 ;  /* 0x000078ce01007387 */ /* 0x0009e80000100a00 */
[----:B------:R4:W-:Y:S04]  /*1b950*/  LDGSTS.E [R9+0x3000c], desc[UR60][R206.64], !P4 ;  /* 0x3000c000ce097fae */ /* 0x0009e8000e12187c */
[----:B------:R3:W-:Y:S04]  /*1b960*/  STL.64 [R1+0x168], R152 ;  /* 0x0001689801007387 */ /* 0x0007e80000100a00 */
[----:B------:R3:W-:Y:S01]  /*1b970*/  LDGSTS.E [R9+0x34000], desc[UR60][R152.64], !P6 ;  /* 0x3400000098097fae */ /* 0x0007e2000f12187c */
[----:B----4-:R-:W-:-:S05]  /*1b980*/  IMAD.WIDE R206, R184, 0x4, R244 ;  /* 0x00000004b8ce7825 */ /* 0x010fca00078e02f4 */
[----:B------:R2:W-:Y:S04]  /*1b990*/  STL.64 [R1+0x170], R206 ;  /* 0x000170ce01007387 */ /* 0x0005e80000100a00 */
[----:B------:R2:W-:Y:S01]  /*1b9a0*/  LDGSTS.E [R9+0x34004], desc[UR60][R206.64], !P0 ;  /* 0x34004000ce097fae */ /* 0x0005e2000c12187c */
[----:B---3--:R-:W-:-:S05]  /*1b9b0*/  IMAD.WIDE R152, R184, 0x4, R212 ;  /* 0x00000004b8987825 */ /* 0x008fca00078e02d4 */
[----:B------:R1:W-:Y:S04]  /*1b9c0*/  STL.64 [R1+0x178], R152 ;  /* 0x0001789801007387 */ /* 0x0003e80000100a00 */
[----:B------:R-:W3:Y:S04]  /*1b9d0*/  LDL.LU.64 R244, [R1+0x418] ;  /* 0x0004180001f47983 */ /* 0x000ee80000300a00 */
[----:B------:R-:W4:Y:S04]  /*1b9e0*/  LDL.LU.64 R236, [R1+0x410] ;  /* 0x0004100001ec7983 */ /* 0x000f280000300a00 */
[----:B------:R-:W4:Y:S04]  /*1b9f0*/  LDL.LU.64 R212, [R1+0x388] ;  /* 0x0003880001d47983 */ /* 0x000f280000300a00 */
[----:B------:R-:W4:Y:S04]  /*1ba00*/  LDL.LU.64 R208, [R1+0x348] ;  /* 0x0003480001d07983 */ /* 0x000f280000300a00 */
[----:B------:R-:W4:Y:S01]  /*1ba10*/  LDL.LU.64 R246, [R1+0x1a0] ;  /* 0x0001a00001f67983 */ /* 0x000f220000300a00 */
[----:B--2---:R-:W-:-:S03]  /*1ba20*/  IMAD.WIDE R206, R184, 0x4, R238 ;  /* 0x00000004b8ce7825 */ /* 0x004fc600078e02ee */
[----:B------:R-:W2:Y:S01]  /*1ba30*/  LDL.LU.64 R238, [R1+0x188] ;  /* 0x0001880001ee7983 */ /* 0x000ea20000300a00 */
[----:B------:R-:W-:-:S03]  /*1ba40*/  VIADD R4, R26, 0xfffffe49 ;  /* 0xfffffe491a047836 */ /* 0x000fc60000000000 */
[----:B------:R-:W-:Y:S01]  /*1ba50*/  STL.64 [R1+0x180], R206 ;  /* 0x000180ce01007387 */ /* 0x000fe20000100a00 */
[----:B------:R-:W-:Y:S01]  /*1ba60*/  VIADD R5, R7, 0xfffffe2a ;  /* 0xfffffe2a07057836 */ /* 0x000fe20000000000 */
[----:B------:R-:W2:Y:S01]  /*1ba70*/  LDC R26, c[0x0][0x230] ;  /* 0x00008c00ff1a7b82 */ /* 0x000ea20000000800 */
[----:B------:R-:W-:Y:S02]  /*1ba80*/  ISETP.GE.U32.AND P1, PT, R4, 0x7ffffdca, PT ;  /* 0x7ffffdca0400780c */ /* 0x000fe40003f26070 */
[----:B------:R-:W-:-:S04]  /*1ba90*/  IADD3 R4, R27, -0x1b8, RZ ;  /* 0xfffffe481b047810 */ /* 0x000fc80007ffe0ff */
[----:B------:R-:W-:Y:S01]  /*1baa0*/  ISETP.GE.U32.AND P2, PT, R4, 0x7ffffdc9, PT ;  /* 0x7ffffdc90400780c */ /* 0x000fe20003f46070 */
[----:B------:R-:W-:Y:S01]  /*1bab0*/  VIADD R4, R28, 0xfffffe2b ;  /* 0xfffffe2b1c047836 */ /* 0x000fe20000000000 */
[----:B------:R-:W2:Y:S04]  /*1bac0*/  LDC R7, c[0x0][0x230] ;  /* 0x00008c00ff077b82 */ /* 0x000ea80000000800 */
[----:B------:R-:W-:Y:S01]  /*1bad0*/  ISETP.GE.U32.AND P3, PT, R4, 0x7ffffdac, PT ;  /* 0x7ffffdac0400780c */ /* 0x000fe20003f66070 */
[----:B------:R-:W-:Y:S01]  /*1bae0*/  VIADD R4, R23, 0xfffffe29 ;  /* 0xfffffe2917047836 */ /* 0x000fe20000000000 */
[----:B------:R1:W-:Y:S02]  /*1baf0*/  LDGSTS.E [R9+0x34008], desc[UR60][R152.64], !P1 ;  /* 0x3400800098097fae */ /* 0x0003e4000c92187c */
[----:B------:R-:W2:Y:S02]  /*1bb00*/  LDC R23, c[0x0][0x230] ;  /* 0x00008c00ff177b82 */ /* 0x000ea40000000800 */
[----:B------:R-:W-:Y:S01]  /*1bb10*/  ISETP.GE.U32.AND P6, PT, R4, 0x7ffffdaa, PT ;  /* 0x7ffffdaa0400780c */ /* 0x000fe20003fc6070 */
[----:B------:R-:W-:Y:S01]  /*1bb20*/  VIADD R4, R11, 0xfffffe0b ;  /* 0xfffffe0b0b047836 */ /* 0x000fe20000000000 */
[----:B------:R-:W-:Y:S04]  /*1bb30*/  LDGSTS.E [R9+0x3400c], desc[UR60][R206.64], !P2 ;  /* 0x3400c000ce097fae */ /* 0x000fe8000d12187c */
[----:B------:R-:W-:-:S02]  /*1bb40*/  ISETP.GE.U32.AND P1, PT, R4, 0x7ffffd8c, PT ;  /* 0x7ffffd8c0400780c */ /* 0x000fc40003f26070 */
[----:B------:R-:W-:Y:S01]  /*1bb50*/  IADD3 R4, R10, -0x1f6, RZ ;  /* 0xfffffe0a0a047810 */ /* 0x000fe20007ffe0ff */
[----:B-1----:R-:W-:-:S04]  /*1bb60*/  IMAD.WIDE R152, R184, 0x4, R210 ;  /* 0x00000004b8987825 */ /* 0x002fc800078e02d2 */
[C---:B------:R-:W-:Y:S01]  /*1bb70*/  IMAD.WIDE R10, R184.reuse, 0x4, R214 ;  /* 0x00000004b80a7825 */ /* 0x040fe200078e02d6 */
[----:B------:R2:W-:Y:S04]  /*1bb80*/  STL.64 [R1+0x310], R152 ;  /* 0x0003109801007387 */ /* 0x0005e80000100a00 */
[----:B------:R1:W-:Y:S04]  /*1bb90*/  STL.64 [R1+0x318], R10 ;  /* 0x0003180a01007387 */ /* 0x0003e80000100a00 */
[----:B------:R-:W2:Y:S04]  /*1bba0*/  LDL.LU.64 R214, [R1+0x190] ;  /* 0x0001900001d67983 */ /* 0x000ea80000300a00 */
[----:B------:R-:W2:Y:S04]  /*1bbb0*/  LDL.LU.64 R210, [R1+0x1b8] ;  /* 0x0001b80001d27983 */ /* 0x000ea80000300a00 */
[----:B------:R2:W-:Y:S01]  /*1bbc0*/  LDGSTS.E [R9+0x38000], desc[UR60][R152.64], !P3 ;  /* 0x3800000098097fae */ /* 0x0005e2000d92187c */
[----:B---3--:R-:W-:-:S04]  /*1bbd0*/  IMAD.WIDE R244, R184, 0x4, R244 ;  /* 0x00000004b8f47825 */ /* 0x008fc800078e02f4 */
[C---:B----4-:R-:W-:Y:S01]  /*1bbe0*/  IMAD.WIDE R236, R184.reuse, 0x4, R236 ;  /* 0x00000004b8ec7825 */ /* 0x050fe200078e02ec */
[----:B------:R-:W-:Y:S03]  /*1bbf0*/  STL.64 [R1+0x320], R244 ;  /* 0x000320f401007387 */ /* 0x000fe60000100a00 */
[C---:B------:R-:W-:Y:S01]  /*1bc00*/  IMAD.WIDE R212, R184.reuse, 0x4, R212 ;  /* 0x00000004b8d47825 */ /* 0x040fe200078e02d4 */
[----:B------:R3:W-:Y:S04]  /*1bc10*/  STL.64 [R1+0x338], R236 ;  /* 0x000338ec01007387 */ /* 0x0007e80000100a00 */
[----:B------:R4:W-:Y:S01]  /*1bc20*/  STL.64 [R1+0x4f0], R212 ;  /* 0x0004f0d401007387 */ /* 0x0009e20000100a00 */
[----:B--2---:R-:W-:-:S03]  /*1bc30*/  IMAD.WIDE R152, R184, 0x4, R238 ;  /* 0x00000004b8987825 */ /* 0x004fc600078e02ee */
[----:B------:R-:W2:Y:S01]  /*1bc40*/  LDL.LU.64 R238, [R1+0x360] ;  /* 0x0003600001ee7983 */ /* 0x000ea20000300a00 */
[----:B------:R-:W-:Y:S01]  /*1bc50*/  ISETP.GE.U32.AND P4, PT, R5, 0x7ffffdab, PT ;  /* 0x7ffffdab0500780c */ /* 0x000fe20003f86070 */
[----:B------:R-:W-:Y:S01]  /*1bc60*/  VIADD R5, R6, 0xfffffe28 ;  /* 0xfffffe2806057836 */ /* 0x000fe20000000000 */
[----:B------:R-:W-:-:S04]  /*1bc70*/  ISETP.GE.U32.AND P2, PT, R4, 0x7ffffd8b, PT ;  /* 0x7ffffd8b0400780c */ /* 0x000fc80003f46070 */
[----:B------:R-:W-:Y:S01]  /*1bc80*/  ISETP.GE.U32.AND P0, PT, R5, 0x7ffffda9, PT ;  /* 0x7ffffda90500780c */ /* 0x000fe20003f06070 */
[----:B------:R-:W-:Y:S02]  /*1bc90*/  VIADD R5, R22, 0xfffffe09 ;  /* 0xfffffe0916057836 */ /* 0x000fe40000000000 */
[----:B------:R-:W-:Y:S01]  /*1bca0*/  VIADD R4, R8, 0xfffffe08 ;  /* 0xfffffe0808047836 */ /* 0x000fe20000000000 */
[----:B------:R-:W2:Y:S01]  /*1bcb0*/  LDC R22, c[0x0][0x230] ;  /* 0x00008c00ff167b82 */ /* 0x000ea20000000800 */
[----:B------:R-:W-:Y:S01]  /*1bcc0*/  IMAD.WIDE R208, R184, 0x4, R208 ;  /* 0x00000004b8d07825 */ /* 0x000fe200078e02d0 */
[----:B------:R-:W-:Y:S01]  /*1bcd0*/  ISETP.GE.U32.AND P3, PT, R5, 0x7ffffd8a, PT ;  /* 0x7ffffd8a0500780c */ /* 0x000fe20003f66070 */
[----:B------:R1:W-:Y:S01]  /*1bce0*/  LDGSTS.E [R9+0x38004], desc[UR60][R10.64], !P4 ;  /* 0x380040000a097fae */ /* 0x0003e2000e12187c */
[----:B------:R-:W-:Y:S01]  /*1bcf0*/  ISETP.GE.U32.AND P4, PT, R4, 0x7ffffd89, PT ;  /* 0x7ffffd890400780c */ /* 0x000fe20003f86070 */
[----:B------:R-:W-:Y:S02]  /*1bd00*/  VIADD R6, R23, 0xfffffe67 ;  /* 0xfffffe6717067836 */ /* 0x000fe40000000000 */
[----:B------:R-:W-:Y:S01]  /*1bd10*/  IMAD.WIDE R206, R184, 0x4, R246 ;  /* 0x00000004b8ce7825 */ /* 0x000fe200078e02f6 */
[----:B------:R-:W-:Y:S01]  /*1bd20*/  LDGSTS.E [R9+0x38008], desc[UR60][R244.64], !P6 ;  /* 0x38008000f4097fae */ /* 0x000fe2000f12187c */
[----:B------:R-:W4:Y:S03]  /*1bd30*/  LDC R8, c[0x0][0x230] ;  /* 0x00008c00ff087b82 */ /* 0x000f260000000800 */
[----:B------:R-:W-:Y:S04]  /*1bd40*/  LDGSTS.E [R9+0x3800c], desc[UR60][R236.64], !P0 ;  /* 0x3800c000ec097fae */ /* 0x000fe8000c12187c */
[----:B------:R-:W-:Y:S01]  /*1bd50*/  STL.64 [R1+0x4f8], R208 ;  /* 0x0004f8d001007387 */ /* 0x000fe20000100a00 */
[----:B-1----:R-:W1:Y:S03]  /*1bd60*/  LDC R10, c[0x0][0x230] ;  /* 0x00008c00ff0a7b82 */ /* 0x002e660000000800 */
[----:B------:R-:W-:Y:S01]  /*1bd70*/  LDGSTS.E [R9+0x3c000], desc[UR60][R212.64], !P1 ;  /* 0x3c000000d4097fae */ /* 0x000fe2000c92187c */
[----:B------:R-:W-:-:S03]  /*1bd80*/  ISETP.GE.U32.AND P1, PT, R6, 0x7ffffde8, PT ;  /* 0x7ffffde80600780c */ /* 0x000fc60003f26070 */
[----:B------:R4:W-:Y:S01]  /*1bd90*/  STL.64 [R1+0x500], R206 ;  /* 0x000500ce01007387 */ /* 0x0009e20000100a00 */
[----:B------:R-:W1:Y:S03]  /*1bda0*/  LDC R11, c[0x0][0x230] ;  /* 0x00008c00ff0b7b82 */ /* 0x000e660000000800 */
[----:B------:R4:W-:Y:S04]  /*1bdb0*/  STL.64 [R1+0x558], R152 ;  /* 0x0005589801007387 */ /* 0x0009e80000100a00 */
[----:B---3--:R-:W3:Y:S01]  /*1bdc0*/  LDL.LU.64 R236, [R1+0x4e8] ;  /* 0x0004e80001ec7983 */ /* 0x008ee20000300a00 */
[----:B------:R-:W-:Y:S01]  /*1bdd0*/  VIADD R5, R24, 0xfffffe66 ;  /* 0xfffffe6618057836 */ /* 0x000fe20000000000 */
[----:B------:R-:W3:Y:S02]  /*1bde0*/  LDC R23, c[0x0][0x230] ;  /* 0x00008c00ff177b82 */ /* 0x000ee40000000800 */
[----:B------:R-:W-:Y:S04]  /*1bdf0*/  LDGSTS.E [R9+0x3c004], desc[UR60][R208.64], !P2 ;  /* 0x3c004000d0097fae */ /* 0x000fe8000d12187c */
[----:B------:R4:W-:Y:S01]  /*1be00*/  LDGSTS.E [R9+0x3c008], desc[UR60][R206.64], !P3 ;  /* 0x3c008000ce097fae */ /* 0x0009e2000d92187c */
[----:B------:R-:W-:-:S03]  /*1be10*/  VIADD R4, R7, 0xfffffe65 ;  /* 0xfffffe6507047836 */ /* 0x000fc60000000000 */
[----:B------:R-:W3:Y:S01]  /*1be20*/  LDL.LU.64 R244, [R1+0x478] ;  /* 0x0004780001f47983 */ /* 0x000ee20000300a00 */
[----:B------:R-:W-:Y:S01]  /*1be30*/  ISETP.GE.U32.AND P2, PT, R5, 0x7ffffde7, PT ;  /* 0x7ffffde70500780c */ /* 0x000fe20003f46070 */
[----:B------:R-:W3:Y:S02]  /*1be40*/  LDC R7, c[0x0][0x230] ;  /* 0x00008c00ff077b82 */ /* 0x000ee40000000800 */
[----:B------:R1:W-:Y:S04]  /*1be50*/  LDGSTS.E [R9+0x3c00c], desc[UR60][R152.64], !P4 ;  /* 0x3c00c00098097fae */ /* 0x0003e8000e12187c */
[----:B----4-:R-:W4:Y:S01]  /*1be60*/  LDL.LU.64 R212, [R1+0x470] ;  /* 0x0004700001d47983 */ /* 0x010f220000300a00 */
[----:B------:R-:W-:Y:S01]  /*1be70*/  IMAD.WIDE R206, R184, 0x4, R210 ;  /* 0x00000004b8ce7825 */ /* 0x000fe200078e02d2 */
[----:B------:R-:W-:Y:S01]  /*1be80*/  IADD3 R6, R8, -0x19c, RZ ;  /* 0xfffffe6408067810 */ /* 0x000fe20007ffe0ff */
[----:B------:R-:W4:Y:S02]  /*1be90*/  LDC R24, c[0x0][0x230] ;  /* 0x00008c00ff187b82 */ /* 0x000f240000000800 */
[----:B-1----:R-:W-:-:S02]  /*1bea0*/  IMAD.WIDE R152, R184, 0x4, R214 ;  /* 0x00000004b8987825 */ /* 0x002fc400078e02d6 */
[----:B------:R-:W4:Y:S01]  /*1beb0*/  LDL.LU.64 R214, [R1+0x468] ;  /* 0x0004680001d67983 */ /* 0x000f220000300a00 */
[----:B------:R-:W-:Y:S01]  /*1bec0*/  ISETP.GE.U32.AND P3, PT, R4, 0x7ffffde6, PT ;  /* 0x7ffffde60400780c */ /* 0x000fe20003f66070 */
[----:B------:R-:W-:Y:S02]  /*1bed0*/  VIADD R5, R10, 0xfffffe47 ;  /* 0xfffffe470a057836 */ /* 0x000fe40000000000 */
[----:B------:R-:W1:Y:S01]  /*1bee0*/  LDC R9, c[0x0][0x230] ;  /* 0x00008c00ff097b82 */ /* 0x000e620000000800 */
[----:B------:R2:W-:Y:S04]  /*1bef0*/  STL.64 [R1+0x80], R152 ;  /* 0x0000809801007387 */ /* 0x0005e80000100a00 */
[----:B------:R2:W-:Y:S01]  /*1bf00*/  LDGSTS.E [R242+0x30000], desc[UR60][R152.64], !P1 ;  /* 0x3000000098f27fae */ /* 0x0005e2000c92187c */
[----:B------:R-:W-:Y:S01]  /*1bf10*/  ISETP.GE.U32.AND P4, PT, R6, 0x7ffffde5, PT ;  /* 0x7ffffde50600780c */ /* 0x000fe20003f86070 */
[----:B------:R-:W-:Y:S01]  /*1bf20*/  VIADD R4, R11, 0xfffffe46 ;  /* 0xfffffe460b047836 */ /* 0x000fe20000000000 */
[----:B------:R-:W-:Y:S01]  /*1bf30*/  ISETP.GE.U32.AND P6, PT, R5, 0x7ffffdc8, PT ;  /* 0x7ffffdc80500780c */ /* 0x000fe20003fc6070 */
[----:B------:R3:W-:Y:S01]  /*1bf40*/  STL.64 [R1+0x88], R206 ;  /* 0x000088ce01007387 */ /* 0x0007e20000100a00 */
[----:B------:R-:W1:Y:S08]  /*1bf50*/  LDC R11, c[0x0][0x230] ;  /* 0x00008c00ff0b7b82 */ /* 0x000e700000000800 */
[----:B------:R-:W1:Y:S08]  /*1bf60*/  LDC R8, c[0x0][0x230] ;  /* 0x00008c00ff087b82 */ /* 0x000e700000000800 */
[----:B------:R-:W1:Y:S01]  /*1bf70*/  LDC R10, c[0x0][0x230] ;  /* 0x00008c00ff0a7b82 */ /* 0x000e620000000800 */
[----:B--2---:R-:W-:Y:S01]  /*1bf80*/  IMAD.WIDE R152, R184, 0x4, R238 ;  /* 0x00000004b8987825 */ /* 0x004fe200078e02ee */
[----:B------:R3:W-:Y:S06]  /*1bf90*/  LDGSTS.E [R242+0x30004], desc[UR60][R206.64], !P2 ;  /* 0x30004000cef27fae */ /* 0x0007ec000d12187c */
[----:B------:R-:W2:Y:S01]  /*1bfa0*/  LDC R6, c[0x0][0x230] ;  /* 0x00008c00ff067b82 */ /* 0x000ea20000000800 */
[----:B------:R-:W2:Y:S01]  /*1bfb0*/  LDL.LU.64 R238, [R1+0x460] ;  /* 0x0004600001ee7983 */ /* 0x000ea20000300a00 */
[----:B------:R-:W-:-:S03]  /*1bfc0*/  ISETP.GE.U32.AND P0, PT, R4, 0x7ffffdc7, PT ;  /* 0x7ffffdc70400780c */ /* 0x000fc60003f06070 */
[----:B------:R1:W-:Y:S04]  /*1bfd0*/  STL.64 [R1+0x90], R152 ;  /* 0x0000909801007387 */ /* 0x0003e80000100a00 */
[----:B------:R1:W-:Y:S04]  /*1bfe0*/  LDGSTS.E [R242+0x30008], desc[UR60][R152.64], !P3 ;  /* 0x3000800098f27fae */ /* 0x0003e8000d92187c */
[----:B------:R-:W2:Y:S04]  /*1bff0*/  LDL.LU.64 R208, [R1+0x408] ;  /* 0x0004080001d07983 */ /* 0x000ea80000300a00 */
[----:B------:R-:W2:Y:S01]  /*1c000*/  LDL.LU.64 R210, [R1+0x400] ;  /* 0x0004000001d27983 */ /* 0x000ea20000300a00 */
[----:B---3--:R-:W-:-:S05]  /*1c010*/  IMAD.WIDE R206, R184, 0x4, R236 ;  /* 0x00000004b8ce7825 */ /* 0x008fca00078e02ec */
[----:B------:R4:W-:Y:S04]  /*1c020*/  STL.64 [R1+0x98], R206 ;  /* 0x000098ce01007387 */ /* 0x0009e80000100a00 */
[----:B------:R4:W-:Y:S01]  /*1c030*/  LDGSTS.E [R242+0x3000c], desc[UR60][R206.64], !P4 ;  /* 0x3000c000cef27fae */ /* 0x0009e2000e12187c */
[----:B-1----:R-:W-:-:S05]  /*1c040*/  IMAD.WIDE R152, R184, 0x4, R244 ;  /* 0x00000004b8987825 */ /* 0x002fca00078e02f4 */
[----:B------:R1:W-:Y:S01]  /*1c050*/  STL.64 [R1+0x188], R152 ;  /* 0x0001889801007387 */ /* 0x0003e20000100a00 */
[----:B----4-:R-:W-:-:S03]  /*1c060*/  IMAD.WIDE R206, R184, 0x4, R212 ;  /* 0x00000004b8ce7825 */ /* 0x010fc600078e02d4 */
[----:B------:R1:W-:Y:S04]  /*1c070*/  LDGSTS.E [R242+0x34000], desc[UR60][R152.64], !P6 ;  /* 0x3400000098f27fae */ /* 0x0003e8000f12187c */
[----:B------:R2:W-:Y:S04]  /*1c080*/  STL.64 [R1+0x190], R206 ;  /* 0x000190ce01007387 */ /* 0x0005e80000100a00 */
[----:B------:R2:W-:Y:S01]  /*1c090*/  LDGSTS.E [R242+0x34004], desc[UR60][R206.64], !P0 ;  /* 0x34004000cef27fae */ /* 0x0005e2000c12187c */
[----:B-1----:R-:W-:-:S03]  /*1c0a0*/  IMAD.WIDE R152, R184, 0x4, R214 ;  /* 0x00000004b8987825 */ /* 0x002fc600078e02d6 */
[----:B------:R-:W3:Y:S04]  /*1c0b0*/  LDL.LU.64 R214, [R1+0x3f8] ;  /* 0x0003f80001d67983 */ /* 0x000ee80000300a00 */
[----:B------:R-:W4:Y:S04]  /*1c0c0*/  LDL.LU.64 R212, [R1+0x3f0] ;  /* 0x0003f00001d47983 */ /* 0x000f280000300a00 */
[----:B------:R-:W4:Y:S04]  /*1c0d0*/  LDL.LU.64 R236, [R1+0x3a8] ;  /* 0x0003a80001ec7983 */ /* 0x000f280000300a00 */
[----:B------:R1:W-:Y:S04]  /*1c0e0*/  STL.64 [R1+0x1a0], R152 ;  /* 0x0001a09801007387 */ /* 0x0003e80000100a00 */
[----:B------:R-:W4:Y:S04]  /*1c0f0*/  LDL.LU.64 R246, [R1+0x398] ;  /* 0x0003980001f67983 */ /* 0x000f280000300a00 */
[----:B------:R-:W4:Y:S01]  /*1c100*/  LDL.LU.64 R244, [R1+0x1d0] ;  /* 0x0001d00001f47983 */ /* 0x000f220000300a00 */
[----:B--2---:R-:W-:-:S05]  /*1c110*/  IMAD.WIDE R206, R184, 0x4, R238 ;  /* 0x00000004b8ce7825 */ /* 0x004fca00078e02ee */
[----:B------:R-:W-:Y:S04]  /*1c120*/  STL.64 [R1+0x1b8], R206 ;  /* 0x0001b8ce01007387 */ /* 0x000fe80000100a00 */
[----:B------:R-:W2:Y:S01]  /*1c130*/  LDL.LU.64 R238, [R1+0x1c0] ;  /* 0x0001c00001ee7983 */ /* 0x000ea20000300a00 */
[----:B------:R-:W-:Y:S02]  /*1c140*/  VIADD R5, R22, 0xfffffe45 ;  /* 0xfffffe4516057836 */ /* 0x000fe40000000000 */
[----:B------:R-:W-:Y:S01]  /*1c150*/  VIADD R4, R25, 0xfffffe44 ;  /* 0xfffffe4419047836 */ /* 0x000fe20000000000 */
[----:B------:R-:W1:Y:S02]  /*1c160*/  LDC R22, c[0x0][0x230] ;  /* 0x00008c00ff167b82 */ /* 0x000e640000000800 */
[----:B------:R-:W-:-:S02]  /*1c170*/  ISETP.GE.U32.AND P1, PT, R5, 0x7ffffdc6, PT ;  /* 0x7ffffdc60500780c */ /* 0x000fc40003f26070 */
[----:B------:R-:W-:Y:S01]  /*1c180*/  ISETP.GE.U32.AND P2, PT, R4, 0x7ffffdc5, PT ;  /* 0x7ffffdc50400780c */ /* 0x000fe20003f46070 */
[----:B------:R-:W-:Y:S01]  /*1c190*/  VIADD R4, R26, 0xfffffe27 ;  /* 0xfffffe271a047836 */ /* 0x000fe20000000000 */
[----:B------:R-:W-:Y:S02]  /*1c1a0*/  IADD3 R5, R7, -0x1da, RZ ;  /* 0xfffffe2607057810 */ /* 0x000fe40007ffe0ff */
[----:B------:R-:W3:Y:S02]  /*1c1b0*/  LDC R7, c[0x0][0x230] ;  /* 0x00008c00ff077b82 */ /* 0x000ee40000000800 */
[----:B------:R-:W-:Y:S01]  /*1c1c0*/  ISETP.GE.U32.AND P3, PT, R4, 0x7ffffda8, PT ;  /* 0x7ffffda80400780c */ /* 0x000fe20003f66070 */
[----:B------:R-:W-:Y:S01]  /*1c1d0*/  VIADD R4, R9, 0xfffffe25 ;  /* 0xfffffe2509047836 */ /* 0x000fe20000000000 */
[----:B------:R-:W-:-:S03]  /*1c1e0*/  ISETP.GE.U32.AND P4, PT, R5, 0x7ffffda7, PT ;  /* 0x7ffffda70500780c */ /* 0x000fc60003f86070 */
[----:B------:R1:W-:Y:S01]  /*1c1f0*/  LDGSTS.E [R242+0x34008], desc[UR60][R152.64], !P1 ;  /* 0x3400800098f27fae */ /* 0x0003e2000c92187c */
[----:B------:R-:W-:Y:S01]  /*1c200*/  ISETP.GE.U32.AND P6, PT, R4, 0x7ffffda6, PT ;  /* 0x7ffffda60400780c */ /* 0x000fe20003fc6070 */
[----:B------:R-:W-:Y:S01]  /*1c210*/  VIADD R4, R23, 0xfffffe07 ;  /* 0xfffffe0717047836 */ /* 0x000fe20000000000 */
[----:B------:R-:W2:Y:S01]  /*1c220*/  LDC R9, c[0x0][0x230] ;  /* 0x00008c00ff097b82 */ /* 0x000ea20000000800 */
[----:B------:R-:W-:Y:S01]  /*1c230*/  VIADD R5, R11, 0xfffffe24 ;  /* 0xfffffe240b057836 */ /* 0x000fe20000000000 */
[----:B------:R-:W-:Y:S02]  /*1c240*/  LDGSTS.E [R242+0x3400c], desc[UR60][R206.64], !P2 ;  /* 0x3400c000cef27fae */ /* 0x000fe4000d12187c */
[----:B------:R-:W-:Y:S01]  /*1c250*/  ISETP.GE.U32.AND P1, PT, R4, 0x7ffffd88, PT ;  /* 0x7ffffd880400780c */ /* 0x000fe20003f26070 */
[----:B-1----:R-:W-:Y:S02]  /*1c260*/  VIADD R4, R22, 0xfffffe05 ;  /* 0xfffffe0516047836 */ /* 0x002fe40000000000 */
[C---:B------:R-:W-:Y:S01]  /*1c270*/  IMAD.WIDE R152, R184.reuse, 0x4, R208 ;  /* 0x00000004b8987825 */ /* 0x040fe200078e02d0 */
[----:B------:R-:W-:Y:S01]  /*1c280*/  ISETP.GE.U32.AND P0, PT, R5, 0x7ffffda5, PT ;  /* 0x7ffffda50500780c */ /* 0x000fe20003f06070 */
[----:B------:R-:W1:Y:S02]  /*1c290*/  LDC R11, c[0x0][0x230] ;  /* 0x00008c00ff0b7b82 */ /* 0x000e640000000800 */
[----:B------:R-:W-:Y:S01]  /*1c2a0*/  IMAD.WIDE R22, R184, 0x4, R210 ;  /* 0x00000004b8167825 */ /* 0x000fe200078e02d2 */
[----:B------:R-:W-:Y:S01]  /*1c2b0*/  LDGSTS.E [R242+0x38000], desc[UR60][R152.64], !P3 ;  /* 0x3800000098f27fae */ /* 0x000fe2000d92187c */
[----:B------:R-:W-:-:S02]  /*1c2c0*/  ISETP.GE.U32.AND P3, PT, R4, 0x7ffffd86, PT ;  /* 0x7ffffd860400780c */ /* 0x000fc40003f66070 */
[----:B---3--:R-:W-:Y:S01]  /*1c2d0*/  IADD3 R4, R7, -0x1fc, RZ ;  /* 0xfffffe0407047810 */ /* 0x008fe20007ffe0ff */
[----:B------:R-:W-:Y:S04]  /*1c2e0*/  STL.64 [R1+0x348], R152 ;  /* 0x0003489801007387 */ /* 0x000fe80000100a00 */
[----:B------:R3:W-:Y:S04]  /*1c2f0*/  STL.64 [R1+0x360], R22 ;  /* 0x0003601601007387 */ /* 0x0007e80000100a00 */
[----:B------:R3:W-:Y:S01]  /*1c300*/  LDGSTS.E [R242+0x38004], desc[UR60][R22.64], !P4 ;  /* 0x3800400016f27fae */ /* 0x0007e2000e12187c */
[----:B------:R-:W-:Y:S01]  /*1c310*/  ISETP.GE.U32.AND P4, PT, R4, 0x7ffffd85, PT ;  /* 0x7ffffd850400780c */ /* 0x000fe20003f86070 */
[----:B------:R-:W-:-:S02]  /*1c320*/  VIADD R4, R6, 0xfffffe62 ;  /* 0xfffffe6206047836 */ /* 0x000fc40000000000 */
[----:B------:R-:W2:Y:S01]  /*1c330*/  LDL.LU.64 R208, [R1+0x1c8] ;  /* 0x0001c80001d07983 */ /* 0x000ea20000300a00 */
[C---:B------:R-:W-:Y:S01]  /*1c340*/  IMAD.WIDE R214, R184.reuse, 0x4, R214 ;  /* 0x00000004b8d67825 */ /* 0x040fe200078e02d6 */
[----:B---3--:R-:W3:Y:S03]  /*1c350*/  LDC R22, c[0x0][0x230] ;  /* 0x00008c00ff167b82 */ /* 0x008ee60000000800 */
[C---:B----4-:R-:W-:Y:S01]  /*1c360*/  IMAD.WIDE R212, R184.reuse, 0x4, R212 ;  /* 0x00000004b8d47825 */ /* 0x050fe200078e02d4 */
[----:B------:R-:W-:Y:S03]  /*1c370*/  STL.64 [R1+0x370], R214 ;  /* 0x000370d601007387 */ /* 0x000fe60000100a00 */
[C---:B------:R-:W-:Y:S01]  /*1c380*/  IMAD.WIDE R210, R184.reuse, 0x4, R236 ;  /* 0x00000004b8d27825 */ /* 0x040fe200078e02ec */
[----:B------:R-:W-:Y:S01]  /*1c390*/  LDGSTS.E [R242+0x38008], desc[UR60][R214.64], !P6 ;  /* 0x38008000d6f27fae */ /* 0x000fe2000f12187c */
[----:B------:R-:W4:Y:S03]  /*1c3a0*/  LDC R23, c[0x0][0x230] ;  /* 0x00008c00ff177b82 */ /* 0x000f260000000800 */
[----:B------:R-:W3:Y:S01]  /*1c3b0*/  LDL.LU.64 R236, [R1+0x390] ;  /* 0x0003900001ec7983 */ /* 0x000ee20000300a00 */
[----:B------:R-:W-:-:S03]  /*1c3c0*/  IMAD.WIDE R206, R184, 0x4, R246 ;  /* 0x00000004b8ce7825 */ /* 0x000fc600078e02f6 */
[----:B------:R1:W-:Y:S01]  /*1c3d0*/  STL.64 [R1+0x388], R212 ;  /* 0x000388d401007387 */ /* 0x0003e20000100a00 */
[----:B------:R-:W-:-:S03]  /*1c3e0*/  IMAD.WIDE R152, R184, 0x4, R244 ;  /* 0x00000004b8987825 */ /* 0x000fc600078e02f4 */
[----:B------:R1:W-:Y:S04]  /*1c3f0*/  STL.64 [R1+0x490], R210 ;  /* 0x000490d201007387 */ /* 0x0003e80000100a00 */
[----:B------:R4:W-:Y:S04]  /*1c400*/  STL.64 [R1+0x498], R206 ;  /* 0x000498ce01007387 */ /* 0x0009e80000100a00 */
[----:B------:R-:W-:Y:S04]  /*1c410*/  STL.64 [R1+0x4a0], R152 ;  /* 0x0004a09801007387 */ /* 0x000fe80000100a00 */
[----:B------:R-:W-:Y:S01]  /*1c420*/  LDGSTS.E [R242+0x3800c], desc[UR60][R212.64], !P0 ;  /* 0x3800c000d4f27fae */ /* 0x000fe2000c12187c */
[----:B------:R-:W-:-:S02]  /*1c430*/  VIADD R5, R8, 0xfffffe06 ;  /* 0xfffffe0608057836 */ /* 0x000fc40000000000 */
[----:B------:R-:W3:Y:S01]  /*1c440*/  LDC R8, c[0x0][0x230] ;  /* 0x00008c00ff087b82 */ /* 0x000ee20000000800 */
[----:B------:R-:W-:Y:S01]  /*1c450*/  LDGSTS.E [R242+0x3c000], desc[UR60][R210.64], !P1 ;  /* 0x3c000000d2f27fae */ /* 0x000fe2000c92187c */
[----:B--2---:R-:W-:-:S05]  /*1c460*/  IMAD.WIDE R6, R184, 0x4, R238 ;  /* 0x00000004b8067825 */ /* 0x004fca00078e02ee */
[----:B------:R2:W-:Y:S04]  /*1c470*/  STL.64 [R1+0x4a8], R6 ;  /* 0x0004a80601007387 */ /* 0x0005e80000100a00 */
[----:B-1----:R-:W3:Y:S04]  /*1c480*/  LDL.LU.64 R212, [R1+0x3a0] ;  /* 0x0003a00001d47983 */ /* 0x002ee80000300a00 */
[----:B------:R-:W3:Y:S01]  /*1c490*/  LDL.LU.64 R238, [R1+0x4e0] ;  /* 0x0004e00001ee7983 */ /* 0x000ee20000300a00 */
[----:B------:R-:W-:Y:S01]  /*1c4a0*/  ISETP.GE.U32.AND P2, PT, R5, 0x7ffffd87, PT ;  /* 0x7ffffd870500780c */ /* 0x000fe20003f46070 */
[----:B------:R-:W-:-:S02]  /*1c4b0*/  VIADD R5, R10, 0xfffffe63 ;  /* 0xfffffe630a057836 */ /* 0x000fc40000000000 */
[----:B------:R-:W3:Y:S01]  /*1c4c0*/  LDL.LU.64 R210, [R1+0x458] ;  /* 0x0004580001d27983 */ /* 0x000ee20000300a00 */
[----:B------:R-:W1:Y:S02]  /*1c4d0*/  LDC R10, c[0x0][0x230] ;  /* 0x00008c00ff0a7b82 */ /* 0x000e640000000800 */
[----:B------:R-:W-:Y:S01]  /*1c4e0*/  ISETP.GE.U32.AND P1, PT, R5, 0x7ffffde4, PT ;  /* 0x7ffffde40500780c */ /* 0x000fe20003f26070 */
[----:B------:R-:W3:Y:S04]  /*1c4f0*/  LDL.LU.64 R244, [R1+0x450] ;  /* 0x0004500001f47983 */ /* 0x000ee80000300a00 */
[----:B------:R-:W3:Y:S04]  /*1c500*/  LDL.LU.64 R214, [R1+0x448] ;  /* 0x0004480001d67983 */ /* 0x000ee80000300a00 */
[----:B------:R4:W-:Y:S01]  /*1c510*/  LDGSTS.E [R242+0x3c004], desc[UR60][R206.64], !P2 ;  /* 0x3c004000cef27fae */ /* 0x0009e2000d12187c */
[----:B------:R-:W-:-:S03]  /*1c520*/  ISETP.GE.U32.AND P2, PT, R4, 0x7ffffde3, PT ;  /* 0x7ffffde30400780c */ /* 0x000fc60003f46070 */
[----:B------:R-:W-:Y:S04]  /*1c530*/  LDGSTS.E [R242+0x3c008], desc[UR60][R152.64], !P3 ;  /* 0x3c00800098f27fae */ /* 0x000fe8000d92187c */
[----:B------:R2:W-:Y:S01]  /*1c540*/  LDGSTS.E [R242+0x3c00c], desc[UR60][R6.64], !P4 ;  /* 0x3c00c00006f27fae */ /* 0x0005e2000e12187c */
[C---:B----4-:R-:W-:Y:S01]  /*1c550*/  IMAD.WIDE R206, R184.reuse, 0x4, R208 ;  /* 0x00000004b8ce7825 */ /* 0x050fe200078e02d0 */
[----:B--2---:R-:W2:Y:S04]  /*1c560*/  LDC R7, c[0x0][0x230] ;  /* 0x00008c00ff077b82 */ /* 0x004ea80000000800 */
[----:B------:R4:W-:Y:S04]  /*1c570*/  STL.64 [R1+0xa0], R206 ;  /* 0x0000a0ce01007387 */ /* 0x0009e80000100a00 */
[----:B------:R4:W-:Y:S01]  /*1c580*/  LDGSTS.E [R243+0x30000], desc[UR60][R206.64], !P1 ;  /* 0x30000000cef37fae */ /* 0x0009e2000c92187c */
[----:B---3--:R-:W-:-:S05]  /*1c590*/  IMAD.WIDE R152, R184, 0x4, R236 ;  /* 0x00000004b8987825 */ /* 0x008fca00078e02ec */
[----:B------:R3:W-:Y:S04]  /*1c5a0*/  STL.64 [R1+0xa8], R152 ;  /* 0x0000a89801007387 */ /* 0x0007e80000100a00 */
[----:B------:R-:W2:Y:S04]  /*1c5b0*/  LDL.LU.64 R236, [R1+0x440] ;  /* 0x0004400001ec7983 */ /* 0x000ea80000300a00 */
[----:B------:R3:W-:Y:S01]  /*1c5c0*/  LDGSTS.E [R243+0x30004], desc[UR60][R152.64], !P2 ;  /* 0x3000400098f37fae */ /* 0x0007e2000d12187c */
[----:B----4-:R-:W-:-:S03]  /*1c5d0*/  IMAD.WIDE R206, R184, 0x4, R212 ;  /* 0x00000004b8ce7825 */ /* 0x010fc600078e02d4 */
[----:B------:R-:W4:Y:S01]  /*1c5e0*/  LDL.LU.64 R212, [R1+0x3e8] ;  /* 0x0003e80001d47983 */ /* 0x000f220000300a00 */
[----:B---3--:R-:W-:-:S03]  /*1c5f0*/  IMAD.WIDE R152, R184, 0x4, R238 ;  /* 0x00000004b8987825 */ /* 0x008fc600078e02ee */
[----:B------:R-:W-:Y:S04]  /*1c600*/  STL.64 [R1+0xb0], R206 ;  /* 0x0000b0ce01007387 */ /* 0x000fe80000100a00 */
[----:B------:R-:W3:Y:S01]  /*1c610*/  LDL.LU.64 R238, [R1+0x3e0] ;  /* 0x0003e00001ee7983 */ /* 0x000ee20000300a00 */
[----:B------:R-:W-:Y:S02]  /*1c620*/  VIADD R5, R8, 0xfffffe61 ;  /* 0xfffffe6108057836 */ /* 0x000fe40000000000 */
[----:B------:R-:W1:Y:S01]  /*1c630*/  LDC R8, c[0x0][0x230] ;  /* 0x00008c00ff087b82 */ /* 0x000e620000000800 */
[----:B------:R-:W-:Y:S02]  /*1c640*/  VIADD R6, R11, 0xfffffe43 ;  /* 0xfffffe430b067836 */ /* 0x000fe40000000000 */
[----:B------:R-:W-:-:S03]  /*1c650*/  VIADD R4, R9, 0xfffffe60 ;  /* 0xfffffe6009047836 */ /* 0x000fc60000000000 */
[----:B------:R-:W-:Y:S02]  /*1c660*/  ISETP.GE.U32.AND P6, PT, R6, 0x7ffffdc4, PT ;  /* 0x7ffffdc40600780c */ /* 0x000fe40003fc6070 */
[----:B------:R-:W1:Y:S01]  /*1c670*/  LDC R6, c[0x0][0x230] ;  /* 0x00008c00ff067b82 */ /* 0x000e620000000800 */
[----:B------:R-:W-:Y:S02]  /*1c680*/  ISETP.GE.U32.AND P4, PT, R4, 0x7ffffde1, PT ;  /* 0x7ffffde10400780c */ /* 0x000fe40003f86070 */
[----:B------:R-:W-:Y:S02]  /*1c690*/  ISETP.GE.U32.AND P3, PT, R5, 0x7ffffde2, PT ;  /* 0x7ffffde20500780c */ /* 0x000fe40003f66070 */
[----:B------:R-:W-:-:S03]  /*1c6a0*/  IADD3 R4, R22, -0x1be, RZ ;  /* 0xfffffe4216047810 */ /* 0x000fc60007ffe0ff */
[----:B------:R-:W1:Y:S01]  /*1c6b0*/  LDC R9, c[0x0][0x230] ;  /* 0x00008c00ff097b82 */ /* 0x000e620000000800 */
[----:B------:R-:W-:Y:S01]  /*1c6c0*/  ISETP.GE.U32.AND P0, PT, R4, 0x7ffffdc3, PT ;  /* 0x7ffffdc30400780c */ /* 0x000fe20003f06070 */
[----:B------:R-:W-:Y:S02]  /*1c6d0*/  VIADD R5, R23, 0xfffffe41 ;  /* 0xfffffe4117057836 */ /* 0x000fe40000000000 */
[----:B------:R-:W-:-:S04]  /*1c6e0*/  VIADD R4, R24, 0xfffffe40 ;  /* 0xfffffe4018047836 */ /* 0x000fc80000000000 */
[----:B------:R-:W1:Y:S01]  /*1c6f0*/  LDC R11, c[0x0][0x230] ;  /* 0x00008c00ff0b7b82 */ /* 0x000e620000000800 */
[----:B------:R-:W-:Y:S01]  /*1c700*/  ISETP.GE.U32.AND P1, PT, R5, 0x7ffffdc2, PT ;  /* 0x7ffffdc20500780c */ /* 0x000fe20003f26070 */
[----:B--2---:R-:W-:Y:S01]  /*1c710*/  VIADD R5, R7, 0xfffffe23 ;  /* 0xfffffe2307057836 */ /* 0x004fe20000000000 */
[----:B------:R-:W-:Y:S01]  /*1c720*/  ISETP.GE.U32.AND P2, PT, R4, 0x7ffffdc1, PT ;  /* 0x7ffffdc10400780c */ /* 0x000fe20003f46070 */
[----:B-1----:R-:W-:Y:S01]  /*1c730*/  VIADD R4, R8, 0xfffffe22 ;  /* 0xfffffe2208047836 */ /* 0x002fe20000000000 */
[----:B------:R-:W-:Y:S03]  /*1c740*/  LDGSTS.E [R243+0x30008], desc[UR60][R206.64], !P3 ;  /* 0x30008000cef37fae */ /* 0x000fe6000d92187c */
[----:B------:R-:W1:Y:S01]  /*1c750*/  LDC R22, c[0x0][0x230] ;  /* 0x00008c00ff167b82 */ /* 0x000e620000000800 */
[----:B------:R2:W-:Y:S01]  /*1c760*/  STL.64 [R1+0xb8], R152 ;  /* 0x0000b89801007387 */ /* 0x0005e20000100a00 */
[----:B------:R-:W-:-:S03]  /*1c770*/  IMAD.WIDE R244, R184, 0x4, R244 ;  /* 0x00000004b8f47825 */ /* 0x000fc600078e02f4 */
[----:B------:R2:W-:Y:S03]  /*1c780*/  LDGSTS.E [R243+0x3000c], desc[UR60][R152.64], !P4 ;  /* 0x3000c00098f37fae */ /* 0x0005e6000e12187c */
[----:B------:R-:W1:Y:S01]  /*1c790*/  LDC R7, c[0x0][0x230] ;  /* 0x00008c00ff077b82 */ /* 0x000e620000000800 */
[----:B------:R-:W-:Y:S01]  /*1c7a0*/  ISETP.GE.U32.AND P4, PT, R4, 0x7ffffda3, PT ;  /* 0x7ffffda30400780c */ /* 0x000fe20003f86070 */
[----:B------:R-:W-:Y:S02]  /*1c7b0*/  VIADD R4, R6, 0xfffffe21 ;  /* 0xfffffe2106047836 */ /* 0x000fe40000000000 */
[----:B--2---:R-:W-:-:S04]  /*1c7c0*/  IMAD.WIDE R152, R184, 0x4, R210 ;  /* 0x00000004b8987825 */ /* 0x004fc800078e02d2 */
[----:B------:R-:W-:Y:S01]  /*1c7d0*/  IMAD.WIDE R210, R184, 0x4, R214 ;  /* 0x00000004b8d27825 */ /* 0x000fe200078e02d6 */
[----:B------:R2:W-:Y:S04]  /*1c7e0*/  STL.64 [R1+0x1c0], R152 ;  /* 0x0001c09801007387 */ /* 0x0005e80000100a00 */
[----:B------:R-:W-:Y:S01]  /*1c7f0*/  LDGSTS.E [R243+0x34000], desc[UR60][R152.64], !P6 ;  /* 0x3400000098f37fae */ /* 0x000fe2000f12187c */
[----:B------:R-:W-:Y:S01]  /*1c800*/  ISETP.GE.U32.AND P6, PT, R4, 0x7ffffda2, PT ;  /* 0x7ffffda20400780c */ /* 0x000fe20003fc6070 */
[----:B------:R-:W-:Y:S01]  /*1c810*/  VIADD R4, R9, 0xfffffe03 ;  /* 0xfffffe0309047836 */ /* 0x000fe20000000000 */
[----:B------:R-:W-:Y:S01]  /*1c820*/  ISETP.GE.U32.AND P3, PT, R5, 0x7ffffda4, PT ;  /* 0x7ffffda40500780c */ /* 0x000fe20003f66070 */
[----:B------:R-:W-:Y:S01]  /*1c830*/  LDGSTS.E [R243+0x34004], desc[UR60][R244.64], !P0 ;  /* 0x34004000f4f37fae */ /* 0x000fe2000c12187c */
[----:B------:R-:W-:-:S03]  /*1c840*/  IADD3 R5, R10, -0x1e0, RZ ;  /* 0xfffffe200a057810 */ /* 0x000fc60007ffe0ff */
[----:B------:R1:W-:Y:S04]  /*1c850*/  LDGSTS.E [R243+0x34008], desc[UR60][R210.64], !P1 ;  /* 0x34008000d2f37fae */ /* 0x0003e8000c92187c */
[----:B--2---:R-:W2:Y:S04]  /*1c860*/  LDL.LU.64 R152, [R1+0x3d8] ;  /* 0x0003d80001987983 */ /* 0x004ea80000300a00 */
[----:B------:R-:W-:Y:S04]  /*1c870*/  STL.64 [R1+0x1c8], R244 ;  /* 0x0001c8f401007387 */ /* 0x000fe80000100a00 */
[----:B------:R-:W2:Y:S04]  /*1c880*/  LDL.LU.64 R206, [R1+0x3d0] ;  /* 0x0003d00001ce7983 */ /* 0x000ea80000300a00 */
[----:B------:R1:W-:Y:S01]  /*1c890*/  STL.64 [R1+0x1d0], R210 ;  /* 0x0001d0d201007387 */ /* 0x0003e20000100a00 */
[----:B------:R-:W-:-:S03]  /*1c8a0*/  ISETP.GE.U32.AND P1, PT, R4, 0x7ffffd84, PT ;  /* 0x7ffffd840400780c */ /* 0x000fc60003f26070 */
[----:B------:R-:W2:Y:S01]  /*1c8b0*/  LDL.LU.64 R246, [R1+0x3c0] ;  /* 0x0003c00001f67983 */ /* 0x000ea20000300a00 */
[----:B------:R-:W-:-:S03]  /*1c8c0*/  VIADD R4, R11, 0xfffffe02 ;  /* 0xfffffe020b047836 */ /* 0x000fc60000000000 */
[----:B------:R-:W2:Y:S01]  /*1c8d0*/  LDL.LU.64 R208, [R1+0x3b8] ;  /* 0x0003b80001d07983 */ /* 0x000ea20000300a00 */
[----:B-1----:R-:W-:-:S03]  /*1c8e0*/  IMAD.WIDE R210, R184, 0x4, R236 ;  /* 0x00000004b8d27825 */ /* 0x002fc600078e02ec */
[----:B------:R-:W2:Y:S01]  /*1c8f0*/  LDL.LU.64 R214, [R1+0x3b0] ;  /* 0x0003b00001d67983 */ /* 0x000ea20000300a00 */
[----:B------:R-:W-:-:S03]  /*1c900*/  ISETP.GE.U32.AND P0, PT, R5, 0x7ffffda1, PT ;  /* 0x7ffffda10500780c */ /* 0x000fc60003f06070 */
[----:B------:R-:W2:Y:S01]  /*1c910*/  LDL.LU.64 R244, [R1+0xae8] ;  /* 0x000ae80001f47983 */ /* 0x000ea20000300a00 */
[----:B------:R-:W-:-:S03]  /*1c920*/  VIADD R5, R22, 0xfffffe01 ;  /* 0xfffffe0116057836 */ /* 0x000fc60000000000 */
[----:B------:R-:W2:Y:S04]  /*1c930*/  LDL.LU.64 R8, [R1+0x280] ;  /* 0x0002800001087983 */ /* 0x000ea80000300a00 */
[----:B------:R-:W2:Y:S04]  /*1c940*/  LDL.LU.64 R10, [R1+0x378] ;  /* 0x00037800010a7983 */ /* 0x000ea80000300a00 */
[----:B------:R1:W-:Y:S01]  /*1c950*/  STL.64 [R1+0x1e0], R210 ;  /* 0x0001e0d201007387 */ /* 0x0003e20000100a00 */
[----:B------:R-:W-:-:S03]  /*1c960*/  VIADD R185, R7, 0xfffffe00 ;  /* 0xfffffe0007b97836 */ /* 0x000fc60000000000 */
[----:B------:R-:W2:Y:S04]  /*1c970*/  LDL.LU.64 R22, [R1+0x308] ;  /* 0x0003080001167983 */ /* 0x000ea80000300a00 */
[----:B------:R-:W-:Y:S04]  /*1c980*/  LDGSTS.E [R243+0x3400c], desc[UR60][R210.64], !P2 ;  /* 0x3400c000d2f37fae */ /* 0x000fe8000d12187c */
[----:B-1----:R-:W2:Y:S01]  /*1c990*/  LDL.LU.64 R210, [R1+0x248] ;  /* 0x0002480001d27983 */ /* 0x002ea20000300a00 */
[----:B----4-:R-:W-:-:S04]  /*1c9a0*/  IMAD.WIDE R236, R184, 0x4, R212 ;  /* 0x00000004b8ec7825 */ /* 0x010fc800078e02d4 */
[----:B---3--:R-:W-:Y:S01]  /*1c9b0*/  IMAD.WIDE R212, R184, 0x4, R238 ;  /* 0x00000004b8d47825 */ /* 0x008fe200078e02ee */
[----:B------:R1:W-:Y:S04]  /*1c9c0*/  STL.64 [R1+0x390], R236 ;  /* 0x000390ec01007387 */ /* 0x0003e80000100a00 */
[----:B------:R3:W-:Y:S04]  /*1c9d0*/  STL.64 [R1+0x398], R212 ;  /* 0x000398d401007387 */ /* 0x0007e80000100a00 */
[----:B------:R-:W4:Y:S04]  /*1c9e0*/  LDL.LU.64 R6, [R1+0x380] ;  /* 0x0003800001067983 */ /* 0x000f280000300a00 */
[----:B------:R-:W-:Y:S01]  /*1c9f0*/  LDGSTS.E [R243+0x38000], desc[UR60][R236.64], !P3 ;  /* 0x38000000ecf37fae */ /* 0x000fe2000d92187c */
[----:B------:R-:W-:-:S03]  /*1ca00*/  ISETP.GE.U32.AND P2, PT, R4, 0x7ffffd83, PT ;  /* 0x7ffffd830400780c */ /* 0x000fc60003f46070 */
[----:B------:R-:W-:Y:S01]  /*1ca10*/  LDGSTS.E [R243+0x38004], desc[UR60][R212.64], !P4 ;  /* 0x38004000d4f37fae */ /* 0x000fe2000e12187c */
[----:B------:R-:W-:-:S03]  /*1ca20*/  ISETP.GE.U32.AND P3, PT, R5, 0x7ffffd82, PT ;  /* 0x7ffffd820500780c */ /* 0x000fc60003f66070 */
[----:B-1----:R-:W4:Y:S04]  /*1ca30*/  LDL.LU.64 R236, [R1+0x208] ;  /* 0x0002080001ec7983 */ /* 0x002f280000300a00 */
[----:B---3--:R-:W3:Y:S04]  /*1ca40*/  LDL.LU.64 R212, [R1+0xc8] ;  /* 0x0000c80001d47983 */ /* 0x008ee80000300a00 */
[----:B------:R-:W3:Y:S01]  /*1ca50*/  LDL.LU.64 R238, [R1] ;  /* 0x0000000001ee7983 */ /* 0x000ee20000300a00 */
[----:B--2---:R-:W-:-:S04]  /*1ca60*/  IMAD.WIDE R152, R184, 0x4, R152 ;  /* 0x00000004b8987825 */ /* 0x004fc800078e0298 */
[C---:B------:R-:W-:Y:S01]  /*1ca70*/  IMAD.WIDE R206, R184.reuse, 0x4, R206 ;  /* 0x00000004b8ce7825 */ /* 0x040fe200078e02ce */
[----:B------:R1:W-:Y:S03]  /*1ca80*/  STL.64 [R1+0x3a0], R152 ;  /* 0x0003a09801007387 */ /* 0x0003e60000100a00 */
[C---:B------:R-:W-:Y:S01]  /*1ca90*/  IMAD.WIDE R246, R184.reuse, 0x4, R246 ;  /* 0x00000004b8f67825 */ /* 0x040fe200078e02f6 */
[----:B------:R2:W-:Y:S03]  /*1caa0*/  STL.64 [R1+0x3a8], R206 ;  /* 0x0003a8ce01007387 */ /* 0x0005e60000100a00 */
[C---:B------:R-:W-:Y:S01]  /*1cab0*/  IMAD.WIDE R208, R184.reuse, 0x4, R208 ;  /* 0x00000004b8d07825 */ /* 0x040fe200078e02d0 */
[----:B------:R2:W-:Y:S03]  /*1cac0*/  STL.64 [R1+0x430], R246 ;  /* 0x000430f601007387 */ /* 0x0005e60000100a00 */
[C---:B------:R-:W-:Y:S01]  /*1cad0*/  IMAD.WIDE R214, R184.reuse, 0x4, R214 ;  /* 0x00000004b8d67825 */ /* 0x040fe200078e02d6 */
[----:B------:R-:W-:Y:S04]  /*1cae0*/  LDGSTS.E [R243+0x38008], desc[UR60][R152.64], !P6 ;  /* 0x3800800098f37fae */ /* 0x000fe8000f12187c */
[----:B------:R-:W-:Y:S04]  /*1caf0*/  LDGSTS.E [R243+0x3800c], desc[UR60][R206.64], !P0 ;  /* 0x3800c000cef37fae */ /* 0x000fe8000c12187c */
[----:B------:R-:W-:Y:S04]  /*1cb00*/  LDGSTS.E [R243+0x3c000], desc[UR60][R246.64], !P1 ;  /* 0x3c000000f6f37fae */ /* 0x000fe8000c92187c */
[----:B-1----:R-:W3:Y:S04]  /*1cb10*/  LDL.LU.64 R152, [R1+0xae0] ;  /* 0x000ae00001987983 */ /* 0x002ee80000300a00 */
[----:B------:R1:W-:Y:S04]  /*1cb20*/  STL.64 [R1+0x438], R208 ;  /* 0x000438d001007387 */ /* 0x0003e80000100a00 */
[----:B--2---:R-:W2:Y:S04]  /*1cb30*/  LDL.LU.64 R206, [R1+0xad8] ;  /* 0x000ad80001ce7983 */ /* 0x004ea80000300a00 */
[----:B------:R1:W-:Y:S04]  /*1cb40*/  STL.64 [R1+0x440], R214 ;  /* 0x000440d601007387 */ /* 0x0003e80000100a00 */
[----:B------:R-:W2:Y:S04]  /*1cb50*/  LDL.LU.64 R246, [R1+0xad0] ;  /* 0x000ad00001f67983 */ /* 0x000ea80000300a00 */
[----:B------:R-:W-:Y:S04]  /*1cb60*/  LDGSTS.E [R243+0x3c004], desc[UR60][R208.64], !P2 ;  /* 0x3c004000d0f37fae */ /* 0x000fe8000d12187c */
[----:B------:R-:W-:Y:S01]  /*1cb70*/  LDGSTS.E [R243+0x3c008], desc[UR60][R214.64], !P3 ;  /* 0x3c008000d6f37fae */ /* 0x000fe2000d92187c */
[----:B----4-:R-:W-:-:S05]  /*1cb80*/  IMAD.WIDE R6, R184, 0x4, R6 ;  /* 0x00000004b8067825 */ /* 0x010fca00078e0206 */
[----:B------:R4:W-:Y:S04]  /*1cb90*/  STL.64 [R1+0x460], R6 ;  /* 0x0004600601007387 */ /* 0x0009e80000100a00 */
[----:B-1----:R-:W2:Y:S04]  /*1cba0*/  LDL.LU.64 R208, [R1+0xac8] ;  /* 0x000ac80001d07983 */ /* 0x002ea80000300a00 */
[----:B------:R-:W2:Y:S01]  /*1cbb0*/  LDL.LU.64 R214, [R1+0xac0] ;  /* 0x000ac00001d67983 */ /* 0x000ea20000300a00 */
[----:B------:R-:W-:Y:S01]  /*1cbc0*/  ISETP.GE.U32.AND P4, PT, R185, 0x7ffffd81, PT ;  /* 0x7ffffd81b900780c */ /* 0x000fe20003f86070 */
[----:B------:R-:W-:-:S02]  /*1cbd0*/  VIADD R4, R244, 0x100000 ;  /* 0x00100000f4047836 */ /* 0x000fc40000000000 */
[----:B------:R-:W-:-:S04]  /*1cbe0*/  IMAD.WIDE R10, R0, 0x4, R10 ;  /* 0x00000004000a7825 */ /* 0x000fc800078e020a */
[----:B------:R-:W-:Y:S01]  /*1cbf0*/  IMAD.WIDE R22, R0, 0x4, R22 ;  /* 0x0000000400167825 */ /* 0x000fe200078e0216 */
[----:B------:R1:W-:Y:S03]  /*1cc00*/  STL.64 [R1+0x458], R10 ;  /* 0x0004580a01007387 */ /* 0x0003e60000100a00 */
[----:B------:R-:W-:Y:S02]  /*1cc10*/  VIADD R5, R244, 0x100000 ;  /* 0x00100000f4057836 */ /* 0x000fe40000000000 */
[----:B------:R4:W-:Y:S01]  /*1cc20*/  LDGSTS.E [R243+0x3c00c], desc[UR60][R6.64], !P4 ;  /* 0x3c00c00006f37fae */ /* 0x0009e2000e12187c */
[----:B------:R-:W-:-:S03]  /*1cc30*/  IMAD.WIDE R8, R0, 0x4, R8 ;  /* 0x0000000400087825 */ /* 0x000fc600078e0208 */
[----:B------:R-:W0:Y:S04]  /*1cc40*/  LDGDEPBAR ;  /* 0x00000000000079af */ /* 0x000e280000000000 */
[----:B------:R1:W-:Y:S01]  /*1cc50*/  LDGSTS.E [R4+-0x80000], desc[UR60][R10.64], P5 ;  /* 0x800000000a047fae */ /* 0x0003e2000a92187c */
[----:B----4-:R-:W-:-:S03]  /*1cc60*/  IADD3 R6, R244, 0x100000, RZ ;  /* 0x00100000f4067810 */ /* 0x010fc60007ffe0ff */
[----:B------:R3:W-:Y:S01]  /*1cc70*/  STL.64 [R1+0x4d8], R22 ;  /* 0x0004d81601007387 */ /* 0x0007e20000100a00 */
[----:B------:R-:W-:-:S03]  /*1cc80*/  VIADD R7, R244, 0x100000 ;  /* 0x00100000f4077836 */ /* 0x000fc60000000000 */
[----:B------:R3:W-:Y:S01]  /*1cc90*/  LDGSTS.E [R6+-0x7fc00], desc[UR60][R22.64], P5 ;  /* 0x8040000016067fae */ /* 0x0007e2000a92187c */
[----:B-1----:R-:W-:-:S03]  /*1cca0*/  IMAD.WIDE R10, R0, 0x4, R210 ;  /* 0x00000004000a7825 */ /* 0x002fc600078e02d2 */
[----:B------:R1:W-:Y:S04]  /*1ccb0*/  STL.64 [R1+0x598], R8 ;  /* 0x0005980801007387 */ /* 0x0003e80000100a00 */
[----:B------:R1:W-:Y:S04]  /*1ccc0*/  LDGSTS.E [R5+-0x7f800], desc[UR60][R8.64], P5 ;  /* 0x8080000008057fae */ /* 0x0003e8000a92187c */
[----:B------:R4:W-:Y:S01]  /*1ccd0*/  STL.64 [R1+0x5f8], R10 ;  /* 0x0005f80a01007387 */ /* 0x0009e20000100a00 */
[----:B---3--:R-:W-:-:S03]  /*1cce0*/  IMAD.WIDE R22, R0, 0x4, R212 ;  /* 0x0000000400167825 */ /* 0x008fc600078e02d4 */
[----:B------:R4:W-:Y:S01]  /*1ccf0*/  LDGSTS.E [R4+-0x7f400], desc[UR60][R10.64], P5 ;  /* 0x80c000000a047fae */ /* 0x0009e2000a92187c */
[----:B-1----:R-:W-:-:S05]  /*1cd00*/  IMAD.WIDE R8, R0, 0x4, R236 ;  /* 0x0000000400087825 */ /* 0x002fca00078e02ec */
[----:B------:R1:W-:Y:S01]  /*1cd10*/  STL.64 [R1+0x668], R8 ;  /* 0x0006680801007387 */ /* 0x0003e20000100a00 */
[----:B----4-:R-:W-:-:S03]  /*1cd20*/  IMAD.WIDE R10, R0, 0x4, R238 ;  /* 0x00000004000a7825 */ /* 0x010fc600078e02ee */
[----:B------:R1:W-:Y:S01]  /*1cd30*/  LDGSTS.E [R7+-0x7f000], desc[UR60][R8.64], P5 ;  /* 0x8100000008077fae */ /* 0x0003e2000a92187c */
[----:B------:R-:W-:-:S03]  /*1cd40*/  IMAD.WIDE R210, R0, 0x4, R66 ;  /* 0x0000000400d27825 */ /* 0x000fc600078e0242 */
[----:B------:R3:W-:Y:S04]  /*1cd50*/  STL.64 [R1+0x6d0], R22 ;  /* 0x0006d01601007387 */ /* 0x0007e80000100a00 */
[----:B------:R-:W-:Y:S01]  /*1cd60*/  STL.64 [R1+0x710], R10 ;  /* 0x0007100a01007387 */ /* 0x000fe20000100a00 */
[----:B-1----:R-:W-:-:S03]  /*1cd70*/  IMAD.WIDE R8, R0, 0x4, R62 ;  /* 0x0000000400087825 */ /* 0x002fc600078e023e */
[----:B------:R-:W-:Y:S01]  /*1cd80*/  LDGSTS.E [R6+-0x7ec00], desc[UR60][R22.64], P5 ;  /* 0x8140000016067fae */ /* 0x000fe2000a92187c */
[----:B------:R-:W-:-:S03]  /*1cd90*/  IMAD.WIDE R238, R0, 0x4, R68 ;  /* 0x0000000400ee7825 */ /* 0x000fc600078e0244 */
[----:B------:R-:W-:Y:S04]  /*1cda0*/  LDGSTS.E [R5+-0x7e800], desc[UR60][R10.64], P5 ;  /* 0x818000000a057fae */ /* 0x000fe8000a92187c */
[----:B------:R1:W-:Y:S01]  /*1cdb0*/  STL.64 [R1+0x750], R8 ;  /* 0x0007500801007387 */ /* 0x0003e20000100a00 */
[----:B------:R-:W-:-:S03]  /*1cdc0*/  IMAD.WIDE R236, R0, 0x4, R64 ;  /* 0x0000000400ec7825 */ /* 0x000fc600078e0240 */
[----:B------:R-:W-:Y:S01]  /*1cdd0*/  LDGSTS.E [R4+-0x7e400], desc[UR60][R8.64], P5 ;  /* 0x81c0000008047fae */ /* 0x000fe2000a92187c */
[----:B------:R-:W-:-:S03]  /*1cde0*/  IMAD.WIDE R212, R0, 0x4, R70 ;  /* 0x0000000400d47825 */ /* 0x000fc600078e0246 */
[----:B---3--:R-:W3:Y:S01]  /*1cdf0*/  LDL.LU.64 R22, [R1+0x2e0] ;  /* 0x0002e00001167983 */ /* 0x008ee20000300a00 */
[----:B------:R-:W-:-:S03]  /*1ce00*/  IMAD.WIDE R242, R0, 0x4, R74 ;  /* 0x0000000400f27825 */ /* 0x000fc600078e024a */
[----:B------:R-:W-:Y:S04]  /*1ce10*/  LDGSTS.E [R7+-0x7e000], desc[UR60][R210.64], P5 ;  /* 0x82000000d2077fae */ /* 0x000fe8000a92187c */
[----:B-1----:R-:W4:Y:S04]  /*1ce20*/  LDL.LU.64 R8, [R1+0x278] ;  /* 0x0002780001087983 */ /* 0x002f280000300a00 */
[----:B------:R1:W-:Y:S04]  /*1ce30*/  STL.64 [R1+0x798], R210 ;  /* 0x000798d201007387 */ /* 0x0003e80000100a00 */
[----:B------:R-:W4:Y:S04]  /*1ce40*/  LDL.LU.64 R10, [R1+0x240] ;  /* 0x00024000010a7983 */ /* 0x000f280000300a00 */
[----:B------:R1:W-:Y:S04]  /*1ce50*/  LDGSTS.E [R6+-0x7dc00], desc[UR60][R238.64], P5 ;  /* 0x82400000ee067fae */ /* 0x0003e8000a92187c */
[----:B-1----:R-:W4:Y:S04]  /*1ce60*/  LDL.LU.64 R210, [R1+0x200] ;  /* 0x0002000001d27983 */ /* 0x002f280000300a00 */
[----:B------:R1:W-:Y:S04]  /*1ce70*/  STL.64 [R1+0x7d0], R238 ;  /* 0x0007d0ee01007387 */ /* 0x0003e80000100a00 */
[----:B------:R1:W-:Y:S04]  /*1ce80*/  STL.64 [R1+0x800], R236 ;  /* 0x000800ec01007387 */ /* 0x0003e80000100a00 */
[----:B------:R-:W-:Y:S04]  /*1ce90*/  LDGSTS.E [R5+-0x7d800], desc[UR60][R236.64], P5 ;  /* 0x82800000ec057fae */ /* 0x000fe8000a92187c */
[----:B------:R2:W-:Y:S01]  /*1cea0*/  LDGSTS.E [R4+-0x7d400], desc[UR60][R212.64], P5 ;  /* 0x82c00000d4047fae */ /* 0x0005e2000a92187c */
[----:B-1----:R-:W-:-:S03]  /*1ceb0*/  IMAD.WIDE R238, R0, 0x4, R72 ;  /* 0x0000000400ee7825 */ /* 0x002fc600078e0248 */
[----:B------:R1:W-:Y:S04]  /*1cec0*/  LDGSTS.E [R6+-0x7d000], desc[UR60][R242.64], P5 ;  /* 0x83000000f2067fae */ /* 0x0003e8000a92187c */
[----:B------:R-:W4:Y:S04]  /*1ced0*/  LDL.LU.64 R236, [R1+0xc0] ;  /* 0x0000c00001ec7983 */ /* 0x000f280000300a00 */
[----:B------:R2:W-:Y:S04]  /*1cee0*/  STL.64 [R1+0x828], R212 ;  /* 0x000828d401007387 */ /* 0x0005e80000100a00 */
[----:B------:R-:W-:Y:S01]  /*1cef0*/  STL.64 [R1+0x848], R242 ;  /* 0x000848f201007387 */ /* 0x000fe20000100a00 */
[----:B--2---:R-:W-:-:S03]  /*1cf00*/  IMAD.WIDE R212, R0, 0x4, R214 ;  /* 0x0000000400d47825 */ /* 0x004fc600078e02d6 */
[----:B------:R-:W2:Y:S04]  /*1cf10*/  LDL.LU.64 R214, [R1+0x368] ;  /* 0x0003680001d67983 */ /* 0x000ea80000300a00 */
[----:B------:R1:W-:Y:S04]  /*1cf20*/  STL.64 [R1+0x860], R212 ;  /* 0x000860d401007387 */ /* 0x0003e80000100a00 */
[----:B------:R1:W-:Y:S04]  /*1cf30*/  STL.64 [R1+0x870], R238 ;  /* 0x000870ee01007387 */ /* 0x0003e80000100a00 */
[----:B------:R1:W-:Y:S04]  /*1cf40*/  LDGSTS.E [R5+-0x7cc00], desc[UR60][R212.64], P5 ;  /* 0x83400000d4057fae */ /* 0x0003e8000a92187c */
[----:B------:R1:W-:Y:S04]  /*1cf50*/  LDGSTS.E [R4+-0x7c800], desc[UR60][R238.64], P5 ;  /* 0x83800000ee047fae */ /* 0x0003e8000a92187c */
[----:B-1----:R-:W2:Y:S04]  /*1cf60*/  LDL.LU.64 R212, [R1+0xab8] ;  /* 0x000ab80001d47983 */ /* 0x002ea80000300a00 */
[----:B------:R-:W2:Y:S01]  /*1cf70*/  LDL.LU.64 R238, [R1+0xab0] ;  /* 0x000ab00001ee7983 */ /* 0x000ea20000300a00 */
[----:B------:R-:W-:-:S02]  /*1cf80*/  VIADD R244, R244, 0x100000 ;  /* 0x00100000f4f47836 */ /* 0x000fc40000000000 */
[----:B------:R-:W-:Y:S01]  /*1cf90*/  IMAD.WIDE R242, R0, 0x4, R76 ;  /* 0x0000000400f27825 */ /* 0x000fe200078e024c */
[----:B------:R-:W-:-:S03]  /*1cfa0*/  IADD3 R5, R245, 0x100000, RZ ;  /* 0x00100000f5057810 */ /* 0x000fc60007ffe0ff */
[C---:B------:R-:W-:Y:S02]  /*1cfb0*/  VIADD R4, R245.reuse, 0x100000 ;  /* 0x00100000f5047836 */ /* 0x040fe40000000000 */
[C---:B------:R-:W-:Y:S01]  /*1cfc0*/  VIADD R6, R245.reuse, 0x100000 ;  /* 0x00100000f5067836 */ /* 0x040fe20000000000 */
[----:B------:R-:W-:Y:S04]  /*1cfd0*/  STL.64 [R1+0x878], R242 ;  /* 0x000878f201007387 */ /* 0x000fe80000100a00 */
[----:B------:R-:W-:Y:S01]  /*1cfe0*/  LDGSTS.E [R244+-0x7c400], desc[UR60][R242.64], P5 ;  /* 0x83c00000f2f47fae */ /* 0x000fe2000a92187c */
[----:B------:R-:W-:Y:S02]  /*1cff0*/  VIADD R7, R245, 0x100000 ;  /* 0x00100000f5077836 */ /* 0x000fe40000000000 */
[----:B---3--:R-:W-:-:S04]  /*1d000*/  IMAD.WIDE R22, R0, 0x4, R22 ;  /* 0x0000000400167825 */ /* 0x008fc800078e0216 */
[----:B----4-:R-:W-:-:S04]  /*1d010*/  IMAD.WIDE R8, R0, 0x4, R8 ;  /* 0x0000000400087825 */ /* 0x010fc800078e0208 */
[----:B------:R-:W-:-:S04]  /*1d020*/  IMAD.WIDE R10, R0, 0x4, R10 ;  /* 0x00000004000a7825 */ /* 0x000fc800078e020a */
[----:B--2---:R-:W-:-:S05]  /*1d030*/  IMAD.WIDE R214, R0, 0x4, R214 ;  /* 0x0000000400d67825 */ /* 0x004fca00078e02d6 */
[----:B------:R-:W-:Y:S04]  /*1d040*/  STL.64 [R1+0x408], R214 ;  /* 0x000408d601007387 */ /* 0x000fe80000100a00 */
[----:B------:R-:W-:Y:S04]  /*1d050*/  LDGSTS.E [R4+-0x7ff80], desc[UR60][R214.64], P5 ;  /* 0x80080000d6047fae */ /* 0x000fe8000a92187c */
[----:B------:R1:W-:Y:S04]  /*1d060*/  STL.64 [R1+0x450], R22 ;  /* 0x0004501601007387 */ /* 0x0003e80000100a00 */
[----:B------:R1:W-:Y:S04]  /*1d070*/  LDGSTS.E [R6+-0x7fb80], desc[UR60][R22.64], P5 ;  /* 0x8048000016067fae */ /* 0x0003e8000a92187c */
[----:B------:R2:W-:Y:S04]  /*1d080*/  STL.64 [R1+0x4d0], R8 ;  /* 0x0004d00801007387 */ /* 0x0005e80000100a00 */
[----:B------:R2:W-:Y:S04]  /*1d090*/  LDGSTS.E [R5+-0x7f780], desc[UR60][R8.64], P5 ;  /* 0x8088000008057fae */ /* 0x0005e8000a92187c */
[----:B------:R3:W-:Y:S01]  /*1d0a0*/  STL.64 [R1+0x590], R10 ;  /* 0x0005900a01007387 */ /* 0x0007e20000100a00 */
[----:B-1----:R-:W-:-:S03]  /*1d0b0*/  IMAD.WIDE R22, R0, 0x4, R236 ;  /* 0x0000000400167825 */ /* 0x002fc600078e02ec */
[----:B------:R3:W-:Y:S01]  /*1d0c0*/  LDGSTS.E [R4+-0x7f380], desc[UR60][R10.64], P5 ;  /* 0x80c800000a047fae */ /* 0x0007e2000a92187c */
[----:B--2---:R-:W-:-:S05]  /*1d0d0*/  IMAD.WIDE R8, R0, 0x4, R210 ;  /* 0x0000000400087825 */ /* 0x004fca00078e02d2 */
[----:B------:R1:W-:Y:S01]  /*1d0e0*/  STL.64 [R1+0x5f0], R8 ;  /* 0x0005f00801007387 */ /* 0x0003e20000100a00 */
[----:B---3--:R-:W-:-:S03]  /*1d0f0*/  IMAD.WIDE R10, R0, 0x4, R238 ;  /* 0x00000004000a7825 */ /* 0x008fc600078e02ee */
[----:B------:R1:W-:Y:S04]  /*1d100*/  LDGSTS.E [R7+-0x7ef80], desc[UR60][R8.64], P5 ;  /* 0x8108000008077fae */ /* 0x0003e8000a92187c */
[----:B------:R-:W-:Y:S04]  /*1d110*/  STL.64 [R1+0x660], R22 ;  /* 0x0006601601007387 */ /* 0x000fe80000100a00 */
[----:B------:R-:W-:Y:S01]  /*1d120*/  LDGSTS.E [R6+-0x7eb80], desc[UR60][R22.64], P5 ;  /* 0x8148000016067fae */ /* 0x000fe2000a92187c */
[----:B-1----:R-:W-:-:S03]  /*1d130*/  IMAD.WIDE R8, R0, 0x4, R78 ;  /* 0x0000000400087825 */ /* 0x002fc600078e024e */
[----:B------:R1:W-:Y:S04]  /*1d140*/  STL.64 [R1+0x6c8], R10 ;  /* 0x0006c80a01007387 */ /* 0x0003e80000100a00 */
[----:B------:R1:W-:Y:S01]  /*1d150*/  LDGSTS.E [R5+-0x7e780], desc[UR60][R10.64], P5 ;  /* 0x818800000a057fae */ /* 0x0003e2000a92187c */
[----:B------:R-:W-:-:S03]  /*1d160*/  IMAD.WIDE R236, R0, 0x4, R84 ;  /* 0x0000000400ec7825 */ /* 0x000fc600078e0254 */
[----:B------:R-:W2:Y:S04]  /*1d170*/  LDL.LU.64 R238, [R1+0x358] ;  /* 0x0003580001ee7983 */ /* 0x000ea80000300a00 */
[----:B------:R3:W-:Y:S01]  /*1d180*/  STL.64 [R1+0x708], R8 ;  /* 0x0007080801007387 */ /* 0x0007e20000100a00 */
[----:B-1----:R-:W-:-:S03]  /*1d190*/  IMAD.WIDE R10, R0, 0x4, R82 ;  /* 0x00000004000a7825 */ /* 0x002fc600078e0252 */
[----:B------:R-:W4:Y:S04]  /*1d1a0*/  LDL.LU.64 R214, [R1+0x2a8] ;  /* 0x0002a80001d67983 */ /* 0x000f280000300a00 */
[----:B------:R3:W-:Y:S01]  /*1d1b0*/  LDGSTS.E [R4+-0x7e380], desc[UR60][R8.64], P5 ;  /* 0x81c8000008047fae */ /* 0x0007e2000a92187c */
[----:B------:R-:W-:-:S03]  /*1d1c0*/  IMAD.WIDE R210, R0, 0x4, R86 ;  /* 0x0000000400d27825 */ /* 0x000fc600078e0256 */
[----:B------:R-:W4:Y:S04]  /*1d1d0*/  LDL.LU.64 R242, [R1+0x270] ;  /* 0x0002700001f27983 */ /* 0x000f280000300a00 */
[----:B------:R1:W-:Y:S01]  /*1d1e0*/  STL.64 [R1+0x748], R10 ;  /* 0x0007480a01007387 */ /* 0x0003e20000100a00 */
[----:B---3--:R-:W-:-:S03]  /*1d1f0*/  IMAD.WIDE R8, R0, 0x4, R80 ;  /* 0x0000000400087825 */ /* 0x008fc600078e0250 */
[----:B------:R-:W3:Y:S04]  /*1d200*/  LDL.LU.64 R22, [R1+0x238] ;  /* 0x0002380001167983 */ /* 0x000ee80000300a00 */
[----:B------:R-:W-:Y:S04]  /*1d210*/  LDGSTS.E [R7+-0x7df80], desc[UR60][R10.64], P5 ;  /* 0x820800000a077fae */ /* 0x000fe8000a92187c */
[----:B------:R1:W-:Y:S04]  /*1d220*/  LDGSTS.E [R6+-0x7db80], desc[UR60][R236.64], P5 ;  /* 0x82480000ec067fae */ /* 0x0003e8000a92187c */
[----:B------:R-:W-:Y:S04]  /*1d230*/  LDGSTS.E [R5+-0x7d780], desc[UR60][R8.64], P5 ;  /* 0x8288000008057fae */ /* 0x000fe8000a92187c */
[----:B-1----:R-:W3:Y:S04]  /*1d240*/  LDL.LU.64 R10, [R1+0x1f8] ;  /* 0x0001f800010a7983 */ /* 0x002ee80000300a00 */
[----:B------:R1:W-:Y:S04]  /*1d250*/  STL.64 [R1+0x790], R236 ;  /* 0x000790ec01007387 */ /* 0x0003e80000100a00 */
[----:B------:R1:W-:Y:S04]  /*1d260*/  STL.64 [R1+0x7c8], R8 ;  /* 0x0007c80801007387 */ /* 0x0003e80000100a00 */
[----:B------:R1:W-:Y:S02]  /*1d270*/  LDGSTS.E [R4+-0x7d380], desc[UR60][R210.64], P5 ;  /* 0x82c80000d2047fae */ /* 0x0003e4000a92187c */
[----:B-1----:R-:W-:-:S02]  /*1d280*/  IMAD.WIDE R236, R0, 0x4, R90 ;  /* 0x0000000400ec7825 */ /* 0x002fc400078e025a */
[----:B------:R-:W3:Y:S04]  /*1d290*/  LDL.LU.64 R8, [R1+0x30] ;  /* 0x0000300001087983 */ /* 0x000ee80000300a00 */
[----:B------:R1:W-:Y:S04]  /*1d2a0*/  STL.64 [R1+0x7f8], R210 ;  /* 0x0007f8d201007387 */ /* 0x0003e80000100a00 */
[----:B------:R1:W-:Y:S02]  /*1d2b0*/  STL.64 [R1+0x820], R236 ;  /* 0x000820ec01007387 */ /* 0x0003e40000100a00 */
[----:B-1----:R-:W-:-:S04]  /*1d2c0*/  IMAD.WIDE R210, R0, 0x4, R212 ;  /* 0x0000000400d27825 */ /* 0x002fc800078e02d4 */
[----:B------:R-:W-:Y:S02]  /*1d2d0*/  IMAD.MOV.U32 R212, RZ, RZ, R236 ;  /* 0x000000ffffd47224 */ /* 0x000fe400078e00ec */
[----:B------:R-:W-:Y:S02]  /*1d2e0*/  IMAD.MOV.U32 R213, RZ, RZ, R237 ;  /* 0x000000ffffd57224 */ /* 0x000fe400078e00ed */
[----:B------:R-:W-:Y:S01]  /*1d2f0*/  IMAD.WIDE R236, R0, 0x4, R88 ;  /* 0x0000000400ec7825 */ /* 0x000fe200078e0258 */
[----:B------:R1:W-:Y:S04]  /*1d300*/  STL.64 [R1+0x840], R210 ;  /* 0x000840d201007387 */ /* 0x0003e80000100a00 */
[----:B------:R1:W-:Y:S04]  /*1d310*/  LDGSTS.E [R6+-0x7cf80], desc[UR60][R212.64], P5 ;  /* 0x83080000d4067fae */ /* 0x0003e8000a92187c */
[----:B------:R1:W-:Y:S04]  /*1d320*/  STL.64 [R1+0x858], R236 ;  /* 0x000858ec01007387 */ /* 0x0003e80000100a00 */
[----:B------:R-:W-:Y:S04]  /*1d330*/  LDGSTS.E [R5+-0x7cb80], desc[UR60][R210.64], P5 ;  /* 0x83480000d2057fae */ /* 0x000fe8000a92187c */
[----:B------:R1:W-:Y:S04]  /*1d340*/  LDGSTS.E [R4+-0x7c780], desc[UR60][R236.64], P5 ;  /* 0x83880000ec047fae */ /* 0x0003e8000a92187c */
[----:B-1----:R-:W3:Y:S04]  /*1d350*/  LDL.LU.64 R210, [R1+0xaa8] ;  /* 0x000aa80001d27983 */ /* 0x002ee80000300a00 */
[----:B------:R-:W3:Y:S01]  /*1d360*/  LDL.LU.64 R236, [R1+0xaa0] ;  /* 0x000aa00001ec7983 */ /* 0x000ee20000300a00 */
[----:B------:R-:W-:-:S02]  /*1d370*/  VIADD R245, R245, 0x100000 ;  /* 0x00100000f5f57836 */ /* 0x000fc40000000000 */
[----:B------:R-:W-:Y:S01]  /*1d380*/  IMAD.WIDE R212, R0, 0x4, R92 ;  /* 0x0000000400d47825 */ /* 0x000fe200078e025c */
[----:B------:R-:W-:-:S03]  /*1d390*/  IADD3 R6, R246, 0x100000, RZ ;  /* 0x00100000f6067810 */ /* 0x000fc60007ffe0ff */
[C---:B------:R-:W-:Y:S01]  /*1d3a0*/  VIADD R4, R246.reuse, 0x100000 ;  /* 0x00100000f6047836 */ /* 0x040fe20000000000 */
[----:B------:R1:W-:Y:S01]  /*1d3b0*/  STL.64 [R1+0x868], R212 ;  /* 0x000868d401007387 */ /* 0x0003e20000100a00 */
[----:B------:R-:W-:-:S03]  /*1d3c0*/  VIADD R5, R246, 0x100000 ;  /* 0x00100000f6057836 */ /* 0x000fc60000000000 */
[----:B------:R1:W-:Y:S01]  /*1d3d0*/  LDGSTS.E [R245+-0x7c380], desc[UR60][R212.64], P5 ;  /* 0x83c80000d4f57fae */ /* 0x0003e2000a92187c */
[----:B------:R-:W-:Y:S02]  /*1d3e0*/  VIADD R7, R246, 0x100000 ;  /* 0x00100000f6077836 */ /* 0x000fe40000000000 */
[----:B--2---:R-:W-:-:S05]  /*1d3f0*/  IMAD.WIDE R238, R0, 0x4, R238 ;  /* 0x0000000400ee7825 */ /* 0x004fca00078e02ee */
[----:B------:R-:W-:Y:S01]  /*1d400*/  STL.64 [R1+0x3d0], R238 ;  /* 0x0003d0ee01007387 */ /* 0x000fe20000100a00 */
[----:B----4-:R-:W-:-:S03]  /*1d410*/  IMAD.WIDE R214, R0, 0x4, R214 ;  /* 0x0000000400d67825 */ /* 0x010fc600078e02d6 */
[----:B------:R-:W-:Y:S01]  /*1d420*/  LDGSTS.E [R4+-0x7ff00], desc[UR60][R238.64], P5 ;  /* 0x80100000ee047fae */ /* 0x000fe2000a92187c */
[----:B-1----:R-:W-:-:S03]  /*1d430*/  IMAD.WIDE R212, R0, 0x4, R242 ;  /* 0x0000000400d47825 */ /* 0x002fc600078e02f2 */
[----:B------:R-:W-:Y:S04]  /*1d440*/  STL.64 [R1+0x400], R214 ;  /* 0x000400d601007387 */ /* 0x000fe80000100a00 */
[----:B------:R-:W-:Y:S01]  /*1d450*/  LDGSTS.E [R6+-0x7fb00], desc[UR60][R214.64], P5 ;  /* 0x80500000d6067fae */ /* 0x000fe2000a92187c */
[----:B---3--:R-:W-:-:S03]  /*1d460*/  IMAD.WIDE R22, R0, 0x4, R22 ;  /* 0x0000000400167825 */ /* 0x008fc600078e0216 */
[----:B------:R-:W-:Y:S04]  /*1d470*/  STL.64 [R1+0x448], R212 ;  /* 0x000448d401007387 */ /* 0x000fe80000100a00 */
[----:B------:R-:W-:Y:S04]  /*1d480*/  LDGSTS.E [R5+-0x7f700], desc[UR60][R212.64], P5 ;  /* 0x80900000d4057fae */ /* 0x000fe8000a92187c */
[----:B------:R1:W-:Y:S04]  /*1d490*/  STL.64 [R1+0x4c8], R22 ;  /* 0x0004c81601007387 */ /* 0x0003e80000100a00 */
[----:B------:R1:W-:Y:S01]  /*1d4a0*/  LDGSTS.E [R4+-0x7f300], desc[UR60][R22.64], P5 ;  /* 0x80d0000016047fae */ /* 0x0003e2000a92187c */
[----:B------:R-:W-:-:S05]  /*1d4b0*/  IMAD.WIDE R10, R0, 0x4, R10 ;  /* 0x00000004000a7825 */ /* 0x000fca00078e020a */
[----:B------:R2:W-:Y:S04]  /*1d4c0*/  STL.64 [R1+0x588], R10 ;  /* 0x0005880a01007387 */ /* 0x0005e80000100a00 */
[----:B------:R2:W-:Y:S01]  /*1d4d0*/  LDGSTS.E [R7+-0x7ef00], desc[UR60][R10.64], P5 ;  /* 0x811000000a077fae */ /* 0x0005e2000a92187c */
[----:B-1----:R-:W-:-:S04]  /*1d4e0*/  IMAD.WIDE R22, R0, 0x4, R8 ;  /* 0x0000000400167825 */ /* 0x002fc800078e0208 */
[C---:B--2---:R-:W-:Y:S01]  /*1d4f0*/  IMAD.WIDE R10, R0.reuse, 0x4, R94 ;  /* 0x00000004000a7825 */ /* 0x044fe200078e025e */
[----:B------:R-:W-:Y:S04]  /*1d500*/  STL.64 [R1+0x5e8], R22 ;  /* 0x0005e81601007387 */ /* 0x000fe80000100a00 */
[----:B------:R-:W-:Y:S01]  /*1d510*/  LDGSTS.E [R6+-0x7eb00], desc[UR60][R22.64], P5 ;  /* 0x8150000016067fae */ /* 0x000fe2000a92187c */
[----:B------:R-:W-:-:S05]  /*1d520*/  IMAD.WIDE R8, R0, 0x4, R236 ;  /* 0x0000000400087825 */ /* 0x000fca00078e02ec */
[----:B------:R1:W-:Y:S04]  /*1d530*/  STL.64 [R1+0x640], R8 ;  /* 0x0006400801007387 */ /* 0x0003e80000100a00 */
[----:B------:R1:W-:Y:S04]  /*1d540*/  LDGSTS.E [R5+-0x7e700], desc[UR60][R8.64], P5 ;  /* 0x8190000008057fae */ /* 0x0003e8000a92187c */
[----:B------:R-:W2:Y:S01]  /*1d550*/  LDL.LU.64 R214, [R1+0x518] ;  /* 0x0005180001d67983 */ /* 0x000ea20000300a00 */
[----:B------:R-:W-:-:S03]  /*1d560*/  IMAD.WIDE R236, R0, 0x4, R100 ;  /* 0x0000000400ec7825 */ /* 0x000fc600078e0264 */
[----:B------:R3:W-:Y:S01]  /*1d570*/  STL.64 [R1+0x6c0], R10 ;  /* 0x0006c00a01007387 */ /* 0x0007e20000100a00 */
[----:B-1----:R-:W-:-:S03]  /*1d580*/  IMAD.WIDE R8, R0, 0x4, R98 ;  /* 0x0000000400087825 */ /* 0x002fc600078e0262 */
[----:B------:R-:W4:Y:S04]  /*1d590*/  LDL.LU.64 R238, [R1+0x290] ;  /* 0x0002900001ee7983 */ /* 0x000f280000300a00 */
[----:B------:R-:W4:Y:S04]  /*1d5a0*/  LDL.LU.64 R242, [R1+0x268] ;  /* 0x0002680001f27983 */ /* 0x000f280000300a00 */
[----:B------:R3:W-:Y:S04]  /*1d5b0*/  LDGSTS.E [R4+-0x7e300], desc[UR60][R10.64], P5 ;  /* 0x81d000000a047fae */ /* 0x0007e8000a92187c */
[----:B------:R1:W-:Y:S04]  /*1d5c0*/  STL.64 [R1+0x700], R8 ;  /* 0x0007000801007387 */ /* 0x0003e80000100a00 */
[----:B------:R-:W4:Y:S01]  /*1d5d0*/  LDL.LU.64 R22, [R1+0x230] ;  /* 0x0002300001167983 */ /* 0x000f220000300a00 */
[----:B---3--:R-:W-:-:S03]  /*1d5e0*/  IMAD.WIDE R10, R0, 0x4, R96 ;  /* 0x00000004000a7825 */ /* 0x008fc600078e0260 */
[----:B------:R-:W-:Y:S04]  /*1d5f0*/  LDGSTS.E [R7+-0x7df00], desc[UR60][R8.64], P5 ;  /* 0x8210000008077fae */ /* 0x000fe8000a92187c */
[----:B------:R3:W-:Y:S04]  /*1d600*/  LDGSTS.E [R6+-0x7db00], desc[UR60][R236.64], P5 ;  /* 0x82500000ec067fae */ /* 0x0007e8000a92187c */
[----:B------:R-:W-:Y:S04]  /*1d610*/  LDGSTS.E [R5+-0x7d700], desc[UR60][R10.64], P5 ;  /* 0x829000000a057fae */ /* 0x000fe8000a92187c */
[----:B-1----:R-:W4:Y:S04]  /*1d620*/  LDL.LU.64 R8, [R1+0x1f0] ;  /* 0x0001f00001087983 */ /* 0x002f280000300a00 */
[----:B------:R-:W-:Y:S04]  /*1d630*/  STL.64 [R1+0x740], R236 ;  /* 0x000740ec01007387 */ /* 0x000fe80000100a00 */
[----:B------:R1:W-:Y:S04]  /*1d640*/  STL.64 [R1+0x788], R10 ;  /* 0x0007880a01007387 */ /* 0x0003e80000100a00 */
[----:B-1----:R-:W4:Y:S01]  /*1d650*/  LDL.LU.64 R10, [R1+0x28] ;  /* 0x00002800010a7983 */ /* 0x002f220000300a00 */
[----:B------:R-:W-:-:S04]  /*1d660*/  IMAD.WIDE R212, R0, 0x4, R102 ;  /* 0x0000000400d47825 */ /* 0x000fc800078e0266 */
[C---:B------:R-:W-:Y:S01]  /*1d670*/  IMAD.WIDE R244, R0.reuse, 0x4, R106 ;  /* 0x0000000400f47825 */ /* 0x040fe200078e026a */
[----:B------:R1:W-:Y:S03]  /*1d680*/  STL.64 [R1+0x7c0], R212 ;  /* 0x0007c0d401007387 */ /* 0x0003e60000100a00 */
[----:B---3--:R-:W-:Y:S01]  /*1d690*/  IMAD.WIDE R236, R0, 0x4, R210 ;  /* 0x0000000400ec7825 */ /* 0x008fe200078e02d2 */
[----:B------:R1:W-:Y:S03]  /*1d6a0*/  LDGSTS.E [R4+-0x7d300], desc[UR60][R212.64], P5 ;  /* 0x82d00000d4047fae */ /* 0x0003e6000a92187c */
[----:B------:R-:W-:Y:S01]  /*1d6b0*/  VIADD R246, R246, 0x100000 ;  /* 0x00100000f6f67836 */ /* 0x000fe20000000000 */
[----:B------:R3:W-:Y:S01]  /*1d6c0*/  LDGSTS.E [R6+-0x7cf00], desc[UR60][R244.64], P5 ;  /* 0x83100000f4067fae */ /* 0x0007e2000a92187c */
[----:B------:R-:W-:-:S03]  /*1d6d0*/  IMAD.WIDE R210, R0, 0x4, R108 ;  /* 0x0000000400d27825 */ /* 0x000fc600078e026c */
[----:B------:R-:W-:Y:S01]  /*1d6e0*/  STL.64 [R1+0x7f0], R244 ;  /* 0x0007f0f401007387 */ /* 0x000fe20000100a00 */
[----:B-1----:R-:W-:-:S03]  /*1d6f0*/  IMAD.WIDE R212, R0, 0x4, R104 ;  /* 0x0000000400d47825 */ /* 0x002fc600078e0268 */
[----:B------:R1:W-:Y:S04]  /*1d700*/  LDGSTS.E [R5+-0x7cb00], desc[UR60][R236.64], P5 ;  /* 0x83500000ec057fae */ /* 0x0003e8000a92187c */
[----:B------:R-:W-:Y:S01]  /*1d710*/  STL.64 [R1+0x818], R236 ;  /* 0x000818ec01007387 */ /* 0x000fe20000100a00 */
[----:B---3--:R-:W-:-:S03]  /*1d720*/  VIADD R6, R247, 0x100000 ;  /* 0x00100000f7067836 */ /* 0x008fc60000000000 */
[----:B------:R3:W-:Y:S04]  /*1d730*/  LDGSTS.E [R4+-0x7c700], desc[UR60][R212.64], P5 ;  /* 0x83900000d4047fae */ /* 0x0007e8000a92187c */
[----:B------:R4:W-:Y:S01]  /*1d740*/  STL.64 [R1+0x838], R212 ;  /* 0x000838d401007387 */ /* 0x0009e20000100a00 */
[----:B-1----:R-:W-:-:S03]  /*1d750*/  IADD3 R5, R247, 0x100000, RZ ;  /* 0x00100000f7057810 */ /* 0x002fc60007ffe0ff */
[----:B------:R1:W-:Y:S01]  /*1d760*/  STL.64 [R1+0x850], R210 ;  /* 0x000850d201007387 */ /* 0x0003e20000100a00 */
[----:B---3--:R-:W-:-:S03]  /*1d770*/  VIADD R4, R247, 0x100000 ;  /* 0x00100000f7047836 */ /* 0x008fc60000000000 */
        /* <DEDUP_REMOVED lines=9> */
[----:B------:R-:W-:-:S03]  /*1d810*/  IMAD.WIDE R22, R0, 0x4, R22 ;  /* 0x0000000400167825 */ /* 0x000fc600078e0216 */
        /* <DEDUP_REMOVED lines=8> */
[C---:B------:R-:W-:Y:S01]  /*1d8a0*/  IMAD.WIDE R10, R0.reuse, 0x4, R110 ;  /* 0x00000004000a7825 */ /* 0x040fe200078e026e */
[----:B------:R-:W-:Y:S03]  /*1d8b0*/  STL.64 [R1+0x580], R22 ;  /* 0x0005801601007387 */ /* 0x000fe60000100a00 */
[C---:B--2---:R-:W-:Y:S01]  /*1d8c0*/  IMAD.WIDE R8, R0.reuse, 0x4, R112 ;  /* 0x0000000400087825 */ /* 0x044fe200078e0270 */
[----:B------:R-:W-:Y:S04]  /*1d8d0*/  LDGSTS.E [R6+-0x7ea80], desc[UR60][R22.64], P5 ;  /* 0x8158000016067fae */ /* 0x000fe8000a92187c */
        /* <DEDUP_REMOVED lines=22> */
[C---:B---3--:R-:W-:Y:S01]  /*1da40*/  IMAD.WIDE R212, R0.reuse, 0x4, R208 ;  /* 0x0000000400d47825 */ /* 0x048fe200078e02d0 */
[----:B------:R1:W-:Y:S03]  /*1da50*/  LDGSTS.E [R4+-0x7d280], desc[UR60][R210.64], P5 ;  /* 0x82d80000d2047fae */ /* 0x0003e6000a92187c */
[----:B------:R-:W-:Y:S01]  /*1da60*/  VIADD R247, R247, 0x100000 ;  /* 0x00100000f7f77836 */ /* 0x000fe20000000000 */
[----:B------:R3:W-:Y:S01]  /*1da70*/  LDGSTS.E [R6+-0x7ce80], desc[UR60][R236.64], P5 ;  /* 0x83180000ec067fae */ /* 0x0007e2000a92187c */
[----:B------:R-:W-:-:S03]  /*1da80*/  IMAD.WIDE R208, R0, 0x4, R126 ;  /* 0x0000000400d07825 */ /* 0x000fc600078e027e */
[----:B------:R-:W-:Y:S01]  /*1da90*/  STL.64 [R1+0x7b8], R236 ;  /* 0x0007b8ec01007387 */ /* 0x000fe20000100a00 */
[----:B-1----:R-:W-:-:S03]  /*1daa0*/  IMAD.WIDE R210, R0, 0x4, R122 ;  /* 0x0000000400d27825 */ /* 0x002fc600078e027a */
[----:B------:R1:W-:Y:S04]  /*1dab0*/  LDGSTS.E [R5+-0x7ca80], desc[UR60][R212.64], P5 ;  /* 0x83580000d4057fae */ /* 0x0003e8000a92187c */
[----:B------:R2:W-:Y:S01]  /*1dac0*/  STL.64 [R1+0x7e8], R212 ;  /* 0x0007e8d401007387 */ /* 0x0005e20000100a00 */
[----:B---3--:R-:W-:-:S03]  /*1dad0*/  VIADD R6, R248, 0x100000 ;  /* 0x00100000f8067836 */ /* 0x008fc60000000000 */
[----:B------:R3:W-:Y:S04]  /*1dae0*/  LDGSTS.E [R4+-0x7c680], desc[UR60][R210.64], P5 ;  /* 0x83980000d2047fae */ /* 0x0007e8000a92187c */
[----:B------:R4:W-:Y:S01]  /*1daf0*/  STL.64 [R1+0x810], R210 ;  /* 0x000810d201007387 */ /* 0x0009e20000100a00 */
[----:B-1----:R-:W-:-:S03]  /*1db00*/  VIADD R5, R248, 0x100000 ;  /* 0x00100000f8057836 */ /* 0x002fc60000000000 */
[----:B------:R1:W-:Y:S01]  /*1db10*/  STL.64 [R1+0x830], R208 ;  /* 0x000830d001007387 */ /* 0x0003e20000100a00 */
[----:B---3--:R-:W-:-:S03]  /*1db20*/  VIADD R4, R248, 0x100000 ;  /* 0x00100000f8047836 */ /* 0x008fc60000000000 */
[----:B------:R1:W-:Y:S01]  /*1db30*/  LDGSTS.E [R247+-0x7c280], desc[UR60][R208.64], P5 ;  /* 0x83d80000d0f77fae */ /* 0x0003e2000a92187c */
[----:B------:R-:W-:Y:S01]  /*1db40*/  IADD3 R7, R248, 0x100000, RZ ;  /* 0x00100000f8077810 */ /* 0x000fe20007ffe0ff */
        /* <DEDUP_REMOVED lines=81> */
[----:B------:R-:W2:Y:S04]  /*1e060*/  LDL.LU.64 R238, [R1+0x6a0] ;  /* 0x0006a00001ee7983 */ /* 0x000ea80000300a00 */
[----:B------:R3:W-:Y:S01]  /*1e070*/  STL.64 [R1+0x4e8], R8 ;  /* 0x0004e80801007387 */ /* 0x0007e20000100a00 */
[----:B-1----:R-:W-:-:S03]  /*1e080*/  IMAD.WIDE R10, R0, 0x4, R152 ;  /* 0x00000004000a7825 */ /* 0x002fc600078e0298 */
[----:B------:R-:W4:Y:S01]  /*1e090*/  LDL.LU.64 R214, [R1+0x548] ;  /* 0x0005480001d67983 */ /* 0x000f220000300a00 */
[----:B------:R-:W-:-:S03]  /*1e0a0*/  IMAD.WIDE R152, R0, 0x4, R154 ;  /* 0x0000000400987825 */ /* 0x000fc600078e029a */
        /* <DEDUP_REMOVED lines=13> */
[C---:B---3--:R-:W-:Y:S01]  /*1e180*/  IMAD.WIDE R152, R0.reuse, 0x4, R160 ;  /* 0x0000000400987825 */ /* 0x048fe200078e02a0 */
[----:B------:R1:W-:Y:S03]  /*1e190*/  STL.64 [R1+0x6e8], R154 ;  /* 0x0006e89a01007387 */ /* 0x0003e60000100a00 */
[----:B------:R-:W-:Y:S01]  /*1e1a0*/  IMAD.WIDE R156, R0, 0x4, R204 ;  /* 0x00000004009c7825 */ /* 0x000fe200078e02cc */
[----:B------:R1:W-:Y:S01]  /*1e1b0*/  LDGSTS.E [R4+-0x7d180], desc[UR60][R154.64], P5 ;  /* 0x82e800009a047fae */ /* 0x0003e2000a92187c */
[----:B------:R-:W-:-:S03]  /*1e1c0*/  IADD3 R249, R249, 0x100000, RZ ;  /* 0x00100000f9f97810 */ /* 0x000fc60007ffe0ff */
[----:B------:R3:W-:Y:S04]  /*1e1d0*/  STL.64 [R1+0x728], R152 ;  /* 0x0007289801007387 */ /* 0x0007e80000100a00 */
[----:B------:R3:W-:Y:S01]  /*1e1e0*/  LDGSTS.E [R6+-0x7cd80], desc[UR60][R152.64], P5 ;  /* 0x8328000098067fae */ /* 0x0007e2000a92187c */
[----:B-1----:R-:W-:-:S03]  /*1e1f0*/  IMAD.WIDE R154, R0, 0x4, R158 ;  /* 0x00000004009a7825 */ /* 0x002fc600078e029e */
[----:B------:R1:W-:Y:S04]  /*1e200*/  LDGSTS.E [R5+-0x7c980], desc[UR60][R156.64], P5 ;  /* 0x836800009c057fae */ /* 0x0003e8000a92187c */
[----:B------:R2:W-:Y:S01]  /*1e210*/  STL.64 [R1+0x770], R156 ;  /* 0x0007709c01007387 */ /* 0x0005e20000100a00 */
[----:B---3--:R-:W-:-:S03]  /*1e220*/  IMAD.WIDE R152, R0, 0x4, R162 ;  /* 0x0000000400987825 */ /* 0x008fc600078e02a2 */
[----:B------:R3:W-:Y:S01]  /*1e230*/  LDGSTS.E [R4+-0x7c580], desc[UR60][R154.64], P5 ;  /* 0x83a800009a047fae */ /* 0x0007e2000a92187c */
[----:B------:R-:W-:-:S03]  /*1e240*/  VIADD R6, R250, 0x100000 ;  /* 0x00100000fa067836 */ /* 0x000fc60000000000 */
[----:B------:R4:W-:Y:S01]  /*1e250*/  STL.64 [R1+0x7a8], R154 ;  /* 0x0007a89a01007387 */ /* 0x0009e20000100a00 */
[----:B-1----:R-:W-:-:S03]  /*1e260*/  VIADD R5, R250, 0x100000 ;  /* 0x00100000fa057836 */ /* 0x002fc60000000000 */
[----:B------:R1:W-:Y:S01]  /*1e270*/  STL.64 [R1+0x7d8], R152 ;  /* 0x0007d89801007387 */ /* 0x0003e20000100a00 */
[----:B---3--:R-:W-:-:S03]  /*1e280*/  VIADD R4, R250, 0x100000 ;  /* 0x00100000fa047836 */ /* 0x008fc60000000000 */
[----:B------:R1:W-:Y:S01]  /*1e290*/  LDGSTS.E [R249+-0x7c180], desc[UR60][R152.64], P5 ;  /* 0x83e8000098f97fae */ /* 0x0003e2000a92187c */
[----:B------:R-:W-:Y:S02]  /*1e2a0*/  VIADD R7, R250, 0x100000 ;  /* 0x00100000fa077836 */ /* 0x000fe40000000000 */
[----:B--2---:R-:W-:-:S05]  /*1e2b0*/  IMAD.WIDE R156, R0, 0x4, R238 ;  /* 0x00000004009c7825 */ /* 0x004fca00078e02ee */
[----:B------:R2:W-:Y:S01]  /*1e2c0*/  STL.64 [R1+0x278], R156 ;  /* 0x0002789c01007387 */ /* 0x0005e20000100a00 */
[----:B----4-:R-:W-:-:S03]  /*1e2d0*/  IMAD.WIDE R154, R0, 0x4, R214 ;  /* 0x00000004009a7825 */ /* 0x010fc600078e02d6 */
[----:B------:R2:W-:Y:S01]  /*1e2e0*/  LDGSTS.E [R4+-0x7fd00], desc[UR60][R156.64], P5 ;  /* 0x803000009c047fae */ /* 0x0005e2000a92187c */
        /* <DEDUP_REMOVED lines=11> */
[----:B--2---:R-:W-:-:S04]  /*1e3a0*/  IMAD.WIDE R156, R0, 0x4, R172 ;  /* 0x00000004009c7825 */ /* 0x004fc800078e02ac */
[----:B-1----:R-:W-:-:S04]  /*1e3b0*/  IMAD.WIDE R22, R0, 0x4, R8 ;  /* 0x0000000400167825 */ /* 0x002fc800078e0208 */
[C---:B------:R-:W-:Y:S01]  /*1e3c0*/  IMAD.WIDE R8, R0.reuse, 0x4, R164 ;  /* 0x0000000400087825 */ /* 0x040fe200078e02a4 */
[----:B------:R-:W-:Y:S03]  /*1e3d0*/  STL.64 [R1+0x428], R22 ;  /* 0x0004281601007387 */ /* 0x000fe60000100a00 */
[C---:B---3--:R-:W-:Y:S01]  /*1e3e0*/  IMAD.WIDE R10, R0.reuse, 0x4, R166 ;  /* 0x00000004000a7825 */ /* 0x048fe200078e02a6 */
[----:B------:R-:W-:Y:S04]  /*1e3f0*/  LDGSTS.E [R6+-0x7e900], desc[UR60][R22.64], P5 ;  /* 0x8170000016067fae */ /* 0x000fe8000a92187c */
[----:B------:R1:W-:Y:S04]  /*1e400*/  STL.64 [R1+0x480], R8 ;  /* 0x0004800801007387 */ /* 0x0003e80000100a00 */
[----:B------:R1:W-:Y:S01]  /*1e410*/  LDGSTS.E [R5+-0x7e500], desc[UR60][R8.64], P5 ;  /* 0x81b0000008057fae */ /* 0x0003e2000a92187c */
[----:B------:R-:W-:-:S03]  /*1e420*/  IMAD.WIDE R152, R0, 0x4, R168 ;  /* 0x0000000400987825 */ /* 0x000fc600078e02a8 */
[----:B------:R-:W2:Y:S04]  /*1e430*/  LDL.LU.64 R214, [R1+0x758] ;  /* 0x0007580001d67983 */ /* 0x000ea80000300a00 */
[----:B------:R3:W-:Y:S01]  /*1e440*/  STL.64 [R1+0x4e0], R10 ;  /* 0x0004e00a01007387 */ /* 0x0007e20000100a00 */
[----:B-1----:R-:W-:-:S03]  /*1e450*/  IMAD.WIDE R8, R0, 0x4, R170 ;  /* 0x0000000400087825 */ /* 0x002fc600078e02aa */
[----:B------:R-:W4:Y:S04]  /*1e460*/  LDL.LU.64 R242, [R1+0x718] ;  /* 0x0007180001f27983 */ /* 0x000f280000300a00 */
[----:B------:R-:W4:Y:S04]  /*1e470*/  LDL.LU.64 R22, [R1+0x540] ;  /* 0x0005400001167983 */ /* 0x000f280000300a00 */
[----:B------:R-:W-:Y:S04]  /*1e480*/  LDGSTS.E [R4+-0x7e100], desc[UR60][R10.64], P5 ;  /* 0x81f000000a047fae */ /* 0x000fe8000a92187c */
[----:B------:R1:W-:Y:S01]  /*1e490*/  STL.64 [R1+0x520], R8 ;  /* 0x0005200801007387 */ /* 0x0003e20000100a00 */
[----:B------:R-:W-:-:S03]  /*1e4a0*/  IMAD.WIDE R154, R0, 0x4, R174 ;  /* 0x00000004009a7825 */ /* 0x000fc600078e02ae */
[----:B------:R-:W-:Y:S04]  /*1e4b0*/  LDGSTS.E [R7+-0x7dd00], desc[UR60][R8.64], P5 ;  /* 0x8230000008077fae */ /* 0x000fe8000a92187c */
[----:B---3--:R-:W3:Y:S04]  /*1e4c0*/  LDL.LU.64 R10, [R1+0x210] ;  /* 0x00021000010a7983 */ /* 0x008ee80000300a00 */
[----:B------:R1:W-:Y:S04]  /*1e4d0*/  LDGSTS.E [R6+-0x7d900], desc[UR60][R156.64], P5 ;  /* 0x827000009c067fae */ /* 0x0003e8000a92187c */
[----:B-1----:R-:W3:Y:S04]  /*1e4e0*/  LDL.LU.64 R8, [R1+0xd0] ;  /* 0x0000d00001087983 */ /* 0x002ee80000300a00 */
[----:B------:R1:W-:Y:S04]  /*1e4f0*/  STL.64 [R1+0x548], R156 ;  /* 0x0005489c01007387 */ /* 0x0003e80000100a00 */
[----:B------:R1:W-:Y:S04]  /*1e500*/  STL.64 [R1+0x678], R152 ;  /* 0x0006789801007387 */ /* 0x0003e80000100a00 */
[----:B------:R1:W-:Y:S04]  /*1e510*/  LDGSTS.E [R5+-0x7d500], desc[UR60][R152.64], P5 ;  /* 0x82b0000098057fae */ /* 0x0003e8000a92187c */
[----:B------:R1:W-:Y:S02]  /*1e520*/  STL.64 [R1+0x6a0], R154 ;  /* 0x0006a09a01007387 */ /* 0x0003e40000100a00 */
[----:B-1----:R-:W-:-:S02]  /*1e530*/  IMAD.WIDE R156, R0, 0x4, R202 ;  /* 0x00000004009c7825 */ /* 0x002fc400078e02ca */
[----:B------:R1:W-:Y:S02]  /*1e540*/  LDGSTS.E [R4+-0x7d100], desc[UR60][R154.64], P5 ;  /* 0x82f000009a047fae */ /* 0x0003e4000a92187c */
[----:B------:R-:W-:-:S05]  /*1e550*/  IMAD.WIDE R152, R0, 0x4, R178 ;  /* 0x0000000400987825 */ /* 0x000fca00078e02b2 */
[----:B------:R2:W-:Y:S01]  /*1e560*/  STL.64 [R1+0x6e0], R152 ;  /* 0x0006e09801007387 */ /* 0x0005e20000100a00 */
[----:B-1----:R-:W-:-:S03]  /*1e570*/  IMAD.WIDE R154, R0, 0x4, R176 ;  /* 0x00000004009a7825 */ /* 0x002fc600078e02b0 */
[----:B------:R1:W-:Y:S04]  /*1e580*/  LDGSTS.E [R6+-0x7cd00], desc[UR60][R152.64], P5 ;  /* 0x8330000098067fae */ /* 0x0003e8000a92187c */
[----:B------:R-:W5:Y:S04]  /*1e590*/  LDL.LU R0, [R1+0xa98] ;  /* 0x000a980001007983 */ /* 0x000f680000300800 */
[----:B------:R-:W2:Y:S01]  /*1e5a0*/  LDL R177, [R1+0x648] ;  /* 0x0006480001b17983 */ /* 0x000ea20000100800 */
[----:B------:R-:W-:-:S03]  /*1e5b0*/  VIADD R250, R250, 0x100000 ;  /* 0x00100000fafa7836 */ /* 0x000fc60000000000 */
[----:B------:R-:W-:Y:S01]  /*1e5c0*/  STL.64 [R1+0x720], R156 ;  /* 0x0007209c01007387 */ /* 0x000fe20000100a00 */
[----:B-1----:R-:W-:-:S03]  /*1e5d0*/  VIADD R6, R251, 0x100000 ;  /* 0x00100000fb067836 */ /* 0x002fc60000000000 */
[----:B------:R1:W-:Y:S04]  /*1e5e0*/  LDGSTS.E [R5+-0x7c900], desc[UR60][R156.64], P5 ;  /* 0x837000009c057fae */ /* 0x0003e8000a92187c */
[----:B------:R2:W-:Y:S04]  /*1e5f0*/  STL.64 [R1+0x768], R154 ;  /* 0x0007689a01007387 */ /* 0x0005e80000100a00 */
[----:B------:R1:W-:Y:S02]  /*1e600*/  LDGSTS.E [R4+-0x7c500], desc[UR60][R154.64], P5 ;  /* 0x83b000009a047fae */ /* 0x0003e4000a92187c */
[C---:B-1----:R-:W-:Y:S01]  /*1e610*/  VIADD R5, R251.reuse, 0x100000 ;  /* 0x00100000fb057836 */ /* 0x042fe20000000000 */
[----:B------:R-:W-:Y:S01]  /*1e620*/  IADD3 R4, R251, 0x100000, RZ ;  /* 0x00100000fb047810 */ /* 0x000fe20007ffe0ff */
[----:B--2---:R-:W-:-:S04]  /*1e630*/  IMAD.WIDE R152, R177, 0x4, R180 ;  /* 0x00000004b1987825 */ /* 0x004fc800078e02b4 */
[C---:B------:R-:W-:Y:S01]  /*1e640*/  IMAD.WIDE R154, R177.reuse, 0x4, R214 ;  /* 0x00000004b19a7825 */ /* 0x040fe200078e02d6 */
[----:B------:R1:W-:Y:S04]  /*1e650*/  STL.64 [R1+0x7a0], R152 ;  /* 0x0007a09801007387 */ /* 0x0003e80000100a00 */
[----:B------:R1:W-:Y:S01]  /*1e660*/  LDGSTS.E [R250+-0x7c100], desc[UR60][R152.64], P5 ;  /* 0x83f0000098fa7fae */ /* 0x0003e2000a92187c */
[----:B----4-:R-:W-:-:S04]  /*1e670*/  IMAD.WIDE R22, R177, 0x4, R22 ;  /* 0x00000004b1167825 */ /* 0x010fc800078e0216 */
[C---:B---3--:R-:W-:Y:S01]  /*1e680*/  IMAD.WIDE R10, R177.reuse, 0x4, R10 ;  /* 0x00000004b10a7825 */ /* 0x048fe200078e020a */
[----:B------:R-:W-:Y:S03]  /*1e690*/  STL.64 [R1+0x280], R154 ;  /* 0x0002809a01007387 */ /* 0x000fe60000100a00 */
[C---:B------:R-:W-:Y:S01]  /*1e6a0*/  IMAD.WIDE R8, R177.reuse, 0x4, R8 ;  /* 0x00000004b1087825 */ /* 0x040fe200078e0208 */
[----:B------:R-:W-:Y:S03]  /*1e6b0*/  LDGSTS.E [R4+-0x7fc80], desc[UR60][R154.64], P5 ;  /* 0x803800009a047fae */ /* 0x000fe6000a92187c */
[----:B-1----:R-:W-:-:S05]  /*1e6c0*/  IMAD.WIDE R152, R177, 0x4, R242 ;  /* 0x00000004b1987825 */ /* 0x002fca00078e02f2 */
[----:B------:R-:W-:Y:S04]  /*1e6d0*/  STL.64 [R1+0x2e0], R152 ;  /* 0x0002e09801007387 */ /* 0x000fe80000100a00 */
[----:B------:R-:W-:Y:S04]  /*1e6e0*/  LDGSTS.E [R6+-0x7f880], desc[UR60][R152.64], P5 ;  /* 0x8078000098067fae */ /* 0x000fe8000a92187c */
[----:B------:R-:W-:Y:S04]  /*1e6f0*/  STL.64 [R1+0x358], R22 ;  /* 0x0003581601007387 */ /* 0x000fe80000100a00 */
[----:B------:R-:W-:Y:S04]  /*1e700*/  LDGSTS.E [R5+-0x7f480], desc[UR60][R22.64], P5 ;  /* 0x80b8000016057fae */ /* 0x000fe8000a92187c */
[----:B------:R1:W-:Y:S04]  /*1e710*/  STL.64 [R1+0x380], R10 ;  /* 0x0003800a01007387 */ /* 0x0003e80000100a00 */
[----:B------:R1:W-:Y:S04]  /*1e720*/  LDGSTS.E [R4+-0x7f080], desc[UR60][R10.64], P5 ;  /* 0x80f800000a047fae */ /* 0x0003e8000a92187c */
[----:B------:R2:W-:Y:S01]  /*1e730*/  STL.64 [R1+0x3c8], R8 ;  /* 0x0003c80801007387 */ /* 0x0005e20000100a00 */
[----:B-1----:R-:W-:-:S03]  /*1e740*/  IMAD.WIDE R10, R177, 0x4, R2 ;  /* 0x00000004b10a7825 */ /* 0x002fc600078e0202 */
[----:B------:R-:W5:Y:S04]  /*1e750*/  LDL.LU.64 R2, [R1+0xa90] ;  /* 0x000a900001027983 */ /* 0x000f680000300a00 */
[----:B------:R-:W3:Y:S01]  /*1e760*/  LDL R185, [R1+0x64c] ;  /* 0x00064c0001b97983 */ /* 0x000ee20000100800 */
[----:B------:R-:W-:Y:S02]  /*1e770*/  VIADD R7, R251, 0x100000 ;  /* 0x00100000fb077836 */ /* 0x000fe40000000000 */
[----:B------:R-:W-:-:S03]  /*1e780*/  IMAD.WIDE R182, R177, 0x4, R182 ;  /* 0x00000004b1b67825 */ /* 0x000fc600078e02b6 */
[----:B------:R2:W-:Y:S01]  /*1e790*/  LDGSTS.E [R7+-0x7ec80], desc[UR60][R8.64], P5 ;  /* 0x8138000008077fae */ /* 0x0005e2000a92187c */
[----:B------:R-:W-:-:S03]  /*1e7a0*/  IMAD.WIDE R190, R177, 0x4, R190 ;  /* 0x00000004b1be7825 */ /* 0x000fc600078e02be */
[----:B------:R1:W-:Y:S01]  /*1e7b0*/  LDGSTS.E [R6+-0x7e880], desc[UR60][R10.64], P5 ;  /* 0x817800000a067fae */ /* 0x0003e2000a92187c */
[----:B------:R-:W-:-:S03]  /*1e7c0*/  IMAD.WIDE R22, R177, 0x4, R192 ;  /* 0x00000004b1167825 */ /* 0x000fc600078e02c0 */
[----:B------:R1:W-:Y:S01]  /*1e7d0*/  STL.64 [R1+0x3f8], R10 ;  /* 0x0003f80a01007387 */ /* 0x0003e20000100a00 */
[----:B--2---:R-:W-:-:S03]  /*1e7e0*/  IMAD.WIDE R8, R177, 0x4, R186 ;  /* 0x00000004b1087825 */ /* 0x004fc600078e02ba */
[----:B------:R-:W-:Y:S04]  /*1e7f0*/  LDGSTS.E [R5+-0x7e480], desc[UR60][R182.64], P5 ;  /* 0x81b80000b6057fae */ /* 0x000fe8000a92187c */
[----:B------:R2:W-:Y:S04]  /*1e800*/  STL.64 [R1+0x488], R8 ;  /* 0x0004880801007387 */ /* 0x0005e80000100a00 */
[----:B------:R2:W-:Y:S01]  /*1e810*/  LDGSTS.E [R4+-0x7e080], desc[UR60][R8.64], P5 ;  /* 0x81f8000008047fae */ /* 0x0005e2000a92187c */
[----:B-1----:R-:W-:-:S03]  /*1e820*/  IMAD.WIDE R10, R177, 0x4, R194 ;  /* 0x00000004b10a7825 */ /* 0x002fc600078e02c2 */
[----:B------:R-:W-:Y:S04]  /*1e830*/  LDGSTS.E [R7+-0x7dc80], desc[UR60][R190.64], P5 ;  /* 0x82380000be077fae */ /* 0x000fe8000a92187c */
[----:B------:R1:W-:Y:S01]  /*1e840*/  STL.64 [R1+0x538], R22 ;  /* 0x0005381601007387 */ /* 0x0003e20000100a00 */
[----:B--2---:R-:W-:-:S03]  /*1e850*/  IMAD.WIDE R8, R177, 0x4, R188 ;  /* 0x00000004b1087825 */ /* 0x004fc600078e02bc */
        /* <DEDUP_REMOVED lines=8> */
[----:B----4-:R-:W-:-:S03]  /*1e8e0*/  IMAD.WIDE R10, R177, 0x4, R196 ;  /* 0x00000004b10a7825 */ /* 0x010fc600078e02c4 */
[----:B------:R1:W-:Y:S04]  /*1e8f0*/  LDGSTS.E [R6+-0x7cc80], desc[UR60][R8.64], P5 ;  /* 0x8338000008067fae */ /* 0x0003e8000a92187c */
[----:B------:R2:W-:Y:S04]  /*1e900*/  STL.64 [R1+0x718], R22 ;  /* 0x0007181601007387 */ /* 0x0005e80000100a00 */
[----:B------:R2:W-:Y:S01]  /*1e910*/  STL.64 [R1+0x758], R10 ;  /* 0x0007580a01007387 */ /* 0x0005e20000100a00 */
[----:B-1----:R-:W-:-:S03]  /*1e920*/  IMAD.WIDE R8, R177, 0x4, R220 ;  /* 0x00000004b1087825 */ /* 0x002fc600078e02dc */
[----:B------:R2:W-:Y:S04]  /*1e930*/  LDGSTS.E [R5+-0x7c880], desc[UR60][R22.64], P5 ;  /* 0x8378000016057fae */ /* 0x0005e8000a92187c */
[----:B------:R2:W-:Y:S01]  /*1e940*/  STL.64 [R1+0x760], R8 ;  /* 0x0007600801007387 */ /* 0x0005e20000100a00 */
[----:B------:R-:W-:-:S03]  /*1e950*/  VIADD R251, R251, 0x100000 ;  /* 0x00100000fbfb7836 */ /* 0x000fc60000000000 */
[----:B------:R2:W-:Y:S04]  /*1e960*/  LDGSTS.E [R4+-0x7c480], desc[UR60][R10.64], P5 ;  /* 0x83b800000a047fae */ /* 0x0005e8000a92187c */
[----:B------:R2:W-:Y:S01]  /*1e970*/  LDGSTS.E [R251+-0x7c080], desc[UR60][R8.64], P5 ;  /* 0x83f8000008fb7fae */ /* 0x0005e2000a92187c */
[----:B------:R-:W-:-:S03]  /*1e980*/  CS2R R88, SRZ ;  /* 0x0000000000587805 */ /* 0x000fc6000001ff00 */
[----:B------:R-:W0:Y:S01]  /*1e990*/  LDGDEPBAR ;  /* 0x00000000000079af */ /* 0x000e220000000000 */
[----:B------:R-:W-:Y:S02]  /*1e9a0*/  CS2R R90, SRZ ;  /* 0x00000000005a7805 */ /* 0x000fe4000001ff00 */
[----:B------:R-:W-:Y:S02]  /*1e9b0*/  CS2R R92, SRZ ;  /* 0x00000000005c7805 */ /* 0x000fe4000001ff00 */
[----:B------:R-:W-:Y:S02]  /*1e9c0*/  CS2R R94, SRZ ;  /* 0x00000000005e7805 */ /* 0x000fe4000001ff00 */
[----:B------:R-:W-:Y:S02]  /*1e9d0*/  CS2R R96, SRZ ;  /* 0x0000000000607805 */ /* 0x000fe4000001ff00 */
[----:B------:R-:W-:Y:S02]  /*1e9e0*/  CS2R R98, SRZ ;  /* 0x0000000000627805 */ /* 0x000fe4000001ff00 */
[----:B------:R-:W-:-:S02]  /*1e9f0*/  CS2R R100, SRZ ;  /* 0x0000000000647805 */ /* 0x000fc4000001ff00 */
        /* <DEDUP_REMOVED lines=57> */
[----:B---3--:R-:W-:-:S13]  /*1ed90*/  ISETP.GE.AND P0, PT, R185, 0x80, PT ;  /* 0x00000080b900780c */ /* 0x008fda0003f06270 */
[----:B--2---:R-:W-:Y:S05]  /*1eda0*/  @!P0 BRA `(.L_x_0) ;  /* 0x000000ec00488947 */ /* 0x004fea0003800000 */
[----:B------:R-:W2:Y:S04]  /*1edb0*/  LDL.LU.64 R242, [R1+0x48] ;  /* 0x0000480001f27983 */ /* 0x000ea80000300a00 */
[----:B------:R-:W3:Y:S04]  /*1edc0*/  LDL.LU.64 R8, [R1+0x50] ;  /* 0x0000500001087983 */ /* 0x000ee80000300a00 */
[----:B------:R-:W4:Y:S04]  /*1edd0*/  LDL.LU.64 R10, [R1+0x60] ;  /* 0x00006000010a7983 */ /* 0x000f280000300a00 */
[----:B------:R-:W4:Y:S04]  /*1ede0*/  LDL.LU.64 R22, [R1+0x68] ;  /* 0x0000680001167983 */ /* 0x000f280000300a00 */
[----:B------:R-:W-:Y:S04]  /*1edf0*/  STL.64 [R1+0xa98], R184 ;  /* 0x000a98b801007387 */ /* 0x000fe80000100a00 */
[----:B-----5:R-:W-:Y:S01]  /*1ee00*/  STL.64 [R1+0xa90], R2 ;  /* 0x000a900201007387 */ /* 0x020fe20000100a00 */
[----:B--2---:R-:W-:Y:S01]  /*1ee10*/  IMAD.MOV.U32 R4, RZ, RZ, R242 ;  /* 0x000000ffff047224 */ /* 0x004fe200078e00f2 */
[----:B------:R-:W-:Y:S01]  /*1ee20*/  MOV R5, R243 ;  /* 0x000000f300057202 */ /* 0x000fe20000000f00 */
[----:B---3--:R-:W-:-:S02]  /*1ee30*/  IMAD.MOV.U32 R6, RZ, RZ, R8 ;  /* 0x000000ffff067224 */ /* 0x008fc400078e0008 */
[----:B------:R-:W-:Y:S02]  /*1ee40*/  IMAD.MOV.U32 R7, RZ, RZ, R9 ;  /* 0x000000ffff077224 */ /* 0x000fe400078e0009 */
[----:B------:R-:W-:Y:S01]  /*1ee50*/  STL.64 [R1+0xaa0], R4 ;  /* 0x000aa00401007387 */ /* 0x000fe20000100a00 */
[----:B----4-:R-:W-:Y:S02]  /*1ee60*/  IMAD.MOV.U32 R8, RZ, RZ, R10 ;  /* 0x000000ffff087224 */ /* 0x010fe400078e000a */
[----:B------:R-:W-:Y:S01]  /*1ee70*/  IMAD.MOV.U32 R9, RZ, RZ, R11 ;  /* 0x000000ffff097224 */ /* 0x000fe200078e000b */
[----:B------:R1:W-:Y:S01]  /*1ee80*/  STL.64 [R1+0xaa8], R6 ;  /* 0x000aa80601007387 */ /* 0x0003e20000100a00 */
[----:B------:R-:W-:Y:S01]  /*1ee90*/  IMAD.MOV.U32 R10, RZ, RZ, R22 ;  /* 0x000000ffff0a7224 */ /* 0x000fe200078e0016 */
[----:B------:R-:W-:Y:S02]  /*1eea0*/  MOV R11, R23 ;  /* 0x00000017000b7202 */ /* 0x000fe40000000f00 */
[----:B------:R-:W-:Y:S04]  /*1eeb0*/  STL.64 [R1+0xab0], R8 ;  /* 0x000ab00801007387 */ /* 0x000fe80000100a00 */
[----:B------:R-:W2:Y:S04]  /*1eec0*/  LDL.LU.64 R206, [R1+0x38] ;  /* 0x0000380001ce7983 */ /* 0x000ea80000300a00 */
[----:B------:R-:W3:Y:S04]  /*1eed0*/  LDL.LU.64 R208, [R1+0x40] ;  /* 0x0000400001d07983 */ /* 0x000ee80000300a00 */
[----:B------:R-:W4:Y:S04]  /*1eee0*/  LDL.LU.64 R210, [R1+0x58] ;  /* 0x0000580001d27983 */ /* 0x000f280000300a00 */
[----:B------:R-:W4:Y:S04]  /*1eef0*/  LDL.LU.64 R236, [R1+0x70] ;  /* 0x0000700001ec7983 */ /* 0x000f280000300a00 */
[----:B------:R-:W4:Y:S04]  /*1ef00*/  LDL.LU.64 R212, [R1+0x78] ;  /* 0x0000780001d47983 */ /* 0x000f280000300a00 */
[----:B------:R-:W4:Y:S04]  /*1ef10*/  LDL.LU.64 R214, [R1+0x80] ;  /* 0x0000800001d67983 */ /* 0x000f280000300a00 */
[----:B------:R-:W4:Y:S04]  /*1ef20*/  LDL.LU.64 R238, [R1+0x88] ;  /* 0x0000880001ee7983 */ /* 0x000f280000300a00 */
[----:B------:R-:W4:Y:S04]  /*1ef30*/  LDL.LU.64 R204, [R1+0x90] ;  /* 0x0000900001cc7983 */ /* 0x000f280000300a00 */
[----:B------:R-:W4:Y:S04]  /*1ef40*/  LDL.LU.64 R242, [R1+0x98] ;  /* 0x0000980001f27983 */ /* 0x000f280000300a00 */
[----:B------:R-:W4:Y:S04]  /*1ef50*/  LDL.LU.64 R244, [R1+0xa0] ;  /* 0x0000a00001f47983 */ /* 0x000f280000300a00 */
[----:B------:R-:W4:Y:S01]  /*1ef60*/  LDL.LU.64 R246, [R1+0xa8] ;  /* 0x0000a80001f67983 */ /* 0x000f220000300a00 */
[----:B------:R-:W-:Y:S01]  /*1ef70*/  IMAD.MOV.U32 R22, RZ, RZ, R234 ;  /* 0x000000ffff167224 */ /* 0x000fe200078e00ea */
[----:B------:R-:W-:Y:S01]  /*1ef80*/  MOV R153, R241 ;  /* 0x000000f100997202 */ /* 0x000fe20000000f00 */
[----:B------:R-:W-:Y:S01]  /*1ef90*/  IMAD.MOV.U32 R23, RZ, RZ, R235 ;  /* 0x000000ffff177224 */ /* 0x000fe200078e00eb */
[----:B------:R-:W-:Y:S01]  /*1efa0*/  STL.64 [R1+0xab8], R10 ;  /* 0x000ab80a01007387 */ /* 0x000fe20000100a00 */
        /* <DEDUP_REMOVED lines=8> */
[----:B------:R-:W-:-:S02]  /*1f030*/  IMAD.MOV.U32 R156, RZ, RZ, R219 ;  /* 0x000000ffff9c7224 */ /* 0x000fc400078e00db */
[----:B------:R-:W-:Y:S01]  /*1f040*/  IMAD.MOV.U32 R155, RZ, RZ, R222 ;  /* 0x000000ffff9b7224 */ /* 0x000fe200078e00de */
[----:B------:R-:W-:Y:S01]  /*1f050*/  STL.64 [R1+0xad0], R16 ;  /* 0x000ad01001007387 */ /* 0x000fe20000100a00 */
[----:B------:R-:W-:Y:S02]  /*1f060*/  IMAD.MOV.U32 R158, RZ, RZ, R224 ;  /* 0x000000ffff9e7224 */ /* 0x000fe400078e00e0 */
[----:B------:R-:W-:Y:S01]  /*1f070*/  IMAD.MOV.U32 R159, RZ, RZ, R226 ;  /* 0x000000ffff9f7224 */ /* 0x000fe200078e00e2 */
[----:B------:R1:W-:Y:S01]  /*1f080*/  STL.64 [R1+0xad8], R18 ;  /* 0x000ad81201007387 */ /* 0x0003e20000100a00 */
[----:B------:R-:W-:Y:S02]  /*1f090*/  IMAD.MOV.U32 R160, RZ, RZ, R227 ;  /* 0x000000ffffa07224 */ /* 0x000fe400078e00e3 */
[----:B------:R-:W-:Y:S01]  /*1f0a0*/  IMAD.MOV.U32 R157, RZ, RZ, R228 ;  /* 0x000000ffff9d7224 */ /* 0x000fe200078e00e4 */
[----:B------:R1:W-:Y:S01]  /*1f0b0*/  STL.64 [R1+0xae0], R20 ;  /* 0x000ae01401007387 */ /* 0x0003e20000100a00 */
[----:B------:R-:W-:-:S02]  /*1f0c0*/  IMAD.MOV.U32 R163, RZ, RZ, R229 ;  /* 0x000000ffffa37224 */ /* 0x000fc400078e00e5 */
[----:B------:R-:W-:Y:S01]  /*1f0d0*/  IMAD.MOV.U32 R162, RZ, RZ, R230 ;  /* 0x000000ffffa27224 */ /* 0x000fe200078e00e6 */
[----:B------:R1:W-:Y:S01]  /*1f0e0*/  STL.64 [R1+0xae8], R22 ;  /* 0x000ae81601007387 */ /* 0x0003e20000100a00 */
[----:B------:R-:W-:Y:S02]  /*1f0f0*/  IMAD.MOV.U32 R165, RZ, RZ, R232 ;  /* 0x000000ffffa57224 */ /* 0x000fe400078e00e8 */
[----:B------:R-:W-:Y:S01]  /*1f100*/  IMAD.MOV.U32 R168, RZ, RZ, R233 ;  /* 0x000000ffffa87224 */ /* 0x000fe200078e00e9 */
[----:B------:R-:W-:Y:S01]  /*1f110*/  STL [R1+0xaf0], R188 ;  /* 0x000af0bc01007387 */ /* 0x000fe20000100800 */
[----:B------:R-:W-:-:S03]  /*1f120*/  IMAD.MOV.U32 R178, RZ, RZ, R223 ;  /* 0x000000ffffb27224 */ /* 0x000fc600078e00df */
[----:B------:R-:W-:Y:S01]  /*1f130*/  STL.64 [R1+0xaf8], R152 ;  /* 0x000af89801007387 */ /* 0x000fe20000100a00 */
[----:B--2---:R-:W-:Y:S02]  /*1f140*/  IMAD.MOV.U32 R166, RZ, RZ, R206 ;  /* 0x000000ffffa67224 */ /* 0x004fe400078e00ce */
[----:B------:R-:W-:Y:S02]  /*1f150*/  IMAD.MOV.U32 R167, RZ, RZ, R207 ;  /* 0x000000ffffa77224 */ /* 0x000fe400078e00cf */
[----:B------:R-:W2:Y:S01]  /*1f160*/  LDL.LU.64 R206, [R1+0xb0] ;  /* 0x0000b00001ce7983 */ /* 0x000ea20000300a00 */
[----:B---3--:R-:W-:Y:S01]  /*1f170*/  IMAD.MOV.U32 R164, RZ, RZ, R208 ;  /* 0x000000ffffa47224 */ /* 0x008fe200078e00d0 */
[----:B------:R-:W-:Y:S02]  /*1f180*/  MOV R170, R209 ;  /* 0x000000d100aa7202 */ /* 0x000fe40000000f00 */
[----:B------:R-:W3:Y:S01]  /*1f190*/  LDL.LU.64 R208, [R1+0xb8] ;  /* 0x0000b80001d07983 */ /* 0x000ee20000300a00 */
[----:B----4-:R-:W-:-:S02]  /*1f1a0*/  IMAD.MOV.U32 R169, RZ, RZ, R210 ;  /* 0x000000ffffa97224 */ /* 0x010fc400078e00d2 */
[----:B------:R-:W-:Y:S02]  /*1f1b0*/  IMAD.MOV.U32 R180, RZ, RZ, R211 ;  /* 0x000000ffffb47224 */ /* 0x000fe400078e00d3 */
[----:B------:R-:W4:Y:S01]  /*1f1c0*/  LDL.LU.64 R210, [R1+0x198] ;  /* 0x0001980001d27983 */ /* 0x000f220000300a00 */
[----:B------:R-:W-:Y:S02]  /*1f1d0*/  IMAD.MOV.U32 R172, RZ, RZ, R236 ;  /* 0x000000ffffac7224 */ /* 0x000fe400078e00ec */
[----:B------:R-:W-:Y:S01]  /*1f1e0*/  IMAD.MOV.U32 R175, RZ, RZ, R237 ;  /* 0x000000ffffaf7224 */ /* 0x000fe200078e00ed */
[----:B------:R-:W-:Y:S01]  /*1f1f0*/  MOV R174, R213 ;  /* 0x000000d500ae7202 */ /* 0x000fe20000000f00 */
[----:B------:R-:W4:Y:S01]  /*1f200*/  LDL.LU.64 R236, [R1+0x1a8] ;  /* 0x0001a80001ec7983 */ /* 0x000f220000300a00 */
[----:B------:R-:W-:Y:S02]  /*1f210*/  IMAD.MOV.U32 R173, RZ, RZ, R212 ;  /* 0x000000ffffad7224 */ /* 0x000fe400078e00d4 */
[----:B------:R-:W-:Y:S01]  /*1f220*/  IMAD.MOV.U32 R171, RZ, RZ, R214 ;  /* 0x000000ffffab7224 */ /* 0x000fe200078e00d6 */
[----:B------:R-:W4:Y:S01]  /*1f230*/  LDL.LU.64 R212, [R1+0x1b0] ;  /* 0x0001b00001d47983 */ /* 0x000f220000300a00 */
[----:B------:R-:W-:-:S02]  /*1f240*/  IMAD.MOV.U32 R176, RZ, RZ, R215 ;  /* 0x000000ffffb07224 */ /* 0x000fc400078e00d7 */
[----:B------:R-:W-:Y:S01]  /*1f250*/  IMAD.MOV.U32 R192, RZ, RZ, R238 ;  /* 0x000000ffffc07224 */ /* 0x000fe200078e00ee */
[----:B------:R-:W4:Y:S01]  /*1f260*/  LDL.LU.64 R214, [R1+0x1d8] ;  /* 0x0001d80001d67983 */ /* 0x000f220000300a00 */
[----:B------:R-:W-:-:S03]  /*1f270*/  IMAD.MOV.U32 R181, RZ, RZ, R239 ;  /* 0x000000ffffb57224 */ /* 0x000fc600078e00ef */
[----:B------:R-:W4:Y:S01]  /*1f280*/  LDL.LU.64 R238, [R1+0x110] ;  /* 0x0001100001ee7983 */ /* 0x000f220000300a00 */
[----:B------:R-:W-:Y:S01]  /*1f290*/  IMAD.MOV.U32 R194, RZ, RZ, R204 ;  /* 0x000000ffffc27224 */ /* 0x000fe200078e00cc */
[----:B------:R-:W-:Y:S01]  /*1f2a0*/  MOV R193, R205 ;  /* 0x000000cd00c17202 */ /* 0x000fe20000000f00 */
[----:B------:R-:W-:Y:S01]  /*1f2b0*/  IMAD.MOV.U32 R196, RZ, RZ, R242 ;  /* 0x000000ffffc47224 */ /* 0x000fe200078e00f2 */
[----:B------:R-:W4:Y:S01]  /*1f2c0*/  LDL.LU.64 R220, [R1+0x120] ;  /* 0x0001200001dc7983 */ /* 0x000f220000300a00 */
[----:B------:R-:W-:Y:S02]  /*1f2d0*/  IMAD.MOV.U32 R195, RZ, RZ, R243 ;  /* 0x000000ffffc37224 */ /* 0x000fe400078e00f3 */
[----:B------:R-:W-:Y:S01]  /*1f2e0*/  IMAD.MOV.U32 R198, RZ, RZ, R244 ;  /* 0x000000ffffc67224 */ /* 0x000fe200078e00f4 */
[----:B------:R-:W4:Y:S01]  /*1f2f0*/  LDL.LU.64 R242, [R1+0x128] ;  /* 0x0001280001f27983 */ /* 0x000f220000300a00 */
[----:B------:R-:W-:Y:S01]  /*1f300*/  IMAD.MOV.U32 R197, RZ, RZ, R245 ;  /* 0x000000ffffc57224 */ /* 0x000fe200078e00f5 */
[----:B------:R-:W-:Y:S01]  /*1f310*/  MOV R199, R247 ;  /* 0x000000f700c77202 */ /* 0x000fe20000000f00 */
[----:B------:R-:W-:Y:S01]  /*1f320*/  IMAD.MOV.U32 R200, RZ, RZ, R246 ;  /* 0x000000ffffc87224 */ /* 0x000fe200078e00f6 */
[----:B------:R-:W4:Y:S04]  /*1f330*/  LDL.LU.64 R244, [R1+0x138] ;  /* 0x0001380001f47983 */ /* 0x000f280000300a00 */
[----:B------:R-:W4:Y:S04]  /*1f340*/  LDL.LU.64 R246, [R1+0xe8] ;  /* 0x0000e80001f67983 */ /* 0x000f280000300a00 */
[----:B------:R-:W4:Y:S04]  /*1f350*/  LDL.LU.64 R248, [R1+0xf0] ;  /* 0x0000f00001f87983 */ /* 0x000f280000300a00 */
[----:B------:R-:W4:Y:S04]  /*1f360*/  LDL.LU.64 R250, [R1+0xf8] ;  /* 0x0000f80001fa7983 */ /* 0x000f280000300a00 */
[----:B-1----:R-:W4:Y:S04]  /*1f370*/  LDL.LU.64 R6, [R1+0x100] ;  /* 0x0001000001067983 */ /* 0x002f280000300a00 */
[----:B------:R-:W4:Y:S04]  /*1f380*/  LDL.LU.64 R4, [R1+0x108] ;  /* 0x0001080001047983 */ /* 0x000f280000300a00 */
[----:B------:R-:W4:Y:S01]  /*1f390*/  LDL.LU.64 R2, [R1+0x118] ;  /* 0x0001180001027983 */ /* 0x000f220000300a00 */
[----:B--2---:R-:W-:-:S02]  /*1f3a0*/  IMAD.MOV.U32 R202, RZ, RZ, R206 ;  /* 0x000000ffffca7224 */ /* 0x004fc400078e00ce */
[----:B------:R-:W-:Y:S02]  /*1f3b0*/  IMAD.MOV.U32 R201, RZ, RZ, R207 ;  /* 0x000000ffffc97224 */ /* 0x000fe400078e00cf */
[----:B---3--:R-:W-:Y:S02]  /*1f3c0*/  IMAD.MOV.U32 R204, RZ, RZ, R208 ;  /* 0x000000ffffcc7224 */ /* 0x008fe400078e00d0 */
[----:B------:R-:W-:Y:S02]  /*1f3d0*/  IMAD.MOV.U32 R203, RZ, RZ, R209 ;  /* 0x000000ffffcb7224 */ /* 0x000fe400078e00d1 */
[----:B----4-:R-:W-:Y:S02]  /*1f3e0*/  IMAD.MOV.U32 R206, RZ, RZ, R210 ;  /* 0x000000ffffce7224 */ /* 0x010fe400078e00d2 */
[----:B------:R-:W-:Y:S02]  /*1f3f0*/  IMAD.MOV.U32 R208, RZ, RZ, R236 ;  /* 0x000000ffffd07224 */ /* 0x000fe400078e00ec */
[----:B------:R-:W-:-:S02]  /*1f400*/  IMAD.MOV.U32 R207, RZ, RZ, R237 ;  /* 0x000000ffffcf7224 */ /* 0x000fc400078e00ed */
[----:B------:R-:W-:Y:S01]  /*1f410*/  IMAD.MOV.U32 R210, RZ, RZ, R212 ;  /* 0x000000ffffd27224 */ /* 0x000fe200078e00d4 */
[----:B------:R-:W2:Y:S01]  /*1f420*/  LDL.LU.64 R236, [R1+0x130] ;  /* 0x0001300001ec7983 */ /* 0x000ea20000300a00 */
[----:B------:R-:W-:Y:S02]  /*1f430*/  IMAD.MOV.U32 R209, RZ, RZ, R213 ;  /* 0x000000ffffd17224 */ /* 0x000fe400078e00d5 */
[----:B------:R-:W-:Y:S02]  /*1f440*/  IMAD.MOV.U32 R212, RZ, RZ, R214 ;  /* 0x000000ffffd47224 */ /* 0x000fe400078e00d6 */
[----:B------:R-:W-:Y:S02]  /*1f450*/  IMAD.MOV.U32 R214, RZ, RZ, R238 ;  /* 0x000000ffffd67224 */ /* 0x000fe400078e00ee */
[----:B------:R-:W-:Y:S02]  /*1f460*/  IMAD.MOV.U32 R213, RZ, RZ, R239 ;  /* 0x000000ffffd57224 */ /* 0x000fe400078e00ef */
[----:B------:R-:W3:Y:S04]  /*1f470*/  LDL.LU.64 R238, [R1+0x140] ;  /* 0x0001400001ee7983 */ /* 0x000ee80000300a00 */
[----:B------:R-:W4:Y:S01]  /*1f480*/  LDL.LU.64 R184, [R1+0x148] ;  /* 0x0001480001b87983 */ /* 0x000f220000300a00 */
[----:B------:R-:W-:Y:S01]  /*1f490*/  MOV R205, R211 ;  /* 0x000000d300cd7202 */ /* 0x000fe20000000f00 */
[----:B------:R-:W-:Y:S01]  /*1f4a0*/  IMAD.MOV.U32 R216, RZ, RZ, R220 ;  /* 0x000000ffffd87224 */ /* 0x000fe200078e00dc */
[----:B------:R-:W-:Y:S01]  /*1f4b0*/  MOV R211, R215 ;  /* 0x000000d700d37202 */ /* 0x000fe20000000f00 */
[----:B------:R-:W-:Y:S01]  /*1f4c0*/  IMAD.MOV.U32 R218, RZ, RZ, R242 ;  /* 0x000000ffffda7224 */ /* 0x000fe200078e00f2 */
[----:B------:R-:W-:Y:S01]  /*1f4d0*/  MOV R217, R243 ;  /* 0x000000f300d97202 */ /* 0x000fe20000000f00 */
[----:B------:R-:W-:Y:S01]  /*1f4e0*/  IMAD.MOV.U32 R215, RZ, RZ, R221 ;  /* 0x000000ffffd77224 */ /* 0x000fe200078e00dd */
[----:B------:R-:W4:Y:S01]  /*1f4f0*/  LDL.LU.64 R242, [R1+0x150] ;  /* 0x0001500001f27983 */ /* 0x000f220000300a00 */
[----:B------:R-:W-:-:S02]  /*1f500*/  IMAD.MOV.U32 R220, RZ, RZ, R244 ;  /* 0x000000ffffdc7224 */ /* 0x000fc400078e00f4 */
[----:B------:R-:W-:Y:S02]  /*1f510*/  IMAD.MOV.U32 R219, RZ, RZ, R245 ;  /* 0x000000ffffdb7224 */ /* 0x000fe400078e00f5 */
[----:B------:R-:W4:Y:S01]  /*1f520*/  LDL.LU.64 R244, [R1+0x158] ;  /* 0x0001580001f47983 */ /* 0x000f220000300a00 */
[----:B------:R-:W-:Y:S01]  /*1f530*/  IMAD.MOV.U32 R222, RZ, RZ, R246 ;  /* 0x000000ffffde7224 */ /* 0x000fe200078e00f6 */
[----:B------:R-:W-:Y:S01]  /*1f540*/  MOV R224, R249 ;  /* 0x000000f900e07202 */ /* 0x000fe20000000f00 */
[----:B------:R-:W-:Y:S02]  /*1f550*/  IMAD.MOV.U32 R221, RZ, RZ, R247 ;  /* 0x000000ffffdd7224 */ /* 0x000fe400078e00f7 */
[----:B------:R-:W4:Y:S01]  /*1f560*/  LDL.LU.64 R246, [R1+0x160] ;  /* 0x0001600001f67983 */ /* 0x000f220000300a00 */
[----:B------:R-:W-:Y:S02]  /*1f570*/  IMAD.MOV.U32 R225, RZ, RZ, R248 ;  /* 0x000000ffffe17224 */ /* 0x000fe400078e00f8 */
[----:B------:R-:W-:Y:S01]  /*1f580*/  IMAD.MOV.U32 R227, RZ, RZ, R250 ;  /* 0x000000ffffe37224 */ /* 0x000fe200078e00fa */
[----:B------:R-:W4:Y:S01]  /*1f590*/  LDL.LU.64 R248, [R1+0x168] ;  /* 0x0001680001f87983 */ /* 0x000f220000300a00 */
[----:B------:R-:W-:-:S03]  /*1f5a0*/  IMAD.MOV.U32 R226, RZ, RZ, R251 ;  /* 0x000000ffffe27224 */ /* 0x000fc600078e00fb */
[----:B------:R-:W4:Y:S04]  /*1f5b0*/  LDL.LU.64 R250, [R1+0x170] ;  /* 0x0001700001fa7983 */ /* 0x000f280000300a00 */
[----:B------:R-:W4:Y:S04]  /*1f5c0*/  LDL.LU.64 R18, [R1+0x178] ;  /* 0x0001780001127983 */ /* 0x000f280000300a00 */
[----:B------:R-:W4:Y:S04]  /*1f5d0*/  LDL.LU.64 R16, [R1+0x180] ;  /* 0x0001800001107983 */ /* 0x000f280000300a00 */
[----:B------:R-:W4:Y:S01]  /*1f5e0*/  LDL.LU.64 R14, [R1+0x188] ;  /* 0x00018800010e7983 */ /* 0x000f220000300a00 */
[----:B------:R-:W-:-:S02]  /*1f5f0*/  IMAD.MOV.U32 R229, RZ, RZ, R6 ;  /* 0x000000ffffe57224 */ /* 0x000fc400078e0006 */
[----:B------:R-:W-:Y:S02]  /*1f600*/  IMAD.MOV.U32 R228, RZ, RZ, R7 ;  /* 0x000000ffffe47224 */ /* 0x000fe400078e0007 */
[----:B------:R-:W4:Y:S01]  /*1f610*/  LDL.LU.64 R6, [R1+0x190] ;  /* 0x0001900001067983 */ /* 0x000f220000300a00 */
[----:B------:R-:W-:Y:S01]  /*1f620*/  IMAD.MOV.U32 R231, RZ, RZ, R4 ;  /* 0x000000ffffe77224 */ /* 0x000fe200078e0004 */
[----:B------:R-:W-:Y:S02]  /*1f630*/  MOV R230, R5 ;  /* 0x0000000500e67202 */ /* 0x000fe40000000f00 */
[----:B------:R-:W4:Y:S01]  /*1f640*/  LDL.LU.64 R4, [R1+0x1a0] ;  /* 0x0001a00001047983 */ /* 0x000f220000300a00 */
[----:B------:R-:W-:Y:S02]  /*1f650*/  IMAD.MOV.U32 R233, RZ, RZ, R2 ;  /* 0x000000ffffe97224 */ /* 0x000fe400078e0002 */
[----:B------:R-:W-:Y:S02]  /*1f660*/  IMAD.MOV.U32 R232, RZ, RZ, R3 ;  /* 0x000000ffffe87224 */ /* 0x000fe400078e0003 */
[----:B--2---:R-:W-:-:S02]  /*1f670*/  IMAD.MOV.U32 R235, RZ, RZ, R236 ;  /* 0x000000ffffeb7224 */ /* 0x004fc400078e00ec */
[----:B------:R-:W-:Y:S02]  /*1f680*/  IMAD.MOV.U32 R234, RZ, RZ, R237 ;  /* 0x000000ffffea7224 */ /* 0x000fe400078e00ed */
[----:B---3--:R-:W-:Y:S01]  /*1f690*/  IMAD.MOV.U32 R237, RZ, RZ, R238 ;  /* 0x000000ffffed7224 */ /* 0x008fe200078e00ee */
[----:B------:R-:W-:Y:S01]  /*1f6a0*/  MOV R236, R239 ;  /* 0x000000ef00ec7202 */ /* 0x000fe20000000f00 */
[----:B----4-:R-:W-:Y:S02]  /*1f6b0*/  IMAD.MOV.U32 R239, RZ, RZ, R184 ;  /* 0x000000ffffef7224 */ /* 0x010fe400078e00b8 */
[----:B------:R-:W-:Y:S02]  /*1f6c0*/  IMAD.MOV.U32 R238, RZ, RZ, R185 ;  /* 0x000000ffffee7224 */ /* 0x000fe400078e00b9 */
[----:B------:R-:W2:Y:S04]  /*1f6d0*/  LDL.LU.64 R184, [R1+0x1b8] ;  /* 0x0001b80001b87983 */ /* 0x000ea80000300a00 */
[----:B------:R-:W3:Y:S04]  /*1f6e0*/  LDL.LU.64 R2, [R1+0x1c0] ;  /* 0x0001c00001027983 */ /* 0x000ee80000300a00 */
[----:B------:R-:W4:Y:S04]  /*1f6f0*/  LDL.LU.64 R20, [R1+0x1c8] ;  /* 0x0001c80001147983 */ /* 0x000f280000300a00 */
[----:B------:R-:W4:Y:S04]  /*1f700*/  LDL.LU.64 R12, [R1+0x1d0] ;  /* 0x0001d000010c7983 */ /* 0x000f280000300a00 */
[----:B------:R-:W4:Y:S01]  /*1f710*/  LDL.LU.64 R10, [R1+0x1e0] ;  /* 0x0001e000010a7983 */ /* 0x000f220000300a00 */
[----:B------:R-:W-:Y:S01]  /*1f720*/  IMAD.MOV.U32 R241, RZ, RZ, R242 ;  /* 0x000000fffff17224 */ /* 0x000fe200078e00f2 */
[----:B------:R-:W-:Y:S01]  /*1f730*/  MOV R242, R245 ;  /* 0x000000f500f27202 */ /* 0x000fe20000000f00 */
[----:B------:R-:W-:Y:S01]  /*1f740*/  IMAD.MOV.U32 R240, RZ, RZ, R243 ;  /* 0x000000fffff07224 */ /* 0x000fe200078e00f3 */
[----:B------:R-:W4:Y:S01]  /*1f750*/  LDL.LU.64 R8, [R1+0x508] ;  /* 0x0005080001087983 */ /* 0x000f220000300a00 */
[----:B------:R-:W-:-:S02]  /*1f760*/  IMAD.MOV.U32 R243, RZ, RZ, R244 ;  /* 0x000000fffff37224 */ /* 0x000fc400078e00f4 */
[----:B------:R-:W-:Y:S02]  /*1f770*/  IMAD.MOV.U32 R245, RZ, RZ, R246 ;  /* 0x000000fffff57224 */ /* 0x000fe400078e00f6 */
[----:B------:R-:W-:Y:S02]  /*1f780*/  IMAD.MOV.U32 R244, RZ, RZ, R247 ;  /* 0x000000fffff47224 */ /* 0x000fe400078e00f7 */
[----:B------:R-:W-:Y:S01]  /*1f790*/  IMAD.MOV.U32 R247, RZ, RZ, R248 ;  /* 0x000000fffff77224 */ /* 0x000fe200078e00f8 */
[----:B------:R-:W-:Y:S01]  /*1f7a0*/  MOV R248, R251 ;  /* 0x000000fb00f87202 */ /* 0x000fe20000000f00 */
[----:B------:R-:W-:Y:S02]  /*1f7b0*/  IMAD.MOV.U32 R246, RZ, RZ, R249 ;  /* 0x000000fffff67224 */ /* 0x000fe400078e00f9 */
[----:B------:R-:W-:Y:S02]  /*1f7c0*/  IMAD.MOV.U32 R249, RZ, RZ, R250 ;  /* 0x000000fffff97224 */ /* 0x000fe400078e00fa */
[----:B------:R-:W-:-:S02]  /*1f7d0*/  IMAD.MOV.U32 R251, RZ, RZ, R18 ;  /* 0x000000fffffb7224 */ /* 0x000fc400078e0012 */
[----:B------:R-:W-:Y:S02]  /*1f7e0*/  IMAD.MOV.U32 R250, RZ, RZ, R19 ;  /* 0x000000fffffa7224 */ /* 0x000fe400078e0013 */
[----:B------:R-:W4:Y:S01]  /*1f7f0*/  LDL.LU.64 R18, [R1+0x510] ;  /* 0x0005100001127983 */ /* 0x000f220000300a00 */
[----:B------:R-:W-:-:S03]  /*1f800*/  IMAD.MOV.U32 R252, RZ, RZ, R17 ;  /* 0x000000fffffc7224 */ /* 0x000fc600078e0011 */
[----:B------:R1:W-:Y:S01]  /*1f810*/  STL [R1], R16 ;  /* 0x0000001001007387 */ /* 0x0003e20000100800 */
[----:B------:R-:W-:-:S03]  /*1f820*/  IMAD.MOV.U32 R22, RZ, RZ, R15 ;  /* 0x000000ffff167224 */ /* 0x000fc600078e000f */
[----:B-1----:R-:W4:Y:S04]  /*1f830*/  LDL.LU.64 R16, [R1+0x528] ;  /* 0x0005280001107983 */ /* 0x002f280000300a00 */
[----:B------:R1:W-:Y:S04]  /*1f840*/  STL [R1+0x8], R14 ;  /* 0x0000080e01007387 */ /* 0x0003e80000100800 */
[----:B-1----:R-:W4:Y:S04]  /*1f850*/  LDL.LU.64 R14, [R1+0x530] ;  /* 0x00053000010e7983 */ /* 0x002f280000300a00 */
[----:B------:R1:W-:Y:S04]  /*1f860*/  STL [R1+0x4], R22 ;  /* 0x0000041601007387 */ /* 0x0003e80000100800 */
[----:B------:R1:W-:Y:S02]  /*1f870*/  STL [R1+0x10], R6 ;  /* 0x0000100601007387 */ /* 0x0003e40000100800 */
[----:B-1----:R-:W-:-:S02]  /*1f880*/  IMAD.MOV.U32 R22, RZ, RZ, R7 ;  /* 0x000000ffff167224 */ /* 0x002fc400078e0007 */
[----:B------:R-:W4:Y:S04]  /*1f890*/  LDL.LU.64 R6, [R1+0x328] ;  /* 0x0003280001067983 */ /* 0x000f280000300a00 */
[----:B------:R1:W-:Y:S04]  /*1f8a0*/  STL [R1+0xc], R22 ;  /* 0x00000c1601007387 */ /* 0x0003e80000100800 */
[----:B------:R1:W-:Y:S02]  /*1f8b0*/  STL [R1+0x18], R4 ;  /* 0x0000180401007387 */ /* 0x0003e40000100800 */
[----:B-1----:R-:W-:-:S02]  /*1f8c0*/  MOV R22, R5 ;  /* 0x0000000500167202 */ /* 0x002fc40000000f00 */
[----:B------:R-:W4:Y:S04]  /*1f8d0*/  LDL.LU.64 R4, [R1+0x330] ;  /* 0x0003300001047983 */ /* 0x000f280000300a00 */
[----:B------:R1:W-:Y:S04]  /*1f8e0*/  STL [R1+0x14], R22 ;  /* 0x0000141601007387 */ /* 0x0003e80000100800 */
[----:B--2---:R2:W-:Y:S01]  /*1f8f0*/  STL [R1+0x20], R184 ;  /* 0x000020b801007387 */ /* 0x0045e20000100800 */
[----:B-1----:R-:W-:-:S03]  /*1f900*/  IMAD.MOV.U32 R22, RZ, RZ, R185 ;  /* 0x000000ffff167224 */ /* 0x002fc600078e00b9 */
[----:B--2---:R-:W2:Y:S04]  /*1f910*/  LDL.LU.64 R184, [R1+0x340] ;  /* 0x0003400001b87983 */ /* 0x004ea80000300a00 */
[----:B------:R1:W-:Y:S04]  /*1f920*/  STL [R1+0x1c], R22 ;  /* 0x00001c1601007387 */ /* 0x0003e80000100800 */
[----:B---3--:R3:W-:Y:S01]  /*1f930*/  STL [R1+0x28], R2 ;  /* 0x0000280201007387 */ /* 0x0087e20000100800 */
[----:B-1----:R-:W-:-:S03]  /*1f940*/  IMAD.MOV.U32 R22, RZ, RZ, R3 ;  /* 0x000000ffff167224 */ /* 0x002fc600078e0003 */
[----:B---3--:R-:W3:Y:S04]  /*1f950*/  LDL.LU.64 R2, [R1+0x350] ;  /* 0x0003500001027983 */ /* 0x008ee80000300a00 */
[----:B------:R1:W-:Y:S04]  /*1f960*/  STL [R1+0x24], R22 ;  /* 0x0000241601007387 */ /* 0x0003e80000100800 */
[----:B----4-:R4:W-:Y:S01]  /*1f970*/  STL [R1+0x30], R20 ;  /* 0x0000301401007387 */ /* 0x0109e20000100800 */
[----:B-1----:R-:W-:-:S03]  /*1f980*/  IMAD.MOV.U32 R22, RZ, RZ, R21 ;  /* 0x000000ffff167224 */ /* 0x002fc600078e0015 */
[----:B----4-:R-:W4:Y:S04]  /*1f990*/  LDL.LU.64 R20, [R1+0x2c0] ;  /* 0x0002c00001147983 */ /* 0x010f280000300a00 */
[----:B------:R1:W-:Y:S04]  /*1f9a0*/  STL [R1+0x2c], R22 ;  /* 0x00002c1601007387 */ /* 0x0003e80000100800 */
[----:B------:R1:W-:Y:S02]  /*1f9b0*/  STL [R1+0x38], R12 ;  /* 0x0000380c01007387 */ /* 0x0003e40000100800 */
[----:B-1----:R-:W-:-:S02]  /*1f9c0*/  IMAD.MOV.U32 R22, RZ, RZ, R13 ;  /* 0x000000ffff167224 */ /* 0x002fc400078e000d */
[----:B------:R-:W4:Y:S04]  /*1f9d0*/  LDL.LU.64 R12, [R1+0x2d8] ;  /* 0x0002d800010c7983 */ /* 0x000f280000300a00 */
        /* <DEDUP_REMOVED lines=29> */
[----:B--2---:R2:W-:Y:S01]  /*1fbb0*/  STL [R1+0x78], R184 ;  /* 0x000078b801007387 */ /* 0x0045e20000100800 */
[----:B-1----:R-:W-:-:S03]  /*1fbc0*/  MOV R22, R185 ;  /* 0x000000b900167202 */ /* 0x002fc60000000f00 */
        /* <DEDUP_REMOVED lines=43> */
[----:B-1----:R-:W-:-:S03]  /*1fe80*/  IMAD.MOV.U32 R22, RZ, RZ, R185 ;  /* 0x000000ffff167224 */ /* 0x002fc600078e00b9 */
[----:B--2---:R-:W2:Y:S04]  /*1fe90*/  LDL.LU.64 R184, [R1+0x390] ;  /* 0x0003900001b87983 */ /* 0x004ea80000300a00 */
[----:B------:R1:W-:Y:S04]  /*1fea0*/  STL [R1+0xcc], R22 ;  /* 0x0000cc1601007387 */ /* 0x0003e80000100800 */
[----:B---3--:R3:W-:Y:S01]  /*1feb0*/  STL [R1+0xd8], R2 ;  /* 0x0000d80201007387 */ /* 0x0087e20000100800 */
[----:B-1----:R-:W-:-:S03]  /*1fec0*/  MOV R22, R3 ;  /* 0x0000000300167202 */ /* 0x002fc60000000f00 */
        /* <DEDUP_REMOVED lines=47> */
[----:B-1----:R-:W-:-:S03]  /*201c0*/  MOV R22, R21 ;  /* 0x0000001500167202 */ /* 0x002fc60000000f00 */
        /* <DEDUP_REMOVED lines=262> */
[----:B----4-:R4:W-:Y:S04]  /*21230*/  STL [R1+0x348], R20 ;  /* 0x0003481401007387 */ /* 0x0109e80000100800 */
[----:B-1----:R-:W3:Y:S01]  /*21240*/  LDL.LU.64 R22, [R1+0x580] ;  /* 0x0005800001167983 */ /* 0x002ee20000300a00 */
[----:B----4-:R-:W-:-:S05]  /*21250*/  MOV R20, R21 ;  /* 0x0000001500147202 */ /* 0x010fca0000000f00 */
[----:B------:R1:W-:Y:S04]  /*21260*/  STL [R1+0x344], R20 ;  /* 0x0003441401007387 */ /* 0x0003e80000100800 */
[----:B------:R4:W-:Y:S04]  /*21270*/  STL [R1+0x350], R12 ;  /* 0x0003500c01007387 */ /* 0x0009e80000100800 */
[----:B-1----:R-:W3:Y:S01]  /*21280*/  LDL.LU.64 R20, [R1+0x4b8] ;  /* 0x0004b80001147983 */ /* 0x002ee20000300a00 */
[----:B----4-:R-:W-:-:S05]  /*21290*/  IMAD.MOV.U32 R12, RZ, RZ, R13 ;  /* 0x000000ffff0c7224 */ /* 0x010fca00078e000d */
[----:B------:R1:W-:Y:S04]  /*212a0*/  STL [R1+0x34c], R12 ;  /* 0x00034c0c01007387 */ /* 0x0003e80000100800 */
[----:B------:R4:W-:Y:S04]  /*212b0*/  STL [R1+0x358], R10 ;  /* 0x0003580a01007387 */ /* 0x0009e80000100800 */
[----:B-1----:R-:W3:Y:S01]  /*212c0*/  LDL.LU.64 R12, [R1+0x478] ;  /* 0x00047800010c7983 */ /* 0x002ee20000300a00 */
[----:B----4-:R-:W-:-:S03]  /*212d0*/  IMAD.MOV.U32 R10, RZ, RZ, R11 ;  /* 0x000000ffff0a7224 */ /* 0x010fc600078e000b */
[----:B------:R1:W-:Y:S04]  /*212e0*/  STL [R1+0x360], R8 ;  /* 0x0003600801007387 */ /* 0x0003e80000100800 */
[----:B------:R4:W-:Y:S01]  /*212f0*/  STL [R1+0x354], R10 ;  /* 0x0003540a01007387 */ /* 0x0009e20000100800 */
        /* <DEDUP_REMOVED lines=18> */
[----:B------:R-:W-:Y:S04]  /*21420*/  STL [R1+0x388], R4 ;  /* 0x0003880401007387 */ /* 0x000fe80000100800 */
[----:B------:R1:W-:Y:S04]  /*21430*/  STL [R1+0x37c], R6 ;  /* 0x00037c0601007387 */ /* 0x0003e80000100800 */
[----:B-1----:R-:W4:Y:S01]  /*21440*/  LDL.LU.64 R6, [R1+0x5e0] ;  /* 0x0005e00001067983 */ /* 0x002f220000300a00 */
[----:B------:R-:W-:-:S03]  /*21450*/  IMAD.MOV.U32 R4, RZ, RZ, R5 ;  /* 0x000000ffff047224 */ /* 0x000fc600078e0005 */
[----:B--2---:R-:W-:Y:S04]  /*21460*/  STL [R1+0x390], R184 ;  /* 0x000390b801007387 */ /* 0x004fe80000100800 */
[----:B------:R1:W-:Y:S01]  /*21470*/  STL [R1+0x384], R4 ;  /* 0x0003840401007387 */ /* 0x0003e20000100800 */
[----:B------:R-:W-:-:S03]  /*21480*/  IMAD.MOV.U32 R152, RZ, RZ, R185 ;  /* 0x000000ffff987224 */ /* 0x000fc600078e00b9 */
[----:B-1----:R-:W2:Y:S04]  /*21490*/  LDL.LU.64 R4, [R1+0x518] ;  /* 0x0005180001047983 */ /* 0x002ea80000300a00 */
[----:B---3--:R1:W-:Y:S04]  /*214a0*/  STL [R1+0x398], R2 ;  /* 0x0003980201007387 */ /* 0x0083e80000100800 */
[----:B------:R-:W-:Y:S04]  /*214b0*/  STL [R1+0x38c], R152 ;  /* 0x00038c9801007387 */ /* 0x000fe80000100800 */
[----:B------:R-:W3:Y:S01]  /*214c0*/  LDL.LU.64 R184, [R1+0x4b0] ;  /* 0x0004b00001b87983 */ /* 0x000ee20000300a00 */
[----:B-1----:R-:W-:-:S03]  /*214d0*/  IMAD.MOV.U32 R2, RZ, RZ, R3 ;  /* 0x000000ffff027224 */ /* 0x002fc600078e0003 */
[----:B------:R-:W-:Y:S04]  /*214e0*/  STL [R1+0x3a0], R22 ;  /* 0x0003a01601007387 */ /* 0x000fe80000100800 */
[----:B------:R1:W-:Y:S04]  /*214f0*/  STL [R1+0x394], R2 ;  /* 0x0003940201007387 */ /* 0x0003e80000100800 */
[----:B-1----:R-:W3:Y:S01]  /*21500*/  LDL.LU.64 R2, [R1+0x480] ;  /* 0x0004800001027983 */ /* 0x002ee20000300a00 */
[----:B------:R-:W-:-:S03]  /*21510*/  IMAD.MOV.U32 R22, RZ, RZ, R23 ;  /* 0x000000ffff167224 */ /* 0x000fc600078e0017 */
[----:B------:R1:W-:Y:S04]  /*21520*/  STL [R1+0x3a8], R20 ;  /* 0x0003a81401007387 */ /* 0x0003e80000100800 */
[----:B------:R-:W-:Y:S01]  /*21530*/  STL [R1+0x39c], R22 ;  /* 0x00039c1601007387 */ /* 0x000fe20000100800 */
[----:B-1----:R-:W-:-:S03]  /*21540*/  MOV R20, R21 ;  /* 0x0000001500147202 */ /* 0x002fc60000000f00 */
[----:B------:R-:W-:Y:S04]  /*21550*/  STL [R1+0x3b0], R12 ;  /* 0x0003b00c01007387 */ /* 0x000fe80000100800 */
[----:B------:R1:W-:Y:S02]  /*21560*/  STL [R1+0x3a4], R20 ;  /* 0x0003a41401007387 */ /* 0x0003e40000100800 */
[----:B-1----:R-:W-:Y:S02]  /*21570*/  IMAD.MOV.U32 R20, RZ, RZ, R13 ;  /* 0x000000ffff147224 */ /* 0x002fe400078e000d */
[----:B------:R-:W3:Y:S04]  /*21580*/  LDL.LU.64 R12, [R1+0x750] ;  /* 0x00075000010c7983 */ /* 0x000ee80000300a00 */
        /* <DEDUP_REMOVED lines=8> */
[----:B------:R-:W-:Y:S04]  /*21610*/  STL [R1+0x3bc], R20 ;  /* 0x0003bc1401007387 */ /* 0x000fe80000100800 */
[----:B------:R1:W-:Y:S04]  /*21620*/  STL [R1+0x3c8], R18 ;  /* 0x0003c81201007387 */ /* 0x0003e80000100800 */
[----:B------:R-:W4:Y:S01]  /*21630*/  LDL.LU.64 R22, [R1+0x638] ;  /* 0x0006380001167983 */ /* 0x000f220000300a00 */
[----:B-1----:R-:W-:-:S05]  /*21640*/  IMAD.MOV.U32 R18, RZ, RZ, R19 ;  /* 0x000000ffff127224 */ /* 0x002fca00078e0013 */
[----:B------:R-:W-:Y:S04]  /*21650*/  STL [R1+0x3c4], R18 ;  /* 0x0003c41201007387 */ /* 0x000fe80000100800 */
[----:B------:R1:W-:Y:S04]  /*21660*/  STL [R1+0x3d0], R16 ;  /* 0x0003d01001007387 */ /* 0x0003e80000100800 */
[----:B------:R-:W4:Y:S01]  /*21670*/  LDL.LU.64 R20, [R1+0x5d8] ;  /* 0x0005d80001147983 */ /* 0x000f220000300a00 */
[----:B-1----:R-:W-:-:S05]  /*21680*/  IMAD.MOV.U32 R16, RZ, RZ, R17 ;  /* 0x000000ffff107224 */ /* 0x002fca00078e0011 */
[----:B------:R-:W-:Y:S04]  /*21690*/  STL [R1+0x3cc], R16 ;  /* 0x0003cc1001007387 */ /* 0x000fe80000100800 */
[----:B------:R1:W-:Y:S04]  /*216a0*/  STL [R1+0x3d8], R14 ;  /* 0x0003d80e01007387 */ /* 0x0003e80000100800 */
[----:B------:R-:W4:Y:S01]  /*216b0*/  LDL.LU.64 R18, [R1+0x4e8] ;  /* 0x0004e80001127983 */ /* 0x000f220000300a00 */
[----:B-1----:R-:W-:-:S03]  /*216c0*/  MOV R14, R15 ;  /* 0x0000000f000e7202 */ /* 0x002fc60000000f00 */
[----:B------:R1:W-:Y:S04]  /*216d0*/  STL [R1+0x3e0], R6 ;  /* 0x0003e00601007387 */ /* 0x0003e80000100800 */
[----:B------:R-:W-:Y:S04]  /*216e0*/  STL [R1+0x3d4], R14 ;  /* 0x0003d40e01007387 */ /* 0x000fe80000100800 */
[----:B------:R-:W4:Y:S01]  /*216f0*/  LDL.LU.64 R16, [R1+0x4e0] ;  /* 0x0004e00001107983 */ /* 0x000f220000300a00 */
[----:B-1----:R-:W-:-:S03]  /*21700*/  IMAD.MOV.U32 R6, RZ, RZ, R7 ;  /* 0x000000ffff067224 */ /* 0x002fc600078e0007 */
[----:B--2---:R-:W-:Y:S04]  /*21710*/  STL [R1+0x3e8], R4 ;  /* 0x0003e80401007387 */ /* 0x004fe80000100800 */
[----:B------:R1:W-:Y:S04]  /*21720*/  STL [R1+0x3dc], R6 ;  /* 0x0003dc0601007387 */ /* 0x0003e80000100800 */
[----:B-1----:R-:W2:Y:S01]  /*21730*/  LDL.LU.64 R6, [R1+0x488] ;  /* 0x0004880001067983 */ /* 0x002ea20000300a00 */
[----:B------:R-:W-:-:S03]  /*21740*/  IMAD.MOV.U32 R4, RZ, RZ, R5 ;  /* 0x000000ffff047224 */ /* 0x000fc600078e0005 */
[----:B---3--:R-:W-:Y:S01]  /*21750*/  STL [R1+0x3f0], R184 ;  /* 0x0003f0b801007387 */ /* 0x008fe20000100800 */
[----:B------:R-:W-:-:S03]  /*21760*/  IMAD.MOV.U32 R14, RZ, RZ, R185 ;  /* 0x000000ffff0e7224 */ /* 0x000fc600078e00b9 */
[----:B------:R1:W-:Y:S04]  /*21770*/  STL [R1+0x3e4], R4 ;  /* 0x0003e40401007387 */ /* 0x0003e80000100800 */
[----:B-1----:R-:W3:Y:S04]  /*21780*/  LDL.LU.64 R4, [R1+0x798] ;  /* 0x0007980001047983 */ /* 0x002ee80000300a00 */
[----:B------:R1:W-:Y:S04]  /*21790*/  STL [R1+0x3f8], R2 ;  /* 0x0003f80201007387 */ /* 0x0003e80000100800 */
[----:B------:R-:W-:Y:S04]  /*217a0*/  STL [R1+0x3ec], R14 ;  /* 0x0003ec0e01007387 */ /* 0x000fe80000100800 */
[----:B------:R-:W3:Y:S01]  /*217b0*/  LDL.LU.64 R184, [R1+0x748] ;  /* 0x0007480001b87983 */ /* 0x000ee20000300a00 */
[----:B-1----:R-:W-:-:S03]  /*217c0*/  IMAD.MOV.U32 R2, RZ, RZ, R3 ;  /* 0x000000ffff027224 */ /* 0x002fc600078e0003 */
[----:B------:R-:W-:Y:S04]  /*217d0*/  STL [R1+0x400], R182 ;  /* 0x000400b601007387 */ /* 0x000fe80000100800 */
[----:B------:R1:W-:Y:S04]  /*217e0*/  STL [R1+0x3f4], R2 ;  /* 0x0003f40201007387 */ /* 0x0003e80000100800 */
[----:B-1----:R-:W3:Y:S04]  /*217f0*/  LDL.LU.64 R2, [R1+0x700] ;  /* 0x0007000001027983 */ /* 0x002ee80000300a00 */
[----:B------:R-:W-:Y:S04]  /*21800*/  STL [R1+0x3fc], R183 ;  /* 0x0003fcb701007387 */ /* 0x000fe80000100800 */
[----:B------:R1:W-:Y:S04]  /*21810*/  STL [R1+0x408], R12 ;  /* 0x0004080c01007387 */ /* 0x0003e80000100800 */
[----:B------:R-:W3:Y:S01]  /*21820*/  LDL.LU.64 R14, [R1+0x6b8] ;  /* 0x0006b800010e7983 */ /* 0x000ee20000300a00 */
[----:B-1----:R-:W-:-:S03]  /*21830*/  IMAD.MOV.U32 R12, RZ, RZ, R13 ;  /* 0x000000ffff0c7224 */ /* 0x002fc600078e000d */
[----:B----4-:R1:W-:Y:S04]  /*21840*/  STL [R1+0x410], R10 ;  /* 0x0004100a01007387 */ /* 0x0103e80000100800 */
[----:B------:R4:W-:Y:S01]  /*21850*/  STL [R1+0x404], R12 ;  /* 0x0004040c01007387 */ /* 0x0009e20000100800 */
[----:B-1----:R-:W-:-:S03]  /*21860*/  MOV R10, R11 ;  /* 0x0000000b000a7202 */ /* 0x002fc60000000f00 */
[----:B----4-:R-:W4:Y:S04]  /*21870*/  LDL.LU.64 R12, [R1+0x630] ;  /* 0x00063000010c7983 */ /* 0x010f280000300a00 */
        /* <DEDUP_REMOVED lines=8> */
[----:B------:R1:W-:Y:S04]  /*21900*/  STL [R1+0x428], R20 ;  /* 0x0004281401007387 */ /* 0x0003e80000100800 */
[----:B------:R-:W-:Y:S01]  /*21910*/  STL [R1+0x41c], R22 ;  /* 0x00041c1601007387 */ /* 0x000fe20000100800 */
[----:B-1----:R-:W-:-:S03]  /*21920*/  IMAD.MOV.U32 R20, RZ, RZ, R21 ;  /* 0x000000ffff147224 */ /* 0x002fc600078e0015 */
[----:B------:R1:W-:Y:S04]  /*21930*/  STL [R1+0x430], R18 ;  /* 0x0004301201007387 */ /* 0x0003e80000100800 */
[----:B------:R1:W-:Y:S02]  /*21940*/  STL [R1+0x424], R20 ;  /* 0x0004241401007387 */ /* 0x0003e40000100800 */
[----:B-1----:R-:W-:Y:S02]  /*21950*/  IMAD.MOV.U32 R18, RZ, RZ, R19 ;  /* 0x000000ffff127224 */ /* 0x002fe400078e0013 */
[----:B------:R-:W4:Y:S04]  /*21960*/  LDL.LU.64 R20, [R1+0x7d0] ;  /* 0x0007d00001147983 */ /* 0x000f280000300a00 */
[----:B------:R-:W-:Y:S04]  /*21970*/  STL [R1+0x42c], R18 ;  /* 0x00042c1201007387 */ /* 0x000fe80000100800 */
[----:B------:R1:W-:Y:S04]  /*21980*/  STL [R1+0x438], R16 ;  /* 0x0004381001007387 */ /* 0x0003e80000100800 */
[----:B------:R-:W4:Y:S01]  /*21990*/  LDL.LU.64 R22, [R1+0x790] ;  /* 0x0007900001167983 */ /* 0x000f220000300a00 */
[----:B-1----:R-:W-:-:S05]  /*219a0*/  IMAD.MOV.U32 R16, RZ, RZ, R17 ;  /* 0x000000ffff107224 */ /* 0x002fca00078e0011 */
        /* <DEDUP_REMOVED lines=9> */
[----:B------:R1:W-:Y:S02]  /*21a40*/  STL [R1+0x450], R184 ;  /* 0x000450b801007387 */ /* 0x0003e40000100800 */
[----:B-1----:R-:W-:-:S02]  /*21a50*/  IMAD.MOV.U32 R16, RZ, RZ, R185 ;  /* 0x000000ffff107224 */ /* 0x002fc400078e00b9 */
[----:B------:R-:W3:Y:S04]  /*21a60*/  LDL.LU.64 R184, [R1+0x6b0] ;  /* 0x0006b00001b87983 */ /* 0x000ee80000300a00 */
[----:B------:R1:W-:Y:S04]  /*21a70*/  STL [R1+0x44c], R16 ;  /* 0x00044c1001007387 */ /* 0x0003e80000100800 */
[----:B------:R1:W-:Y:S02]  /*21a80*/  STL [R1+0x458], R2 ;  /* 0x0004580201007387 */ /* 0x0003e40000100800 */
[----:B-1----:R-:W-:-:S02]  /*21a90*/  IMAD.MOV.U32 R16, RZ, RZ, R3 ;  /* 0x000000ffff107224 */ /* 0x002fc400078e0003 */
[----:B------:R-:W3:Y:S04]  /*21aa0*/  LDL.LU.64 R2, [R1+0x628] ;  /* 0x0006280001027983 */ /* 0x000ee80000300a00 */
[----:B------:R-:W-:Y:S04]  /*21ab0*/  STL [R1+0x454], R16 ;  /* 0x0004541001007387 */ /* 0x000fe80000100800 */
[----:B------:R1:W-:Y:S04]  /*21ac0*/  STL [R1+0x460], R14 ;  /* 0x0004600e01007387 */ /* 0x0003e80000100800 */
[----:B------:R-:W3:Y:S01]  /*21ad0*/  LDL.LU.64 R18, [R1+0x548] ;  /* 0x0005480001127983 */ /* 0x000ee20000300a00 */
[----:B-1----:R-:W-:-:S05]  /*21ae0*/  IMAD.MOV.U32 R14, RZ, RZ, R15 ;  /* 0x000000ffff0e7224 */ /* 0x002fca00078e000f */
[----:B------:R-:W-:Y:S04]  /*21af0*/  STL [R1+0x45c], R14 ;  /* 0x00045c0e01007387 */ /* 0x000fe80000100800 */
[----:B----4-:R1:W-:Y:S04]  /*21b00*/  STL [R1+0x468], R12 ;  /* 0x0004680c01007387 */ /* 0x0103e80000100800 */
[----:B------:R-:W4:Y:S01]  /*21b10*/  LDL.LU.64 R16, [R1+0x538] ;  /* 0x0005380001107983 */ /* 0x000f220000300a00 */
[----:B-1----:R-:W-:-:S05]  /*21b20*/  IMAD.MOV.U32 R12, RZ, RZ, R13 ;  /* 0x000000ffff0c7224 */ /* 0x002fca00078e000d */
[----:B------:R-:W-:Y:S04]  /*21b30*/  STL [R1+0x464], R12 ;  /* 0x0004640c01007387 */ /* 0x000fe80000100800 */
[----:B------:R1:W-:Y:S04]  /*21b40*/  STL [R1+0x470], R10 ;  /* 0x0004700a01007387 */ /* 0x0003e80000100800 */
[----:B------:R-:W4:Y:S01]  /*21b50*/  LDL.LU.64 R14, [R1+0x800] ;  /* 0x00080000010e7983 */ /* 0x000f220000300a00 */
[----:B-1----:R-:W-:-:S03]  /*21b60*/  MOV R10, R11 ;  /* 0x0000000b000a7202 */ /* 0x002fc60000000f00 */
[----:B------:R1:W-:Y:S04]  /*21b70*/  STL [R1+0x478], R8 ;  /* 0x0004780801007387 */ /* 0x0003e80000100800 */
[----:B------:R1:W-:Y:S04]  /*21b80*/  STL [R1+0x46c], R10 ;  /* 0x00046c0a01007387 */ /* 0x0003e80000100800 */
[----:B------:R-:W4:Y:S01]  /*21b90*/  LDL.LU.64 R12, [R1+0x7c8] ;  /* 0x0007c800010c7983 */ /* 0x000f220000300a00 */
[----:B-1----:R-:W-:-:S03]  /*21ba0*/  IMAD.MOV.U32 R8, RZ, RZ, R9 ;  /* 0x000000ffff087224 */ /* 0x002fc600078e0009 */
[----:B------:R-:W-:Y:S04]  /*21bb0*/  STL [R1+0x480], R190 ;  /* 0x000480be01007387 */ /* 0x000fe80000100800 */
[----:B------:R1:W-:Y:S04]  /*21bc0*/  STL [R1+0x474], R8 ;  /* 0x0004740801007387 */ /* 0x0003e80000100800 */
[----:B------:R-:W4:Y:S04]  /*21bd0*/  LDL.LU.64 R10, [R1+0x788] ;  /* 0x00078800010a7983 */ /* 0x000f280000300a00 */
[----:B------:R-:W-:Y:S04]  /*21be0*/  STL [R1+0x47c], R191 ;  /* 0x00047cbf01007387 */ /* 0x000fe80000100800 */
[----:B------:R1:W-:Y:S04]  /*21bf0*/  STL [R1+0x488], R20 ;  /* 0x0004881401007387 */ /* 0x0003e80000100800 */
[----:B-1----:R-:W4:Y:S01]  /*21c00*/  LDL.LU.64 R8, [R1+0x738] ;  /* 0x0007380001087983 */ /* 0x002f220000300a00 */
[----:B------:R-:W-:-:S03]  /*21c10*/  IMAD.MOV.U32 R20, RZ, RZ, R21 ;  /* 0x000000ffff147224 */ /* 0x000fc600078e0015 */
[----:B------:R-:W-:Y:S04]  /*21c20*/  STL [R1+0x490], R22 ;  /* 0x0004901601007387 */ /* 0x000fe80000100800 */
[----:B------:R1:W-:Y:S04]  /*21c30*/  STL [R1+0x484], R20 ;  /* 0x0004841401007387 */ /* 0x0003e80000100800 */
[----:B-1----:R-:W4:Y:S01]  /*21c40*/  LDL.LU.64 R20, [R1+0x6f0] ;  /* 0x0006f00001147983 */ /* 0x002f220000300a00 */
[----:B------:R-:W-:-:S03]  /*21c50*/  IMAD.MOV.U32 R22, RZ, RZ, R23 ;  /* 0x000000ffff167224 */ /* 0x000fc600078e0017 */
[----:B--2---:R-:W-:Y:S04]  /*21c60*/  STL [R1+0x498], R6 ;  /* 0x0004980601007387 */ /* 0x004fe80000100800 */
[----:B------:R1:W-:Y:S02]  /*21c70*/  STL [R1+0x48c], R22 ;  /* 0x00048c1601007387 */ /* 0x0003e40000100800 */
[----:B-1----:R-:W-:Y:S02]  /*21c80*/  IMAD.MOV.U32 R22, RZ, RZ, R7 ;  /* 0x000000ffff167224 */ /* 0x002fe400078e0007 */
[----:B------:R-:W2:Y:S04]  /*21c90*/  LDL.LU.64 R6, [R1+0x6a8] ;  /* 0x0006a80001067983 */ /* 0x000ea80000300a00 */
[----:B------:R1:W-:Y:S04]  /*21ca0*/  STL [R1+0x494], R22 ;  /* 0x0004941601007387 */ /* 0x0003e80000100800 */
[----:B---3--:R3:W-:Y:S01]  /*21cb0*/  STL [R1+0x4a0], R4 ;  /* 0x0004a00401007387 */ /* 0x0087e20000100800 */
[----:B-1----:R-:W-:-:S03]  /*21cc0*/  IMAD.MOV.U32 R22, RZ, RZ, R5 ;  /* 0x000000ffff167224 */ /* 0x002fc600078e0005 */
[----:B---3--:R-:W3:Y:S04]  /*21cd0*/  LDL.LU.64 R4, [R1+0x678] ;  /* 0x0006780001047983 */ /* 0x008ee80000300a00 */
[----:B------:R1:W-:Y:S04]  /*21ce0*/  STL [R1+0x49c], R22 ;  /* 0x00049c1601007387 */ /* 0x0003e80000100800 */
[----:B------:R1:W-:Y:S02]  /*21cf0*/  STL [R1+0x4a8], R184 ;  /* 0x0004a8b801007387 */ /* 0x0003e40000100800 */
[----:B-1----:R-:W-:-:S02]  /*21d00*/  MOV R22, R185 ;  /* 0x000000b900167202 */ /* 0x002fc40000000f00 */
[----:B------:R-:W3:Y:S04]  /*21d10*/  LDL.LU.64 R184, [R1+0x540] ;  /* 0x0005400001b87983 */ /* 0x000ee80000300a00 */
        /* <DEDUP_REMOVED lines=9> */
[----:B----4-:R1:W-:Y:S02]  /*21db0*/  STL [R1+0x4c0], R16 ;  /* 0x0004c01001007387 */ /* 0x0103e40000100800 */
[----:B-1----:R-:W-:-:S02]  /*21dc0*/  IMAD.MOV.U32 R16, RZ, RZ, R17 ;  /* 0x000000ffff107224 */ /* 0x002fc400078e0011 */
        /* <DEDUP_REMOVED lines=18> */
[----:B-1----:R-:W4:Y:S04]  /*21ef0*/  LDL.LU.64 R8, [R1+0x6a0] ;  /* 0x0006a00001087983 */ /* 0x002f280000300a00 */
[----:B------:R-:W4:Y:S01]  /*21f00*/  LDL.LU.64 R22, [R1+0x690] ;  /* 0x0006900001167983 */ /* 0x000f220000300a00 */
[----:B------:R-:W-:-:S05]  /*21f10*/  IMAD.MOV.U32 R20, RZ, RZ, R21 ;  /* 0x000000ffff147224 */ /* 0x000fca00078e0015 */
        /* <DEDUP_REMOVED lines=9> */
[----:B------:R1:W-:Y:S01]  /*21fb0*/  STL [R1+0x500], R184 ;  /* 0x000500b801007387 */ /* 0x0003e20000100800 */
[----:B------:R-:W-:-:S03]  /*21fc0*/  IMAD.MOV.U32 R152, RZ, RZ, R185 ;  /* 0x000000ffff987224 */ /* 0x000fc600078e00b9 */
[----:B-1----:R-:W3:Y:S04]  /*21fd0*/  LDL.LU.64 R20, [R1+0x7f0] ;  /* 0x0007f00001147983 */ /* 0x002ee80000300a00 */
[----:B------:R1:W-:Y:S04]  /*21fe0*/  STL [R1+0x508], R2 ;  /* 0x0005080201007387 */ /* 0x0003e80000100800 */
[----:B------:R1:W-:Y:S04]  /*21ff0*/  STL [R1+0x4fc], R152 ;  /* 0x0004fc9801007387 */ /* 0x0003e80000100800 */
[----:B------:R-:W3:Y:S01]  /*22000*/  LDL.LU.64 R184, [R1+0x7b8] ;  /* 0x0007b80001b87983 */ /* 0x000ee20000300a00 */
[----:B-1----:R-:W-:-:S03]  /*22010*/  MOV R2, R3 ;  /* 0x0000000300027202 */ /* 0x002fc60000000f00 */
[----:B------:R-:W-:Y:S04]  /*22020*/  STL [R1+0x510], R18 ;  /* 0x0005101201007387 */ /* 0x000fe80000100800 */
[----:B------:R1:W-:Y:S01]  /*22030*/  STL [R1+0x504], R2 ;  /* 0x0005040201007387 */ /* 0x0003e20000100800 */
[----:B------:R-:W-:-:S03]  /*22040*/  IMAD.MOV.U32 R152, RZ, RZ, R19 ;  /* 0x000000ffff987224 */ /* 0x000fc600078e0013 */
[----:B-1----:R-:W3:Y:S04]  /*22050*/  LDL.LU.64 R2, [R1+0x778] ;  /* 0x0007780001027983 */ /* 0x002ee80000300a00 */
        /* <DEDUP_REMOVED lines=17> */
[----:B------:R-:W-:Y:S04]  /*22170*/  STL [R1+0x52c], R152 ;  /* 0x00052c9801007387 */ /* 0x000fe80000100800 */
[----:B------:R1:W-:Y:S04]  /*22180*/  STL [R1+0x538], R8 ;  /* 0x0005380801007387 */ /* 0x0003e80000100800 */
[----:B------:R1:W-:Y:S02]  /*22190*/  STL [R1+0x540], R22 ;  /* 0x0005401601007387 */ /* 0x0003e40000100800 */
[----:B-1----:R-:W-:-:S05]  /*221a0*/  MOV R8, R9 ;  /* 0x0000000900087202 */ /* 0x002fca0000000f00 */
[----:B------:R1:W-:Y:S01]  /*221b0*/  STL [R1+0x534], R8 ;  /* 0x0005340801007387 */ /* 0x0003e20000100800 */
[----:B------:R-:W-:-:S03]  /*221c0*/  IMAD.MOV.U32 R22, RZ, RZ, R23 ;  /* 0x000000ffff167224 */ /* 0x000fc600078e0017 */
[----:B-1----:R-:W4:Y:S04]  /*221d0*/  LDL.LU.64 R8, [R1+0x818] ;  /* 0x0008180001087983 */ /* 0x002f280000300a00 */
[----:B--2---:R-:W-:Y:S04]  /*221e0*/  STL [R1+0x548], R6 ;  /* 0x0005480601007387 */ /* 0x004fe80000100800 */
[----:B------:R1:W-:Y:S02]  /*221f0*/  STL [R1+0x53c], R22 ;  /* 0x00053c1601007387 */ /* 0x0003e40000100800 */
[----:B-1----:R-:W-:-:S02]  /*22200*/  IMAD.MOV.U32 R22, RZ, RZ, R7 ;  /* 0x000000ffff167224 */ /* 0x002fc400078e0007 */
[----:B------:R-:W2:Y:S04]  /*22210*/  LDL.LU.64 R6, [R1+0x7e8] ;  /* 0x0007e80001067983 */ /* 0x000ea80000300a00 */
[----:B------:R-:W-:Y:S04]  /*22220*/  STL [R1+0x544], R22 ;  /* 0x0005441601007387 */ /* 0x000fe80000100800 */
[----:B---3--:R1:W-:Y:S02]  /*22230*/  STL [R1+0x550], R4 ;  /* 0x0005500401007387 */ /* 0x0083e40000100800 */
[----:B-1----:R-:W-:-:S02]  /*22240*/  IMAD.MOV.U32 R4, RZ, RZ, R5 ;  /* 0x000000ffff047224 */ /* 0x002fc400078e0005 */
[----:B------:R-:W-:Y:S04]  /*22250*/  STL [R1+0x558], R20 ;  /* 0x0005581401007387 */ /* 0x000fe80000100800 */
[----:B------:R1:W-:Y:S04]  /*22260*/  STL [R1+0x54c], R4 ;  /* 0x00054c0401007387 */ /* 0x0003e80000100800 */
[----:B-1----:R-:W3:Y:S01]  /*22270*/  LDL.LU.64 R4, [R1+0x7b0] ;  /* 0x0007b00001047983 */ /* 0x002ee20000300a00 */
[----:B------:R-:W-:-:S03]  /*22280*/  IMAD.MOV.U32 R20, RZ, RZ, R21 ;  /* 0x000000ffff147224 */ /* 0x000fc600078e0015 */
[----:B------:R-:W-:Y:S04]  /*22290*/  STL [R1+0x560], R184 ;  /* 0x000560b801007387 */ /* 0x000fe80000100800 */
[----:B------:R1:W-:Y:S02]  /*222a0*/  STL [R1+0x554], R20 ;  /* 0x0005541401007387 */ /* 0x0003e40000100800 */
[----:B-1----:R-:W-:Y:S02]  /*222b0*/  IMAD.MOV.U32 R20, RZ, RZ, R185 ;  /* 0x000000ffff147224 */ /* 0x002fe400078e00b9 */
[----:B------:R-:W3:Y:S04]  /*222c0*/  LDL.LU.64 R184, [R1+0x770] ;  /* 0x0007700001b87983 */ /* 0x000ee80000300a00 */
[----:B------:R-:W-:Y:S04]  /*222d0*/  STL [R1+0x55c], R20 ;  /* 0x00055c1401007387 */ /* 0x000fe80000100800 */
[----:B------:R1:W-:Y:S04]  /*222e0*/  STL [R1+0x568], R2 ;  /* 0x0005680201007387 */ /* 0x0003e80000100800 */
[----:B------:R-:W-:Y:S01]  /*222f0*/  STL [R1+0x570], R18 ;  /* 0x0005701201007387 */ /* 0x000fe20000100800 */
[----:B-1----:R-:W-:-:S05]  /*22300*/  MOV R2, R3 ;  /* 0x0000000300027202 */ /* 0x002fca0000000f00 */
[----:B------:R1:W-:Y:S04]  /*22310*/  STL [R1+0x564], R2 ;  /* 0x0005640201007387 */ /* 0x0003e80000100800 */
[----:B-1----:R-:W3:Y:S01]  /*22320*/  LDL.LU.64 R2, [R1+0x720] ;  /* 0x0007200001027983 */ /* 0x002ee20000300a00 */
[----:B------:R-:W-:-:S03]  /*22330*/  IMAD.MOV.U32 R18, RZ, RZ, R19 ;  /* 0x000000ffff127224 */ /* 0x000fc600078e0013 */
[----:B----4-:R1:W-:Y:S04]  /*22340*/  STL [R1+0x578], R16 ;  /* 0x0005781001007387 */ /* 0x0103e80000100800 */
[----:B------:R-:W-:Y:S04]  /*22350*/  STL [R1+0x56c], R18 ;  /* 0x00056c1201007387 */ /* 0x000fe80000100800 */
        /* <DEDUP_REMOVED lines=12> */
[----:B------:R-:W4:Y:S04]  /*22420*/  LDL.LU.64 R22, [R1+0x838] ;  /* 0x0008380001167983 */ /* 0x000f280000300a00 */
[----:B------:R-:W4:Y:S01]  /*22430*/  LDL.LU.64 R20, [R1+0x810] ;  /* 0x0008100001147983 */ /* 0x000f220000300a00 */
[----:B-1----:R-:W-:-:S05]  /*22440*/  IMAD.MOV.U32 R10, RZ, RZ, R11 ;  /* 0x000000ffff0a7224 */ /* 0x002fca00078e000b */
[----:B------:R-:W-:Y:S04]  /*22450*/  STL [R1+0x58c], R10 ;  /* 0x00058c0a01007387 */ /* 0x000fe80000100800 */
[----:B------:R1:W-:Y:S04]  /*22460*/  STL [R1+0x598], R8 ;  /* 0x0005980801007387 */ /* 0x0003e80000100800 */
[----:B------:R-:W4:Y:S04]  /*22470*/  LDL.LU.64 R18, [R1+0x7e0] ;  /* 0x0007e00001127983 */ /* 0x000f280000300a00 */
[----:B------:R-:W4:Y:S01]  /*22480*/  LDL.LU.64 R16, [R1+0x7a8] ;  /* 0x0007a80001107983 */ /* 0x000f220000300a00 */
[----:B-1----:R-:W-:-:S05]  /*22490*/  MOV R8, R9 ;  /* 0x0000000900087202 */ /* 0x002fca0000000f00 */
[----:B------:R-:W-:Y:S04]  /*224a0*/  STL [R1+0x594], R8 ;  /* 0x0005940801007387 */ /* 0x000fe80000100800 */
[----:B--2---:R1:W-:Y:S04]  /*224b0*/  STL [R1+0x5a0], R6 ;  /* 0x0005a00601007387 */ /* 0x0043e80000100800 */
[----:B------:R-:W2:Y:S04]  /*224c0*/  LDL.LU.64 R14, [R1+0x768] ;  /* 0x00076800010e7983 */ /* 0x000ea80000300a00 */
[----:B------:R-:W2:Y:S01]  /*224d0*/  LDL.LU.64 R12, [R1+0x758] ;  /* 0x00075800010c7983 */ /* 0x000ea20000300a00 */
[----:B-1----:R-:W-:-:S05]  /*224e0*/  IMAD.MOV.U32 R6, RZ, RZ, R7 ;  /* 0x000000ffff067224 */ /* 0x002fca00078e0007 */
[----:B------:R-:W-:Y:S04]  /*224f0*/  STL [R1+0x59c], R6 ;  /* 0x00059c0601007387 */ /* 0x000fe80000100800 */
[----:B---3--:R1:W-:Y:S04]  /*22500*/  STL [R1+0x5a8], R4 ;  /* 0x0005a80401007387 */ /* 0x0083e80000100800 */
[----:B------:R-:W3:Y:S04]  /*22510*/  LDL.LU.64 R10, [R1+0x878] ;  /* 0x00087800010a7983 */ /* 0x000ee80000300a00 */
[----:B------:R-:W3:Y:S01]  /*22520*/  LDL.LU.64 R8, [R1+0x868] ;  /* 0x0008680001087983 */ /* 0x000ee20000300a00 */
[----:B-1----:R-:W-:-:S05]  /*22530*/  IMAD.MOV.U32 R4, RZ, RZ, R5 ;  /* 0x000000ffff047224 */ /* 0x002fca00078e0005 */
[----:B------:R1:W-:Y:S04]  /*22540*/  STL [R1+0x5a4], R4 ;  /* 0x0005a40401007387 */ /* 0x0003e80000100800 */
[----:B------:R1:W-:Y:S04]  /*22550*/  STL [R1+0x5b0], R184 ;  /* 0x0005b0b801007387 */ /* 0x0003e80000100800 */
[----:B------:R-:W3:Y:S04]  /*22560*/  LDL.LU.64 R6, [R1+0x850] ;  /* 0x0008500001067983 */ /* 0x000ee80000300a00 */
[----:B-1----:R-:W3:Y:S01]  /*22570*/  LDL.LU.64 R4, [R1+0x830] ;  /* 0x0008300001047983 */ /* 0x002ee20000300a00 */
[----:B------:R-:W-:-:S05]  /*22580*/  IMAD.MOV.U32 R184, RZ, RZ, R185 ;  /* 0x000000ffffb87224 */ /* 0x000fca00078e00b9 */
[----:B------:R1:W-:Y:S04]  /*22590*/  STL [R1+0x5ac], R184 ;  /* 0x0005acb801007387 */ /* 0x0003e80000100800 */
[----:B------:R1:W-:Y:S04]  /*225a0*/  STL [R1+0x5b8], R2 ;  /* 0x0005b80201007387 */ /* 0x0003e80000100800 */
[----:B-1----:R-:W3:Y:S01]  /*225b0*/  LDL.LU.64 R184, [R1+0x808] ;  /* 0x0008080001b87983 */ /* 0x002ee20000300a00 */
[----:B------:R-:W-:-:S03]  /*225c0*/  IMAD.MOV.U32 R186, RZ, RZ, R3 ;  /* 0x000000ffffba7224 */ /* 0x000fc600078e0003 */
[----:B------:R-:W3:Y:S04]  /*225d0*/  LDL.LU.64 R2, [R1+0x7d8] ;  /* 0x0007d80001027983 */ /* 0x000ee80000300a00 */
[----:B------:R-:W-:Y:S04]  /*225e0*/  STL [R1+0x5b4], R186 ;  /* 0x0005b4ba01007387 */ /* 0x000fe80000100800 */
[----:B----4-:R1:W-:Y:S04]  /*225f0*/  STL [R1+0x5c0], R182 ;  /* 0x0005c0b601007387 */ /* 0x0103e80000100800 */
[----:B------:R-:W4:Y:S01]  /*22600*/  LDL.LU.64 R190, [R1+0x7a0] ;  /* 0x0007a00001be7983 */ /* 0x000f220000300a00 */
[----:B-1----:R-:W-:-:S03]  /*22610*/  IMAD.MOV.U32 R182, RZ, RZ, R183 ;  /* 0x000000ffffb67224 */ /* 0x002fc600078e00b7 */
[----:B------:R-:W-:Y:S01]  /*22620*/  STL [R1+0x5c8], R152 ;  /* 0x0005c89801007387 */ /* 0x000fe20000100800 */
[----:B------:R-:W-:-:S03]  /*22630*/  MOV R186, R153 ;  /* 0x0000009900ba7202 */ /* 0x000fc60000000f00 */
[----:B------:R1:W-:Y:S04]  /*22640*/  STL [R1+0x5bc], R182 ;  /* 0x0005bcb601007387 */ /* 0x0003e80000100800 */
[----:B-1----:R-:W4:Y:S04]  /*22650*/  LDL.LU.64 R182, [R1+0x760] ;  /* 0x0007600001b67983 */ /* 0x002f280000300a00 */
[----:B------:R1:W5:Y:S04]  /*22660*/  LDL.LU.64 R152, [R1+0xaf8] ;  /* 0x000af80001987983 */ /* 0x0003680000300a00 */
[----:B------:R1:W-:Y:S04]  /*22670*/  STL [R1+0x5d0], R188 ;  /* 0x0005d0bc01007387 */ /* 0x0003e80000100800 */
[----:B------:R1:W-:Y:S04]  /*22680*/  STL [R1+0x5c4], R186 ;  /* 0x0005c4ba01007387 */ /* 0x0003e80000100800 */
[----:B-1----:R1:W5:Y:S01]  /*22690*/  LDL.LU R188, [R1+0xaf0] ;  /* 0x000af00001bc7983 */ /* 0x0023620000300800 */
[----:B------:R-:W-:-:S03]  /*226a0*/  IMAD.MOV.U32 R186, RZ, RZ, R189 ;  /* 0x000000ffffba7224 */ /* 0x000fc600078e00bd */
[----:B------:R-:W-:Y:S04]  /*226b0*/  STL [R1+0x5d8], R22 ;  /* 0x0005d81601007387 */ /* 0x000fe80000100800 */
[----:B------:R1:W-:Y:S02]  /*226c0*/  STL [R1+0x5cc], R186 ;  /* 0x0005ccba01007387 */ /* 0x0003e40000100800 */
[----:B-1----:R-:W-:Y:S02]  /*226d0*/  IMAD.MOV.U32 R186, RZ, RZ, R23 ;  /* 0x000000ffffba7224 */ /* 0x002fe400078e0017 */
[----:B------:R1:W5:Y:S04]  /*226e0*/  LDL.LU.64 R22, [R1+0xae8] ;  /* 0x000ae80001167983 */ /* 0x0003680000300a00 */
[----:B------:R-:W-:Y:S04]  /*226f0*/  STL [R1+0x5e0], R20 ;  /* 0x0005e01401007387 */ /* 0x000fe80000100800 */
[----:B------:R1:W-:Y:S02]  /*22700*/  STL [R1+0x5d4], R186 ;  /* 0x0005d4ba01007387 */ /* 0x0003e40000100800 */
[----:B-1----:R-:W-:-:S02]  /*22710*/  IMAD.MOV.U32 R186, RZ, RZ, R21 ;  /* 0x000000ffffba7224 */ /* 0x002fc400078e0015 */
        /* <DEDUP_REMOVED lines=9> */
[----:B--2---:R-:W-:Y:S04]  /*227b0*/  STL [R1+0x5f8], R14 ;  /* 0x0005f80e01007387 */ /* 0x004fe80000100800 */
[----:B------:R2:W-:Y:S02]  /*227c0*/  STL [R1+0x5ec], R186 ;  /* 0x0005ecba01007387 */ /* 0x0005e40000100800 */
[----:B--2---:R-:W-:-:S02]  /*227d0*/  MOV R186, R15 ;  /* 0x0000000f00ba7202 */ /* 0x004fc40000000f00 */
[----:B------:R1:W5:Y:S04]  /*227e0*/  LDL.LU.64 R14, [R1+0xac8] ;  /* 0x000ac800010e7983 */ /* 0x0003680000300a00 */
[----:B------:R-:W-:Y:S04]  /*227f0*/  STL [R1+0x600], R12 ;  /* 0x0006000c01007387 */ /* 0x000fe80000100800 */
[----:B------:R2:W-:Y:S02]  /*22800*/  STL [R1+0x5f4], R186 ;  /* 0x0005f4ba01007387 */ /* 0x0005e40000100800 */
[----:B--2---:R-:W-:-:S02]  /*22810*/  IMAD.MOV.U32 R186, RZ, RZ, R13 ;  /* 0x000000ffffba7224 */ /* 0x004fc400078e000d */
[----:B------:R1:W5:Y:S04]  /*22820*/  LDL.LU.64 R12, [R1+0xac0] ;  /* 0x000ac000010c7983 */ /* 0x0003680000300a00 */
[----:B---3--:R-:W-:Y:S04]  /*22830*/  STL [R1+0x608], R10 ;  /* 0x0006080a01007387 */ /* 0x008fe80000100800 */
[----:B------:R2:W-:Y:S02]  /*22840*/  STL [R1+0x5fc], R186 ;  /* 0x0005fcba01007387 */ /* 0x0005e40000100800 */
[----:B--2---:R-:W-:-:S02]  /*22850*/  IMAD.MOV.U32 R186, RZ, RZ, R11 ;  /* 0x000000ffffba7224 */ /* 0x004fc400078e000b */
[----:B------:R1:W5:Y:S04]  /*22860*/  LDL.LU.64 R10, [R1+0xab8] ;  /* 0x000ab800010a7983 */ /* 0x0003680000300a00 */
[----:B------:R-:W-:Y:S04]  /*22870*/  STL [R1+0x610], R8 ;  /* 0x0006100801007387 */ /* 0x000fe80000100800 */
        /* <DEDUP_REMOVED lines=13> */
[----:B--2---:R-:W-:-:S02]  /*22950*/  MOV R186, R185 ;  /* 0x000000b900ba7202 */ /* 0x004fc40000000f00 */
[----:B------:R-:W2:Y:S04]  /*22960*/  LDL.LU.64 R184, [R1+0xa98] ;  /* 0x000a980001b87983 */ /* 0x000ea80000300a00 */
[----:B------:R-:W-:Y:S04]  /*22970*/  STL [R1+0x630], R2 ;  /* 0x0006300201007387 */ /* 0x000fe80000100800 */
[----:B------:R3:W-:Y:S02]  /*22980*/  STL [R1+0x624], R186 ;  /* 0x000624ba01007387 */ /* 0x0007e40000100800 */
[----:B---3--:R-:W-:-:S02]  /*22990*/  IMAD.MOV.U32 R186, RZ, RZ, R3 ;  /* 0x000000ffffba7224 */ /* 0x008fc400078e0003 */
[----:B------:R1:W5:Y:S04]  /*229a0*/  LDL.LU.64 R2, [R1+0xa90] ;  /* 0x000a900001027983 */ /* 0x0003680000300a00 */
[----:B----4-:R-:W-:Y:S04]  /*229b0*/  STL [R1+0x638], R190 ;  /* 0x000638be01007387 */ /* 0x010fe80000100800 */
[----:B------:R3:W-:Y:S02]  /*229c0*/  STL [R1+0x62c], R186 ;  /* 0x00062cba01007387 */ /* 0x0007e40000100800 */
[----:B---3--:R-:W-:-:S05]  /*229d0*/  IMAD.MOV.U32 R186, RZ, RZ, R191 ;  /* 0x000000ffffba7224 */ /* 0x008fca00078e00bf */
[----:B------:R3:W-:Y:S04]  /*229e0*/  STL [R1+0x634], R186 ;  /* 0x000634ba01007387 */ /* 0x0007e80000100800 */
[----:B------:R4:W-:Y:S01]  /*229f0*/  STL [R1+0x640], R182 ;  /* 0x000640b601007387 */ /* 0x0009e20000100800 */
[----:B------:R-:W-:Y:S01]  /*22a00*/  UMOV UR4, 0x3 ;  /* 0x0000000300047882 */ /* 0x000fe20000000000 */
[----:B---3--:R-:W-:Y:S01]  /*22a10*/  SHF.L.U32 R186, R177, 0x2, RZ ;  /* 0x00000002b1ba7819 */ /* 0x008fe200000006ff */
[----:B----4-:R-:W-:-:S05]  /*22a20*/  IMAD.MOV.U32 R182, RZ, RZ, R183 ;  /* 0x000000ffffb67224 */ /* 0x010fca00078e00b7 */
[----:B------:R3:W-:Y:S02]  /*22a30*/  STL [R1+0x63c], R182 ;  /* 0x00063cb601007387 */ /* 0x0007e40000100800 */
[----:B---3--:R-:W-:Y:S01]  /*22a40*/  IMAD.U32 R182, RZ, RZ, UR4 ;  /* 0x00000004ffb67e24 */ /* 0x008fe2000f8e00ff */
[----:B------:R-:W-:-:S04]  /*22a50*/  UMOV UR4, 0xffffffff ;  /* 0xffffffff00047882 */ /* 0x000fc80000000000 */
[----:B------:R3:W-:Y:S01]  /*22a60*/  STL [R1+0x644], R182 ;  /* 0x000644b601007387 */ /* 0x0007e20000100800 */
        /* <DEDUP_REMOVED lines=8> */
[----:B------:R-:W-:Y:S01]  /*22af0*/  CS2R R104, SRZ ;  /* 0x0000000000687805 */ /* 0x000fe2000001ff00 */
[----:B---3--:R-:W-:Y:S01]  /*22b00*/  IMAD.MOV.U32 R182, RZ, RZ, RZ ;  /* 0x000000ffffb67224 */ /* 0x008fe200078e00ff */
        /* <DEDUP_REMOVED lines=54> */
[----:B--2---:R-:W-:-:S04]  /*22e70*/  SHF.R.S32.HI R44, RZ, 0x1f, R185 ;  /* 0x0000001fff2c7819 */ /* 0x004fc800000114b9 */
[----:B------:R-:W-:Y:S02]  /*22e80*/  LEA.HI R44, R44, R185, RZ, 0x7 ;  /* 0x000000b92c2c7211 */ /* 0x000fe400078f38ff */
[----:B------:R-:W-:-:S04]  /*22e90*/  SHF.R.S32.HI R185, RZ, 0x1f, R177 ;  /* 0x0000001fffb97819 */ /* 0x000fc800000114b1 */
[----:B------:R-:W-:Y:S02]  /*22ea0*/  SHF.L.U64.HI R185, R177, 0x2, R185 ;  /* 0x00000002b1b97819 */ /* 0x000fe400000102b9 */
[----:B------:R-:W-:-:S05]  /*22eb0*/  SHF.R.S32.HI R177, RZ, 0x7, R44 ;  /* 0x00000007ffb17819 */ /* 0x000fca000001142c */
[----:B------:R2:W-:Y:S01]  /*22ec0*/  STL [R1+0x64c], R177 ;  /* 0x00064cb101007387 */ /* 0x0005e20000100800 */
[----:B------:R-:W-:-:S05]  /*22ed0*/  VIADD R189, R177, 0xfffffffc ;  /* 0xfffffffcb1bd7836 */ /* 0x000fca0000000000 */
[----:B------:R1:W-:Y:S01]  /*22ee0*/  STL [R1+0x660], R189 ;  /* 0x000660bd01007387 */ /* 0x0003e20000100800 */
[----:B--2---:R-:W-:-:S05]  /*22ef0*/  IMAD.U32 R177, RZ, RZ, UR4 ;  /* 0x00000004ffb17e24 */ /* 0x004fca000f8e00ff */
[----:B------:R1:W-:Y:S01]  /*22f00*/  STL [R1+0x648], R177 ;  /* 0x000648b101007387 */ /* 0x0003e20000100800 */
[----:B------:R-:W-:Y:S02]  /*22f10*/  SHF.R.S32.HI R183, RZ, 0x1f, R184 ;  /* 0x0000001fffb77819 */ /* 0x000fe400000114b8 */
[----:B------:R-:W-:Y:S02]  /*22f20*/  CS2R R44, SRZ ;  /* 0x00000000002c7805 */ /* 0x000fe4000001ff00 */
[C---:B------:R-:W-:Y:S01]  /*22f30*/  SHF.L.U64.HI R183, R184.reuse, 0x2, R183 ;  /* 0x00000002b8b77819 */ /* 0x040fe200000102b7 */
[----:B------:R-:W-:-:S07]  /*22f40*/  IMAD.SHL.U32 R184, R184, 0x4, RZ ;  /* 0x00000004b8b87824 */ /* 0x000fce00078e00ff */
.L_x_1:
[----:B-1----:R-:W2:Y:S01]  /*22f50*/  LDL.LU R189, [R1+0x648] ;  /* 0x0006480001bd7983 */ /* 0x002ea20000300800 */
[----:B------:R-:W-:-:S04]  /*22f60*/  DEPBAR.LE SB0, 0x6 ;  /* 0x000081800000791a */ /* 0x000fc80000000000 */
[----:B------:R-:W3:Y:S01]  /*22f70*/  LDL R177, [R1+0x658] ;  /* 0x0006580001b17983 */ /* 0x000ee20000100800 */
[----:B------:R-:W-:Y:S06]  /*22f80*/  BAR.SYNC.DEFER_BLOCKING 0x0 ;  /* 0x0000000000007b1d */ /* 0x000fec0000010000 */
[----:B------:R-:W-:Y:S01]  /*22f90*/  UMOV UR7, 0x40000040 ;  /* 0x4000004000077882 */ /* 0x000fe20000000000 */
[----:B-----5:R1:W-:Y:S04]  /*22fa0*/  STL [R1+0xa8c], R0 ;  /* 0x000a8c0001007387 */ /* 0x0203e80000100800 */
[----:B-1----:R-:W4:Y:S01]  /*22fb0*/  LDL.LU R0, [R1+0x644] ;  /* 0x0006440001007983 */ /* 0x002f220000300800 */
[----:B------:R-:W-:Y:S01]  /*22fc0*/  WARPGROUP.ARRIVE ;  /* 0x00000000000079c5 */ /* 0x000fe20000000000 */
[----:B--2---:R-:W-:-:S02]  /*22fd0*/  R2UR UR4, R189 ;  /* 0x00000000bd0472ca */ /* 0x004fc400000e0000 */
[----:B---3--:R-:W-:-:S11]  /*22fe0*/  R2UR UR20, R177 ;  /* 0x00000000b11472ca */ /* 0x008fd600000e0000 */
[----:B------:R-:W-:-:S04]  /*22ff0*/  UIADD3 UR4, UR4, 0x1, URZ ;  /* 0x0000000104047890 */ /* 0x000fc8000fffe03f */
[----:B------:R-:W-:-:S04]  /*23000*/  UISETP.GT.AND UP0, UPT, UR4, 0x4, UPT ;  /* 0x000000040400788c */ /* 0x000fc8000bf04270 */
[----:B------:R-:W-:-:S04]  /*23010*/  USEL UR5, UR4, URZ, !UP0 ;  /* 0x0000003f04057287 */ /* 0x000fc8000c000000 */
[----:B------:R-:W-:Y:S02]  /*23020*/  ULEA UR4, UR5, UR20, 0x10 ;  /* 0x0000001405047291 */ /* 0x000fe4000f8e803f */
[----:B------:R-:W-:Y:S02]  /*23030*/  IMAD.U32 R177, RZ, RZ, UR5 ;  /* 0x00000005ffb17e24 */ /* 0x000fe4000f8e00ff */
[----:B------:R-:W-:Y:S02]  /*23040*/  UIADD3 UR5, UR4, 0x50000, URZ ;  /* 0x0005000004057890 */ /* 0x000fe4000fffe03f */
[----:B------:R-:W-:Y:S02]  /*23050*/  USHF.R.U32.HI UR4, URZ, 0x4, UR4 ;  /* 0x000000043f047899 */ /* 0x000fe40008011604 */
[----:B------:R-:W-:Y:S02]  /*23060*/  USHF.R.U32.HI UR5, URZ, 0x4, UR5 ;  /* 0x000000043f057899 */ /* 0x000fe40008011605 */
[----:B------:R-:W-:-:S02]  /*23070*/  USGXT.U32 UR4, UR4, 0xe ;  /* 0x0000000e0404789a */ /* 0x000fc40008000000 */
[----:B------:R-:W-:-:S03]  /*23080*/  USGXT.U32 UR6, UR5, 0xe ;  /* 0x0000000e0506789a */ /* 0x000fc60008000000 */
[----:B------:R-:W-:-:S06]  /*23090*/  UMOV UR5, 0x40000040 ;  /* 0x4000004000057882 */ /* 0x000fcc0000000000 */
[----:B------:R-:W-:Y:S01]  /*230a0*/  HGMMA.64x128x8.F32.TF32 R88, gdesc[UR4], R88 ;  /* 0x05e00000045879f0 */ /* 0x000fe20008702858 */
[----:B------:R-:W-:Y:S02]  /*230b0*/  UIADD3 UR8, UP0, UR4, 0x2, URZ ;  /* 0x0000000204087890 */ /* 0x000fe4000ff1e03f */
[----:B------:R-:W-:Y:S01]  /*230c0*/  UIADD3 UR10, UP1, UR6, 0x2, URZ ;  /* 0x00000002060a7890 */ /* 0x000fe2000ff3e03f */
[----:B------:R-:W-:Y:S01]  /*230d0*/  UMOV UR4, URZ ;  /* 0x0000003f00047c82 */ /* 0x000fe20008000000 */
[----:B------:R-:W-:Y:S01]  /*230e0*/  UMOV UR5, URZ ;  /* 0x0000003f00057c82 */ /* 0x000fe20008000000 */
[----:B------:R-:W-:Y:S02]  /*230f0*/  UIADD3.X UR9, UR4, 0x40000040, URZ, UP0, !UPT ;  /* 0x4000004004097890 */ /* 0x000fe400087fe43f */
[----:B------:R-:W-:-:S09]  /*23100*/  UIADD3.X UR11, UR5, 0x40000040, URZ, UP1, !UPT ;  /* 0x40000040050b7890 */ /* 0x000fd20008ffe43f */
[----:B------:R-:W-:Y:S01]  /*23110*/  HGMMA.64x128x8.F32.TF32 R88, gdesc[UR8], R88 ;  /* 0x05e00000085879f0 */ /* 0x000fe20008702858 */
[----:B------:R-:W-:Y:S02]  /*23120*/  UIADD3.64 UR12, UR8, 0x2, URZ ;  /* 0x00000002080c7897 */ /* 0x000fe4000fffe03f */
[----:B------:R-:W-:-:S09]  /*23130*/  UIADD3.64 UR14, UR10, 0x2, URZ ;  /* 0x000000020a0e7897 */ /* 0x000fd2000fffe03f */
[----:B------:R-:W-:Y:S01]  /*23140*/  HGMMA.64x128x8.F32.TF32 R88, gdesc[UR12], R88 ;  /* 0x05e000000c5879f0 */ /* 0x000fe20008702858 */
[----:B------:R-:W-:Y:S02]  /*23150*/  UIADD3.64 UR12, UR8, 0x4, URZ ;  /* 0x00000004080c7897 */ /* 0x000fe4000fffe03f */
[----:B------:R-:W-:Y:S02]  /*23160*/  UIADD3.64 UR14, UR10, 0x4, URZ ;  /* 0x000000040a0e7897 */ /* 0x000fe4000fffe03f */
[----:B------:R-:W-:Y:S02]  /*23170*/  UIADD3.64 UR16, UR8, 0x3fe, URZ ;  /* 0x000003fe08107897 */ /* 0x000fe4000fffe03f */
[----:B------:R-:W-:-:S05]  /*23180*/  UIADD3.64 UR18, UR10, 0x3fe, URZ ;  /* 0x000003fe0a127897 */ /* 0x000fca000fffe03f */
[----:B------:R-:W-:Y:S02]  /*23190*/  HGMMA.64x128x8.F32.TF32 R88, gdesc[UR12], R88 ;  /* 0x05e000000c5879f0 */ /* 0x000fe40008702858 */
[----:B------:R-:W-:Y:S01]  /*231a0*/  UMOV UR4, UR18 ;  /* 0x0000001200047c82 */ /* 0x000fe20008000000 */
[----:B------:R-:W-:-:S09]  /*231b0*/  UMOV UR5, UR19 ;  /* 0x0000001300057c82 */ /* 0x000fd20008000000 */
[----:B------:R-:W-:Y:S01]  /*231c0*/  HGMMA.64x128x8.F32.TF32 R88, gdesc[UR16], R88 ;  /* 0x05e00000105879f0 */ /* 0x000fe20008702858 */
[----:B------:R-:W-:Y:S02]  /*231d0*/  UIADD3.64 UR16, UR8, 0x400, URZ ;  /* 0x0000040008107897 */ /* 0x000fe4000fffe03f */
[----:B------:R-:W-:Y:S02]  /*231e0*/  UIADD3.64 UR18, UR10, 0x400, URZ ;  /* 0x000004000a127897 */ /* 0x000fe4000fffe03f */
[----:B------:R-:W-:-:S07]  /*231f0*/  UIADD3.64 UR22, UR10, 0x402, URZ ;  /* 0x000004020a167897 */ /* 0x000fce000fffe03f */
[----:B------:R-:W-:Y:S01]  /*23200*/  HGMMA.64x128x8.F32.TF32 R88, gdesc[UR16], R88 ;  /* 0x05e00000105879f0 */ /* 0x000fe20008702858 */
[----:B------:R-:W-:Y:S01]  /*23210*/  UMOV UR17, UR20 ;  /* 0x0000001400117c82 */ /* 0x000fe20008000000 */
[----:B------:R-:W-:Y:S02]  /*23220*/  UIADD3.64 UR20, UR8, 0x402, URZ ;  /* 0x0000040208147897 */ /* 0x000fe4000fffe03f */
[----:B------:R-:W-:Y:S02]  /*23230*/  UIADD3.64 UR24, UR8, 0x404, URZ ;  /* 0x0000040408187897 */ /* 0x000fe4000fffe03f */
[----:B------:R-:W-:-:S06]  /*23240*/  UIADD3.64 UR26, UR10, 0x404, URZ ;  /* 0x000004040a1a7897 */ /* 0x000fcc000fffe03f */
[----:B------:R-:W-:Y:S01]  /*23250*/  HGMMA.64x128x8.F32.TF32 R88, gdesc[UR20], R88 ;  /* 0x05e00000145879f0 */ /* 0x000fe20008702858 */
[----:B------:R-:W-:Y:S02]  /*23260*/  UIADD3.64 UR28, UR8, 0x7fe, URZ ;  /* 0x000007fe081c7897 */ /* 0x000fe4000fffe03f */
[----:B------:R-:W-:-:S09]  /*23270*/  UIADD3.64 UR30, UR10, 0x7fe, URZ ;  /* 0x000007fe0a1e7897 */ /* 0x000fd2000fffe03f */
        /* <DEDUP_REMOVED lines=19> */
[----:B------:R-:W-:Y:S01]  /*233b0*/  UMOV UR20, UR4 ;  /* 0x0000000400147c82 */ /* 0x000fe20008000000 */
[----:B------:R-:W-:Y:S01]  /*233c0*/  UMOV UR21, UR5 ;  /* 0x0000000500157c82 */ /* 0x000fe20008000000 */
[----:B------:R-:W-:Y:S02]  /*233d0*/  UIADD3.64 UR56, UR8, 0xc04, URZ ;  /* 0x00000c0408387897 */ /* 0x000fe4000fffe03f */
[----:B------:R-:W-:Y:S02]  /*233e0*/  UIADD3.64 UR58, UR10, 0xc04, URZ ;  /* 0x00000c040a3a7897 */ /* 0x000fe4000fffe03f */
[----:B------:R-:W-:-:S05]  /*233f0*/  UIADD3.64 UR4, UR8, 0x1fe, URZ ;  /* 0x000001fe08047897 */ /* 0x000fca000fffe03f */
[----:B------:R-:W-:-:S12]  /*23400*/  HGMMA.64x128x8.F32.TF32 R88, gdesc[UR52], R88 ;  /* 0x05e00000345879f0 */ /* 0x000fd80008702858 */
[----:B------:R-:W-:-:S12]  /*23410*/  HGMMA.64x128x8.F32.TF32 R88, gdesc[UR56], R88 ;  /* 0x05e00000385879f0 */ /* 0x000fd80008702858 */
[----:B------:R-:W-:Y:S01]  /*23420*/  HGMMA.64x128x8.F32.TF32 R24, gdesc[UR4], R24 ;  /* 0x05e00000041879f0 */ /* 0x000fe20008702818 */
[----:B------:R-:W-:Y:S01]  /*23430*/  UIADD3.64 UR4, UR8, 0x200, URZ ;  /* 0x0000020008047897 */ /* 0x000fe2000fffe03f */
[----:B------:R-:W-:Y:S01]  /*23440*/  UMOV UR6, UR10 ;  /* 0x0000000a00067c82 */ /* 0x000fe20008000000 */
[----:B------:R-:W-:Y:S01]  /*23450*/  UMOV UR7, UR11 ;  /* 0x0000000b00077c82 */ /* 0x000fe20008000000 */
[----:B------:R-:W-:-:S08]  /*23460*/  UIADD3.64 UR12, UR10, 0x2, URZ ;  /* 0x000000020a0c7897 */ /* 0x000fd0000fffe03f */
[----:B------:R-:W-:Y:S01]  /*23470*/  HGMMA.64x128x8.F32.TF32 R24, gdesc[UR4], R24 ;  /* 0x05e00000041879f0 */ /* 0x000fe20008702818 */
[----:B------:R-:W-:Y:S01]  /*23480*/  UIADD3.64 UR4, UR8, 0x202, URZ ;  /* 0x0000020208047897 */ /* 0x000fe2000fffe03f */
[----:B------:R-:W-:Y:S01]  /*23490*/  UMOV UR6, UR12 ;  /* 0x0000000c00067c82 */ /* 0x000fe20008000000 */
[----:B------:R-:W-:Y:S01]  /*234a0*/  UMOV UR7, UR13 ;  /* 0x0000000d00077c82 */ /* 0x000fe20008000000 */
[----:B------:R-:W-:-:S08]  /*234b0*/  UIADD3.64 UR12, UR8, 0x204, URZ ;  /* 0x00000204080c7897 */ /* 0x000fd0000fffe03f */
[----:B------:R-:W-:Y:S01]  /*234c0*/  HGMMA.64x128x8.F32.TF32 R24, gdesc[UR4], R24 ;  /* 0x05e00000041879f0 */ /* 0x000fe20008702818 */
[----:B------:R-:W-:-:S11]  /*234d0*/  UIADD3.64 UR4, UR8, 0x5fe, URZ ;  /* 0x000005fe08047897 */ /* 0x000fd6000fffe03f */
[----:B------:R-:W-:Y:S01]  /*234e0*/  HGMMA.64x128x8.F32.TF32 R24, gdesc[UR12], R24 ;  /* 0x05e000000c1879f0 */ /* 0x000fe20008702818 */
[----:B------:R-:W-:Y:S01]  /*234f0*/  UMOV UR6, UR20 ;  /* 0x0000001400067c82 */ /* 0x000fe20008000000 */
[----:B------:R-:W-:Y:S01]  /*23500*/  UMOV UR7, UR21 ;  /* 0x0000001500077c82 */ /* 0x000fe20008000000 */
[----:B------:R-:W-:Y:S01]  /*23510*/  UMOV UR11, UR17 ;  /* 0x00000011000b7c82 */ /* 0x000fe20008000000 */
[----:B------:R-:W-:-:S08]  /*23520*/  UIADD3.64 UR16, UR8, 0x600, URZ ;  /* 0x0000060008107897 */ /* 0x000fd0000fffe03f */
[----:B------:R-:W-:Y:S01]  /*23530*/  HGMMA.64x128x8.F32.TF32 R24, gdesc[UR4], R24 ;  /* 0x05e00000041879f0 */ /* 0x000fe20008702818 */
[----:B------:R-:W-:-:S11]  /*23540*/  UIADD3.64 UR20, UR8, 0x602, URZ ;  /* 0x0000060208147897 */ /* 0x000fd6000fffe03f */
        /* <DEDUP_REMOVED lines=15> */
[----:B------:R1:W-:Y:S01]  /*23640*/  STL [R1+0x648], R177 ;  /* 0x000648b101007387 */ /* 0x0003e20000100800 */
[----:B----4-:R-:W-:-:S03]  /*23650*/  R2UR UR10, R0 ;  /* 0x00000000000a72ca */ /* 0x010fc600000e0000 */
[----:B------:R-:W2:Y:S01]  /*23660*/  LDL R0, [R1+0x660] ;  /* 0x0006600001007983 */ /* 0x000ea20000100800 */
[----:B------:R-:W-:Y:S02]  /*23670*/  UIADD3.64 UR52, UR8, 0xe02, URZ ;  /* 0x00000e0208347897 */ /* 0x000fe4000fffe03f */
[----:B------:R-:W-:Y:S01]  /*23680*/  UIADD3.64 UR56, UR8, 0xe04, URZ ;  /* 0x00000e0408387897 */ /* 0x000fe2000fffe03f */
[----:B-1----:R-:W1:Y:S03]  /*23690*/  LDC R177, c[0x0][0x230] ;  /* 0x00008c00ffb17b82 */ /* 0x002e660000000800 */
[----:B------:R-:W-:-:S12]  /*236a0*/  HGMMA.64x128x8.F32.TF32 R24, gdesc[UR48], R24 ;  /* 0x05e00000301879f0 */ /* 0x000fd80008702818 */
[----:B------:R-:W-:Y:S01]  /*236b0*/  HGMMA.64x128x8.F32.TF32 R24, gdesc[UR52], R24 ;  /* 0x05e00000341879f0 */ /* 0x000fe20008702818 */
[----:B-1----:R-:W-:-:S04]  /*236c0*/  VIADD R177, R177, 0xfffffe00 ;  /* 0xfffffe00b1b17836 */ /* 0x002fc80000000000 */
[----:B------:R-:W-:-:S07]  /*236d0*/  IMAD R177, R182, -0x80, R177 ;  /* 0xffffff80b6b17824 */ /* 0x000fce00078e02b1 */
[----:B------:R-:W-:Y:S01]  /*236e0*/  HGMMA.64x128x8.F32.TF32 R24, gdesc[UR56], R24, gsb0 ;  /* 0x05e00000381879f0 */ /* 0x000fe20008002818 */
[C---:B------:R-:W-:Y:S02]  /*236f0*/  ISETP.GT.AND P1, PT, R177.reuse, RZ, PT ;  /* 0x000000ffb100720c */ /* 0x040fe40003f24270 */
[----:B--2---:R-:W-:Y:S02]  /*23700*/  ISETP.GE.AND P0, PT, R182, R0, PT ;  /* 0x00000000b600720c */ /* 0x004fe40003f06270 */
[----:B------:R-:W-:Y:S01]  /*23710*/  SEL R189, RZ, 0x4, !P1 ;  /* 0x00000004ffbd7807 */ /* 0x000fe20004800000 */
[----:B------:R-:W-:Y:S01]  /*23720*/  UIADD3 UR4, UR10, 0x1, URZ ;  /* 0x000000010a047890 */ /* 0x000fe2000fffe03f */
[----:B------:R-:W-:Y:S02]  /*23730*/  ISETP.GT.AND P1, PT, R177, 0x1, PT ;  /* 0x00000001b100780c */ /* 0x000fe40003f24270 */
[----:B------:R-:W-:Y:S01]  /*23740*/  SEL R189, R189, RZ, !P0 ;  /* 0x000000ffbdbd7207 */ /* 0x000fe20004000000 */
[----:B------:R-:W-:-:S03]  /*23750*/  UISETP.GT.AND UP0, UPT, UR4, 0x4, UPT ;  /* 0x000000040400788c */ /* 0x000fc6000bf04270 */
[----:B------:R-:W-:Y:S02]  /*23760*/  ISETP.NE.U32.AND P2, PT, R189, RZ, PT ;  /* 0x000000ffbd00720c */ /* 0x000fe40003f45070 */
[----:B------:R-:W-:Y:S01]  /*23770*/  SEL R189, RZ, 0x4, !P1 ;  /* 0x00000004ffbd7807 */ /* 0x000fe20004800000 */
[----:B------:R-:W-:-:S03]  /*23780*/  USEL UR5, UR4, URZ, !UP0 ;  /* 0x0000003f04057287 */ /* 0x000fc6000c000000 */
[----:B------:R-:W-:Y:S01]  /*23790*/  SEL R189, R189, RZ, !P0 ;  /* 0x000000ffbdbd7207 */ /* 0x000fe20004000000 */
[----:B------:R-:W-:Y:S01]  /*237a0*/  ULEA UR4, UR5, UR11, 0x10 ;  /* 0x0000000b05047291 */ /* 0x000fe2000f8e803f */
[-C--:B-----5:R-:W-:Y:S02]  /*237b0*/  IADD3 R4, P3, R4, R184.reuse, RZ ;  /* 0x000000b804047210 */ /* 0x0a0fe40007f7e0ff */
[----:B------:R-:W-:Y:S02]  /*237c0*/  ISETP.NE.U32.AND P1, PT, R189, RZ, PT ;  /* 0x000000ffbd00720c */ /* 0x000fe40003f25070 */
[-C--:B------:R-:W-:Y:S01]  /*237d0*/  IADD3 R6, P4, R6, R184.reuse, RZ ;  /* 0x000000b806067210 */ /* 0x080fe20007f9e0ff */
[--C-:B------:R-:W-:Y:S02]  /*237e0*/  IMAD.X R5, R5, 0x1, R183.reuse, P3 ;  /* 0x0000000105057824 */ /* 0x100fe400018e06b7 */
[----:B------:R-:W-:Y:S02]  /*237f0*/  VIADD R189, R3, UR4 ;  /* 0x0000000403bd7c36 */ /* 0x000fe40008000000 */
[----:B------:R-:W-:Y:S01]  /*23800*/  IMAD.X R7, R7, 0x1, R183, P4 ;  /* 0x0000000107077824 */ /* 0x000fe200020e06b7 */
[----:B------:R-:W-:-:S02]  /*23810*/  IADD3 R8, P3, R8, R184, RZ ;  /* 0x000000b808087210 */ /* 0x000fc40007f7e0ff */
[----:B------:R-:W-:-:S03]  /*23820*/  IADD3 R10, P4, R10, R184, RZ ;  /* 0x000000b80a0a7210 */ /* 0x000fc60007f9e0ff */
[--C-:B------:R-:W-:Y:S02]  /*23830*/  IMAD.X R9, R9, 0x1, R183.reuse, P3 ;  /* 0x0000000109097824 */ /* 0x100fe400018e06b7 */
[----:B------:R-:W-:Y:S01]  /*23840*/  IMAD.X R11, R11, 0x1, R183, P4 ;  /* 0x000000010b0b7824 */ /* 0x000fe200020e06b7 */
[-C--:B------:R-:W-:Y:S02]  /*23850*/  IADD3 R206, P3, R206, R184.reuse, RZ ;  /* 0x000000b8cece7210 */ /* 0x080fe40007f7e0ff */
[----:B------:R-:W-:Y:S02]  /*23860*/  IADD3 R208, P4, R208, R184, RZ ;  /* 0x000000b8d0d07210 */ /* 0x000fe40007f9e0ff */
[----:B------:R-:W-:-:S03]  /*23870*/  IADD3.X R205, R205, R183, RZ, P3, !PT ;  /* 0x000000b7cdcd7210 */ /* 0x000fc60001ffe4ff */
[----:B------:R-:W-:Y:S02]  /*23880*/  IMAD.X R207, R207, 0x1, R183, P4 ;  /* 0x00000001cfcf7824 */ /* 0x000fe400020e06b7 */
[----:B------:R-:W-:Y:S01]  /*23890*/  IMAD.MOV.U32 R191, RZ, RZ, R205 ;  /* 0x000000ffffbf7224 */ /* 0x000fe200078e00cd */
[----:B------:R-:W-:Y:S02]  /*238a0*/  WARPGROUP.DEPBAR.LE gsb0, 0x1 ;  /* 0x00008000000079c5 */ /* 0x000fe40000010100 */
[----:B------:R-:W-:Y:S06]  /*238b0*/  BAR.SYNC.DEFER_BLOCKING 0x0 ;  /* 0x0000000000007b1d */ /* 0x000fec0000010000 */
[----:B------:R-:W-:Y:S01]  /*238c0*/  @!PT LDS RZ, [RZ] ;  /* 0x00000000fffff984 */ /* 0x000fe20000000800 */
[----:B------:R-:W-:Y:S01]  /*238d0*/  @!PT LDS RZ, [RZ] ;  /* 0x00000000fffff984 */ /* 0x000fe20000000800 */
[----:B------:R-:W-:Y:S01]  /*238e0*/  @!PT LDS RZ, [RZ] ;  /* 0x00000000fffff984 */ /* 0x000fe20000000800 */
[----:B------:R-:W-:Y:S04]  /*238f0*/  LDGSTS.E [R189], desc[UR60][R4.64], P2 ;  /* 0x0000000004bd7fae */ /* 0x000fe8000912187c */
[----:B------:R-:W-:Y:S01]  /*23900*/  LDGSTS.E [R189+0x4], desc[UR60][R6.64], P1 ;  /* 0x0000400006bd7fae */ /* 0x000fe2000892187c */
[----:B------:R-:W-:-:S04]  /*23910*/  ISETP.GT.AND P1, PT, R177, 0x2, PT ;  /* 0x00000002b100780c */ /* 0x000fc80003f24270 */
[----:B------:R-:W-:Y:S02]  /*23920*/  SEL R190, RZ, 0x4, !P1 ;  /* 0x00000004ffbe7807 */ /* 0x000fe40004800000 */
[----:B------:R-:W-:Y:S02]  /*23930*/  ISETP.GT.AND P1, PT, R177, 0x3, PT ;  /* 0x00000003b100780c */ /* 0x000fe40003f24270 */
[----:B------:R-:W-:-:S04]  /*23940*/  SEL R190, R190, RZ, !P0 ;  /* 0x000000ffbebe7207 */ /* 0x000fc80004000000 */
[----:B------:R-:W-:Y:S02]  /*23950*/  ISETP.NE.U32.AND P2, PT, R190, RZ, PT ;  /* 0x000000ffbe00720c */ /* 0x000fe40003f45070 */
[----:B------:R-:W-:-:S04]  /*23960*/  SEL R190, RZ, 0x4, !P1 ;  /* 0x00000004ffbe7807 */ /* 0x000fc80004800000 */
[----:B------:R-:W-:-:S04]  /*23970*/  SEL R190, R190, RZ, !P0 ;  /* 0x000000ffbebe7207 */ /* 0x000fc80004000000 */
[----:B------:R-:W-:-:S03]  /*23980*/  ISETP.NE.U32.AND P1, PT, R190, RZ, PT ;  /* 0x000000ffbe00720c */ /* 0x000fc60003f25070 */
[----:B------:R-:W-:Y:S10]  /*23990*/  LDGSTS.E [R189+0x8], desc[UR60][R8.64], P2 ;  /* 0x0000800008bd7fae */ /* 0x000ff4000912187c */
        /* <DEDUP_REMOVED lines=8> */
[----:B------:R-:W-:Y:S01]  /*23a20*/  ISETP.NE.U32.AND P1, PT, R190, RZ, PT ;  /* 0x000000ffbe00720c */ /* 0x000fe20003f25070 */
[----:B------:R-:W-:-:S05]  /*23a30*/  IMAD.MOV.U32 R190, RZ, RZ, R206 ;  /* 0x000000ffffbe7224 */ /* 0x000fca00078e00ce */
[----:B------:R1:W-:Y:S02]  /*23a40*/  LDGSTS.E [R189+0x4000], desc[UR60][R190.64], P2 ;  /* 0x04000000bebd7fae */ /* 0x0003e4000912187c */
[----:B-1----:R-:W-:Y:S02]  /*23a50*/  IMAD.MOV.U32 R190, RZ, RZ, R208 ;  /* 0x000000ffffbe7224 */ /* 0x002fe400078e00d0 */
[----:B------:R-:W-:-:S05]  /*23a60*/  IMAD.MOV.U32 R191, RZ, RZ, R207 ;  /* 0x000000ffffbf7224 */ /* 0x000fca00078e00cf */
[----:B------:R1:W-:Y:S01]  /*23a70*/  LDGSTS.E [R189+0x4004], desc[UR60][R190.64], P1 ;  /* 0x04004000bebd7fae */ /* 0x0003e2000892187c */
[----:B------:R-:W-:-:S04]  /*23a80*/  ISETP.GT.AND P1, PT, R177, 0x22, PT ;  /* 0x00000022b100780c */ /* 0x000fc80003f24270 */
[----:B-1----:R-:W-:Y:S02]  /*23a90*/  SEL R190, RZ, 0x4, !P1 ;  /* 0x00000004ffbe7807 */ /* 0x002fe40004800000 */
[----:B------:R-:W-:Y:S02]  /*23aa0*/  ISETP.GT.AND P1, PT, R177, 0x23, PT ;  /* 0x00000023b100780c */ /* 0x000fe40003f24270 */
[----:B------:R-:W-:Y:S02]  /*23ab0*/  SEL R190, R190, RZ, !P0 ;  /* 0x000000ffbebe7207 */ /* 0x000fe40004000000 */
[----:B------:R-:W-:Y:S02]  /*23ac0*/  IADD3 R210, P3, R210, R184, RZ ;  /* 0x000000b8d2d27210 */ /* 0x000fe40007f7e0ff */
[----:B------:R-:W-:Y:S02]  /*23ad0*/  ISETP.NE.U32.AND P2, PT, R190, RZ, PT ;  /* 0x000000ffbe00720c */ /* 0x000fe40003f45070 */
[----:B------:R-:W-:-:S02]  /*23ae0*/  SEL R190, RZ, 0x4, !P1 ;  /* 0x00000004ffbe7807 */ /* 0x000fc40004800000 */
[----:B------:R-:W-:Y:S01]  /*23af0*/  MOV R0, UR5 ;  /* 0x0000000500007c02 */ /* 0x000fe20008000f00 */
[----:B------:R1:W-:Y:S01]  /*23b00*/  STL [R1+0xa90], R182 ;  /* 0x000a90b601007387 */ /* 0x0003e20000100800 */
[----:B------:R-:W-:Y:S02]  /*23b10*/  SEL R190, R190, RZ, !P0 ;  /* 0x000000ffbebe7207 */ /* 0x000fe40004000000 */
[----:B------:R-:W-:Y:S01]  /*23b20*/  IADD3.X R209, R209, R183, RZ, P3, !PT ;  /* 0x000000b7d1d17210 */ /* 0x000fe20001ffe4ff */
[----:B------:R-:W2:Y:S01]  /*23b30*/  LDL.LU R223, [R1+0x58] ;  /* 0x0000580001df7983 */ /* 0x000ea20000300800 */
[----:B------:R-:W-:Y:S02]  /*23b40*/  IADD3 R212, P4, R212, R184, RZ ;  /* 0x000000b8d4d47210 */ /* 0x000fe40007f9e0ff */
[----:B------:R-:W-:Y:S01]  /*23b50*/  ISETP.NE.U32.AND P1, PT, R190, RZ, PT ;  /* 0x000000ffbe00720c */ /* 0x000fe20003f25070 */
[----:B-1----:R-:W3:Y:S01]  /*23b60*/  LDL.LU R182, [R1+0x5c] ;  /* 0x00005c0001b67983 */ /* 0x002ee20000300800 */
[----:B------:R-:W-:-:S03]  /*23b70*/  IMAD.MOV.U32 R190, RZ, RZ, R210 ;  /* 0x000000ffffbe7224 */ /* 0x000fc600078e00d2 */
[----:B------:R1:W-:Y:S01]  /*23b80*/  STL [R1+0x644], R0 ;  /* 0x0006440001007387 */ /* 0x0003e20000100800 */
[----:B------:R-:W-:Y:S02]  /*23b90*/  IMAD.MOV.U32 R191, RZ, RZ, R209 ;  /* 0x000000ffffbf7224 */ /* 0x000fe400078e00d1 */
[----:B------:R-:W-:-:S03]  /*23ba0*/  IMAD.X R211, R211, 0x1, R183, P4 ;  /* 0x00000001d3d37824 */ /* 0x000fc600020e06b7 */
[----:B------:R4:W-:Y:S04]  /*23bb0*/  LDGSTS.E [R189+0x4008], desc[UR60][R190.64], P2 ;  /* 0x04008000bebd7fae */ /* 0x0009e8000912187c */
[----:B-1----:R-:W3:Y:S04]  /*23bc0*/  LDL.LU R0, [R1+0x60] ;  /* 0x0000600001007983 */ /* 0x002ee80000300800 */
[----:B------:R1:W-:Y:S01]  /*23bd0*/  STL [R1+0xa98], R4 ;  /* 0x000a980401007387 */ /* 0x0003e20000100800 */
[----:B----4-:R-:W-:-:S03]  /*23be0*/  IMAD.MOV.U32 R190, RZ, RZ, R212 ;  /* 0x000000ffffbe7224 */ /* 0x010fc600078e00d4 */
[----:B-1----:R-:W4:Y:S04]  /*23bf0*/  LDL.LU R4, [R1+0x54] ;  /* 0x0000540001047983 */ /* 0x002f280000300800 */
[----:B------:R1:W-:Y:S01]  /*23c00*/  STL [R1+0xa94], R5 ;  /* 0x000a940501007387 */ /* 0x0003e20000100800 */
[----:B------:R-:W-:-:S05]  /*23c10*/  IMAD.MOV.U32 R191, RZ, RZ, R211 ;  /* 0x000000ffffbf7224 */ /* 0x000fca00078e00d3 */
[----:B------:R1:W-:Y:S04]  /*23c20*/  LDGSTS.E [R189+0x400c], desc[UR60][R190.64], P1 ;  /* 0x0400c000bebd7fae */ /* 0x0003e8000892187c */
[----:B-1----:R-:W2:Y:S04]  /*23c30*/  LDL.LU R5, [R1+0x50] ;  /* 0x0000500001057983 */ /* 0x002ea80000300800 */
[----:B------:R1:W-:Y:S04]  /*23c40*/  STL [R1+0xaa0], R6 ;  /* 0x000aa00601007387 */ /* 0x0003e80000100800 */
[----:B-1----:R-:W3:Y:S04]  /*23c50*/  LDL.LU R6, [R1+0x4c] ;  /* 0x00004c0001067983 */ /* 0x002ee80000300800 */
[----:B------:R1:W-:Y:S04]  /*23c60*/  STL [R1+0xa9c], R7 ;  /* 0x000a9c0701007387 */ /* 0x0003e80000100800 */
[----:B-1----:R-:W4:Y:S04]  /*23c70*/  LDL.LU R7, [R1+0x48] ;  /* 0x0000480001077983 */ /* 0x002f280000300800 */
[----:B------:R-:W4:Y:S01]  /*23c80*/  LDL.LU R191, [R1+0x44] ;  /* 0x0000440001bf7983 */ /* 0x000f220000300800 */
[----:B------:R-:W-:-:S04]  /*23c90*/  ISETP.GT.AND P1, PT, R177, 0x40, PT ;  /* 0x00000040b100780c */ /* 0x000fc80003f24270 */
[----:B------:R-:W-:Y:S02]  /*23ca0*/  SEL R190, RZ, 0x4, !P1 ;  /* 0x00000004ffbe7807 */ /* 0x000fe40004800000 */
[----:B------:R-:W-:Y:S02]  /*23cb0*/  ISETP.GT.AND P1, PT, R177, 0x41, PT ;  /* 0x00000041b100780c */ /* 0x000fe40003f24270 */
[----:B------:R-:W-:-:S04]  /*23cc0*/  SEL R190, R190, RZ, !P0 ;  /* 0x000000ffbebe7207 */ /* 0x000fc80004000000 */
[----:B------:R-:W-:Y:S02]  /*23cd0*/  ISETP.NE.U32.AND P2, PT, R190, RZ, PT ;  /* 0x000000ffbe00720c */ /* 0x000fe40003f45070 */
[----:B------:R-:W-:-:S04]  /*23ce0*/  SEL R190, RZ, 0x4, !P1 ;  /* 0x00000004ffbe7807 */ /* 0x000fc80004800000 */
[----:B------:R-:W-:-:S04]  /*23cf0*/  SEL R190, R190, RZ, !P0 ;  /* 0x000000ffbebe7207 */ /* 0x000fc80004000000 */
[----:B------:R-:W-:Y:S02]  /*23d00*/  ISETP.NE.U32.AND P1, PT, R190, RZ, PT ;  /* 0x000000ffbe00720c */ /* 0x000fe40003f25070 */
[----:B--2---:R-:W-:-:S05]  /*23d10*/  IADD3 R5, P4, R5, R184, RZ ;  /* 0x000000b805057210 */ /* 0x004fca0007f9e0ff */
[----:B---3--:R-:W-:Y:S01]  /*23d20*/  IMAD.X R6, R6, 0x1, R183, P4 ;  /* 0x0000000106067824 */ /* 0x008fe200020e06b7 */
[----:B----4-:R-:W-:-:S04]  /*23d30*/  IADD3 R7, P3, R7, R184, RZ ;  /* 0x000000b807077210 */ /* 0x010fc80007f7e0ff */
[----:B------:R-:W-:Y:S01]  /*23d40*/  IADD3.X R191, R191, R183, RZ, P3, !PT ;  /* 0x000000b7bfbf7210 */ /* 0x000fe20001ffe4ff */
[----:B------:R-:W-:Y:S01]  /*23d50*/  IMAD.MOV.U32 R190, RZ, RZ, R7 ;  /* 0x000000ffffbe7224 */ /* 0x000fe200078e0007 */
[----:B------:R-:W-:Y:S04]  /*23d60*/  STL [R1+0x48], R7 ;  /* 0x0000480701007387 */ /* 0x000fe80000100800 */
[----:B------:R1:W-:Y:S04]  /*23d70*/  STL [R1+0x44], R191 ;  /* 0x000044bf01007387 */ /* 0x0003e80000100800 */
[----:B------:R2:W-:Y:S02]  /*23d80*/  LDGSTS.E [R189+0x8000], desc[UR60][R190.64], P2 ;  /* 0x08000000bebd7fae */ /* 0x0005e4000912187c */
[----:B--2---:R-:W-:-:S02]  /*23d90*/  IMAD.MOV.U32 R190, RZ, RZ, R5 ;  /* 0x000000ffffbe7224 */ /* 0x004fc400078e0005 */
[----:B-1----:R-:W-:-:S05]  /*23da0*/  IMAD.MOV.U32 R191, RZ, RZ, R6 ;  /* 0x000000ffffbf7224 */ /* 0x002fca00078e0006 */
[----:B------:R1:W-:Y:S01]  /*23db0*/  LDGSTS.E [R189+0x8004], desc[UR60][R190.64], P1 ;  /* 0x08004000bebd7fae */ /* 0x0003e2000892187c */
[----:B------:R-:W-:-:S04]  /*23dc0*/  ISETP.GT.AND P1, PT, R177, 0x42, PT ;  /* 0x00000042b100780c */ /* 0x000fc80003f24270 */
[----:B-1----:R-:W-:Y:S02]  /*23dd0*/  SEL R190, RZ, 0x4, !P1 ;  /* 0x00000004ffbe7807 */ /* 0x002fe40004800000 */
[----:B------:R-:W-:Y:S02]  /*23de0*/  ISETP.GT.AND P1, PT, R177, 0x43, PT ;  /* 0x00000043b100780c */ /* 0x000fe40003f24270 */
[----:B------:R-:W-:Y:S02]  /*23df0*/  SEL R190, R190, RZ, !P0 ;  /* 0x000000ffbebe7207 */ /* 0x000fe40004000000 */
[-C--:B------:R-:W-:Y:S02]  /*23e00*/  IADD3 R223, P3, R223, R184.reuse, RZ ;  /* 0x000000b8dfdf7210 */ /* 0x080fe40007f7e0ff */
[----:B------:R-:W-:Y:S02]  /*23e10*/  ISETP.NE.U32.AND P2, PT, R190, RZ, PT ;  /* 0x000000ffbe00720c */ /* 0x000fe40003f45070 */
[----:B------:R-:W-:Y:S01]  /*23e20*/  SEL R190, RZ, 0x4, !P1 ;  /* 0x00000004ffbe7807 */ /* 0x000fe20004800000 */
[----:B------:R-:W-:Y:S01]  /*23e30*/  IMAD.X R4, R4, 0x1, R183, P3 ;  /* 0x0000000104047824 */ /* 0x000fe200018e06b7 */
[----:B------:R-:W-:-:S02]  /*23e40*/  IADD3 R0, P4, R0, R184, RZ ;  /* 0x000000b800007210 */ /* 0x000fc40007f9e0ff */
[----:B------:R-:W-:Y:S01]  /*23e50*/  SEL R190, R190, RZ, !P0 ;  /* 0x000000ffbebe7207 */ /* 0x000fe20004000000 */
[----:B------:R-:W-:Y:S01]  /*23e60*/  STL [R1+0x50], R5 ;  /* 0x0000500501007387 */ /* 0x000fe20000100800 */
[----:B------:R-:W-:Y:S02]  /*23e70*/  IADD3.X R182, R182, R183, RZ, P4, !PT ;  /* 0x000000b7b6b67210 */ /* 0x000fe400027fe4ff */
[----:B------:R-:W-:Y:S01]  /*23e80*/  ISETP.NE.U32.AND P1, PT, R190, RZ, PT ;  /* 0x000000ffbe00720c */ /* 0x000fe20003f25070 */
[----:B------:R-:W-:Y:S01]  /*23e90*/  STL [R1+0x4c], R6 ;  /* 0x00004c0601007387 */ /* 0x000fe20000100800 */
[----:B------:R-:W-:Y:S02]  /*23ea0*/  IMAD.MOV.U32 R190, RZ, RZ, R223 ;  /* 0x000000ffffbe7224 */ /* 0x000fe400078e00df */
[----:B------:R-:W-:Y:S01]  /*23eb0*/  IMAD.MOV.U32 R191, RZ, RZ, R4 ;  /* 0x000000ffffbf7224 */ /* 0x000fe200078e0004 */
[----:B------:R1:W-:Y:S04]  /*23ec0*/  STL [R1+0x58], R223 ;  /* 0x000058df01007387 */ /* 0x0003e80000100800 */
[----:B------:R-:W-:Y:S04]  /*23ed0*/  STL [R1+0x54], R4 ;  /* 0x0000540401007387 */ /* 0x000fe80000100800 */
[----:B------:R-:W-:Y:S04]  /*23ee0*/  STL [R1+0x60], R0 ;  /* 0x0000600001007387 */ /* 0x000fe80000100800 */
[----:B-1----:R-:W2:Y:S04]  /*23ef0*/  LDL.LU R223, [R1+0x148] ;  /* 0x0001480001df7983 */ /* 0x002ea80000300800 */
[----:B------:R1:W-:Y:S04]  /*23f00*/  STL [R1+0x5c], R182 ;  /* 0x00005cb601007387 */ /* 0x0003e80000100800 */
[----:B------:R3:W-:Y:S04]  /*23f10*/  LDGSTS.E [R189+0x8008], desc[UR60][R190.64], P2 ;  /* 0x08008000bebd7fae */ /* 0x0007e8000912187c */
[----:B------:R-:W4:Y:S01]  /*23f20*/  LDL.LU R7, [R1+0x150] ;  /* 0x0001500001077983 */ /* 0x000f220000300800 */
[----:B---3--:R-:W-:-:S02]  /*23f30*/  IMAD.MOV.U32 R190, RZ, RZ, R0 ;  /* 0x000000ffffbe7224 */ /* 0x008fc400078e0000 */
[----:B------:R-:W-:Y:S02]  /*23f40*/  IMAD.MOV.U32 R191, RZ, RZ, R182 ;  /* 0x000000ffffbf7224 */ /* 0x000fe400078e00b6 */
[----:B-1----:R-:W3:Y:S04]  /*23f50*/  LDL.LU R182, [R1+0x14c] ;  /* 0x00014c0001b67983 */ /* 0x002ee80000300800 */
[----:B------:R-:W3:Y:S04]  /*23f60*/  LDL.LU R6, [R1+0x154] ;  /* 0x0001540001067983 */ /* 0x000ee80000300800 */
[----:B------:R-:W3:Y:S04]  /*23f70*/  LDL.LU R5, [R1+0x158] ;  /* 0x0001580001057983 */ /* 0x000ee80000300800 */
[----:B------:R-:W3:Y:S04]  /*23f80*/  LDL.LU R4, [R1+0x15c] ;  /* 0x00015c0001047983 */ /* 0x000ee80000300800 */
[----:B------:R-:W3:Y:S04]  /*23f90*/  LDL.LU R0, [R1+0x160] ;  /* 0x0001600001007983 */ /* 0x000ee80000300800 */
[----:B------:R1:W-:Y:S04]  /*23fa0*/  LDGSTS.E [R189+0x800c], desc[UR60][R190.64], P1 ;  /* 0x0800c000bebd7fae */ /* 0x0003e8000892187c */
[----:B------:R-:W3:Y:S01]  /*23fb0*/  LDL.LU R191, [R1+0x144] ;  /* 0x0001440001bf7983 */ /* 0x000ee20000300800 */
[----:B------:R-:W-:-:S04]  /*23fc0*/  ISETP.GT.AND P1, PT, R177, 0x60, PT ;  /* 0x00000060b100780c */ /* 0x000fc80003f24270 */
[----:B-1----:R-:W-:Y:S02]  /*23fd0*/  SEL R190, RZ, 0x4, !P1 ;  /* 0x00000004ffbe7807 */ /* 0x002fe40004800000 */
[----:B------:R-:W-:Y:S02]  /*23fe0*/  ISETP.GT.AND P1, PT, R177, 0x61, PT ;  /* 0x00000061b100780c */ /* 0x000fe40003f24270 */
[----:B------:R-:W-:-:S04]  /*23ff0*/  SEL R190, R190, RZ, !P0 ;  /* 0x000000ffbebe7207 */ /* 0x000fc80004000000 */
[----:B------:R-:W-:Y:S02]  /*24000*/  ISETP.NE.U32.AND P2, PT, R190, RZ, PT ;  /* 0x000000ffbe00720c */ /* 0x000fe40003f45070 */
[----:B------:R-:W-:-:S04]  /*24010*/  SEL R190, RZ, 0x4, !P1 ;  /* 0x00000004ffbe7807 */ /* 0x000fc80004800000 */
[----:B------:R-:W-:-:S04]  /*24020*/  SEL R190, R190, RZ, !P0 ;  /* 0x000000ffbebe7207 */ /* 0x000fc80004000000 */
[----:B------:R-:W-:Y:S02]  /*24030*/  ISETP.NE.U32.AND P1, PT, R190, RZ, PT ;  /* 0x000000ffbe00720c */ /* 0x000fe40003f25070 */
[----:B--2---:R-:W-:-:S05]  /*24040*/  IADD3 R223, P3, R223, R184, RZ ;  /* 0x000000b8dfdf7210 */ /* 0x004fca0007f7e0ff */
[----:B------:R-:W-:Y:S01]  /*24050*/  IMAD.MOV.U32 R190, RZ, RZ, R223 ;  /* 0x000000ffffbe7224 */ /* 0x000fe200078e00df */
[----:B----4-:R-:W-:Y:S01]  /*24060*/  IADD3 R7, P4, R7, R184, RZ ;  /* 0x000000b807077210 */ /* 0x010fe20007f9e0ff */
[----:B------:R-:W-:Y:S03]  /*24070*/  STL [R1+0x148], R223 ;  /* 0x000148df01007387 */ /* 0x000fe60000100800 */
[----:B---3--:R-:W-:Y:S01]  /*24080*/  IADD3.X R182, R182, R183, RZ, P4, !PT ;  /* 0x000000b7b6b67210 */ /* 0x008fe200027fe4ff */
[----:B------:R-:W-:-:S05]  /*24090*/  IMAD.X R191, R191, 0x1, R183, P3 ;  /* 0x00000001bfbf7824 */ /* 0x000fca00018e06b7 */
[----:B------:R1:W-:Y:S04]  /*240a0*/  STL [R1+0x144], R191 ;  /* 0x000144bf01007387 */ /* 0x0003e80000100800 */
[----:B------:R2:W-:Y:S02]  /*240b0*/  LDGSTS.E [R189+0xc000], desc[UR60][R190.64], P2 ;  /* 0x0c000000bebd7fae */ /* 0x0005e4000912187c */
[----:B--2---:R-:W-:Y:S02]  /*240c0*/  IMAD.MOV.U32 R190, RZ, RZ, R7 ;  /* 0x000000ffffbe7224 */ /* 0x004fe400078e0007 */
[----:B-1----:R-:W-:-:S05]  /*240d0*/  IMAD.MOV.U32 R191, RZ, RZ, R182 ;  /* 0x000000ffffbf7224 */ /* 0x002fca00078e00b6 */
[----:B------:R1:W-:Y:S01]  /*240e0*/  LDGSTS.E [R189+0xc004], desc[UR60][R190.64], P1 ;  /* 0x0c004000bebd7fae */ /* 0x0003e2000892187c */
[----:B------:R-:W-:-:S04]  /*240f0*/  ISETP.GT.AND P1, PT, R177, 0x62, PT ;  /* 0x00000062b100780c */ /* 0x000fc80003f24270 */
[----:B-1----:R-:W-:Y:S02]  /*24100*/  SEL R190, RZ, 0x4, !P1 ;  /* 0x00000004ffbe7807 */ /* 0x002fe40004800000 */
[----:B------:R-:W-:Y:S02]  /*24110*/  ISETP.GT.AND P1, PT, R177, 0x63, PT ;  /* 0x00000063b100780c */ /* 0x000fe40003f24270 */
[----:B------:R-:W-:Y:S02]  /*24120*/  SEL R190, R190, RZ, !P0 ;  /* 0x000000ffbebe7207 */ /* 0x000fe40004000000 */
[----:B------:R-:W-:Y:S02]  /*24130*/  IADD3 R5, P3, R5, R184, RZ ;  /* 0x000000b805057210 */ /* 0x000fe40007f7e0ff */
[----:B------:R-:W-:Y:S02]  /*24140*/  ISETP.NE.U32.AND P2, PT, R190, RZ, PT ;  /* 0x000000ffbe00720c */ /* 0x000fe40003f45070 */
[----:B------:R-:W-:Y:S01]  /*24150*/  SEL R190, RZ, 0x4, !P1 ;  /* 0x00000004ffbe7807 */ /* 0x000fe20004800000 */
[----:B------:R-:W-:-:S03]  /*24160*/  IMAD.X R6, R6, 0x1, R183, P3 ;  /* 0x0000000106067824 */ /* 0x000fc600018e06b7 */
[----:B------:R-:W-:Y:S02]  /*24170*/  SEL R190, R190, RZ, !P0 ;  /* 0x000000ffbebe7207 */ /* 0x000fe40004000000 */
[----:B------:R-:W-:Y:S02]  /*24180*/  IADD3 R0, P4, R0, R184, RZ ;  /* 0x000000b800007210 */ /* 0x000fe40007f9e0ff */
[----:B------:R-:W-:Y:S01]  /*24190*/  ISETP.NE.U32.AND P1, PT, R190, RZ, PT ;  /* 0x000000ffbe00720c */ /* 0x000fe20003f25070 */
[----:B------:R-:W-:Y:S01]  /*241a0*/  IMAD.MOV.U32 R191, RZ, RZ, R6 ;  /* 0x000000ffffbf7224 */ /* 0x000fe200078e0006 */
[----:B------:R-:W-:Y:S01]  /*241b0*/  MOV R190, R5 ;  /* 0x0000000500be7202 */ /* 0x000fe20000000f00 */
[----:B------:R-:W-:-:S04]  /*241c0*/  IMAD.X R4, R4, 0x1, R183, P4 ;  /* 0x0000000104047824 */ /* 0x000fc800020e06b7 */
[----:B------:R1:W-:Y:S02]  /*241d0*/  LDGSTS.E [R189+0xc008], desc[UR60][R190.64], P2 ;  /* 0x0c008000bebd7fae */ /* 0x0003e4000912187c */
[----:B-1----:R-:W-:Y:S02]  /*241e0*/  IMAD.MOV.U32 R190, RZ, RZ, R0 ;  /* 0x000000ffffbe7224 */ /* 0x002fe400078e0000 */
[----:B------:R-:W-:-:S05]  /*241f0*/  IMAD.MOV.U32 R191, RZ, RZ, R4 ;  /* 0x000000ffffbf7224 */ /* 0x000fca00078e0004 */
[----:B------:R1:W-:Y:S01]  /*24200*/  LDGSTS.E [R189+0xc00c], desc[UR60][R190.64], P1 ;  /* 0x0c00c000bebd7fae */ /* 0x0003e2000892187c */
[C---:B------:R-:W-:Y:S02]  /*24210*/  ISETP.GT.AND P1, PT, R177.reuse, 0x4, PT ;  /* 0x00000004b100780c */ /* 0x040fe40003f24270 */
[----:B------:R-:W-:Y:S02]  /*24220*/  ISETP.GT.AND P2, PT, R177, 0x5, PT ;  /* 0x00000005b100780c */ /* 0x000fe40003f44270 */
[----:B-1----:R-:W-:-:S04]  /*24230*/  SEL R189, RZ, 0x4, !P1 ;  /* 0x00000004ffbd7807 */ /* 0x002fc80004800000 */
[----:B------:R-:W-:-:S04]  /*24240*/  SEL R189, R189, RZ, !P0 ;  /* 0x000000ffbdbd7207 */ /* 0x000fc80004000000 */
[----:B------:R-:W-:Y:S02]  /*24250*/  ISETP.NE.U32.AND P1, PT, R189, RZ, PT ;  /* 0x000000ffbd00720c */ /* 0x000fe40003f25070 */
[----:B------:R-:W-:Y:S02]  /*24260*/  IADD3 R12, P3, R12, R184, RZ ;  /* 0x000000b80c0c7210 */ /* 0x000fe40007f7e0ff */
[----:B------:R-:W-:Y:S02]  /*24270*/  LOP3.LUT R189, R3, 0x10, RZ, 0x3c, !PT ;  /* 0x0000001003bd7812 */ /* 0x000fe400078e3cff */
[----:B------:R-:W-:Y:S01]  /*24280*/  SEL R190, RZ, 0x4, !P2 ;  /* 0x00000004ffbe7807 */ /* 0x000fe20005000000 */
[----:B------:R-:W-:Y:S02]  /*24290*/  IMAD.X R13, R13, 0x1, R183, P3 ;  /* 0x000000010d0d7824 */ /* 0x000fe400018e06b7 */
[----:B------:R-:W-:Y:S01]  /*242a0*/  VIADD R189, R189, UR4 ;  /* 0x00000004bdbd7c36 */ /* 0x000fe20008000000 */
[----:B------:R-:W-:-:S04]  /*242b0*/  SEL R190, R190, RZ, !P0 ;  /* 0x000000ffbebe7207 */ /* 0x000fc80004000000 */
[----:B------:R-:W-:Y:S01]  /*242c0*/  ISETP.NE.U32.AND P2, PT, R190, RZ, PT ;  /* 0x000000ffbe00720c */ /* 0x000fe20003f45070 */
[----:B------:R-:W-:Y:S01]  /*242d0*/  LDGSTS.E [R189], desc[UR60][R12.64], P1 ;  /* 0x000000000cbd7fae */ /* 0x000fe2000892187c */
[----:B------:R-:W-:Y:S02]  /*242e0*/  ISETP.GT.AND P1, PT, R177, 0x6, PT ;  /* 0x00000006b100780c */ /* 0x000fe40003f24270 */
[----:B------:R-:W-:Y:S02]  /*242f0*/  IADD3 R14, P4, R14, R184, RZ ;  /* 0x000000b80e0e7210 */ /* 0x000fe40007f9e0ff */
[----:B------:R-:W-:Y:S02]  /*24300*/  SEL R190, RZ, 0x4, !P1 ;  /* 0x00000004ffbe7807 */ /* 0x000fe40004800000 */
[----:B------:R-:W-:Y:S02]  /*24310*/  IADD3.X R15, R15, R183, RZ, P4, !PT ;  /* 0x000000b70f0f7210 */ /* 0x000fe400027fe4ff */
[----:B------:R-:W-:-:S02]  /*24320*/  SEL R190, R190, RZ, !P0 ;  /* 0x000000ffbebe7207 */ /* 0x000fc40004000000 */
[----:B------:R-:W-:Y:S01]  /*24330*/  ISETP.GT.AND P1, PT, R177, 0x7, PT ;  /* 0x00000007b100780c */ /* 0x000fe20003f24270 */
[----:B------:R-:W-:Y:S01]  /*24340*/  LDGSTS.E [R189+0x4], desc[UR60][R14.64], P2 ;  /* 0x000040000ebd7fae */ /* 0x000fe2000912187c */
[----:B------:R-:W-:Y:S02]  /*24350*/  ISETP.NE.U32.AND P2, PT, R190, RZ, PT ;  /* 0x000000ffbe00720c */ /* 0x000fe40003f45070 */
[----:B------:R-:W-:-:S04]  /*24360*/  SEL R190, RZ, 0x4, !P1 ;  /* 0x00000004ffbe7807 */ /* 0x000fc80004800000 */
[----:B------:R-:W-:Y:S02]  /*24370*/  SEL R190, R190, RZ, !P0 ;  /* 0x000000ffbebe7207 */ /* 0x000fe40004000000 */
[-C--:B------:R-:W-:Y:S02]  /*24380*/  IADD3 R16, P3, R16, R184.reuse, RZ ;  /* 0x000000b810107210 */ /* 0x080fe40007f7e0ff */
[----:B------:R-:W-:Y:S02]  /*24390*/  ISETP.NE.U32.AND P1, PT, R190, RZ, PT ;  /* 0x000000ffbe00720c */ /* 0x000fe40003f25070 */
[----:B------:R-:W-:Y:S01]  /*243a0*/  IADD3 R18, P4, R18, R184, RZ ;  /* 0x000000b812127210 */ /* 0x000fe20007f9e0ff */
[----:B------:R-:W-:-:S04]  /*243b0*/  IMAD.X R17, R17, 0x1, R183, P3 ;  /* 0x0000000111117824 */ /* 0x000fc800018e06b7 */
[----:B------:R-:W-:Y:S01]  /*243c0*/  IMAD.X R19, R19, 0x1, R183, P4 ;  /* 0x0000000113137824 */ /* 0x000fe200020e06b7 */
[----:B------:R-:W-:Y:S05]  /*243d0*/  LDGSTS.E [R189+0x8], desc[UR60][R16.64], P2 ;  /* 0x0000800010bd7fae */ /* 0x000fea000912187c */
[----:B------:R-:W-:Y:S01]  /*243e0*/  LDGSTS.E [R189+0xc], desc[UR60][R18.64], P1 ;  /* 0x0000c00012bd7fae */ /* 0x000fe2000892187c */
[----:B------:R-:W-:-:S04]  /*243f0*/  ISETP.GT.AND P1, PT, R177, 0x24, PT ;  /* 0x00000024b100780c */ /* 0x000fc80003f24270 */
[----:B------:R-:W-:Y:S02]  /*24400*/  SEL R190, RZ, 0x4, !P1 ;  /* 0x00000004ffbe7807 */ /* 0x000fe40004800000 */
        /* <DEDUP_REMOVED lines=17> */
[----:B------:R-:W-:Y:S02]  /*24520*/  IADD3 R218, P3, R218, R184, RZ ;  /* 0x000000b8dada7210 */ /* 0x000fe40007f7e0ff */
[----:B-1----:R-:W-:Y:S02]  /*24530*/  SEL R190, RZ, 0x4, !P1 ;  /* 0x00000004ffbe7807 */ /* 0x002fe40004800000 */
[----:B------:R-:W-:Y:S02]  /*24540*/  ISETP.GT.AND P1, PT, R177, 0x27, PT ;  /* 0x00000027b100780c */ /* 0x000fe40003f24270 */
[----:B------:R-:W-:-:S04]  /*24550*/  SEL R190, R190, RZ, !P0 ;  /* 0x000000ffbebe7207 */ /* 0x000fc80004000000 */
[----:B------:R-:W-:Y:S02]  /*24560*/  ISETP.NE.U32.AND P2, PT, R190, RZ, PT ;  /* 0x000000ffbe00720c */ /* 0x000fe40003f45070 */
[----:B------:R-:W-:Y:S01]  /*24570*/  SEL R190, RZ, 0x4, !P1 ;  /* 0x00000004ffbe7807 */ /* 0x000fe20004800000 */
[----:B------:R-:W-:-:S03]  /*24580*/  IMAD.X R217, R217, 0x1, R183, P3 ;  /* 0x00000001d9d97824 */ /* 0x000fc600018e06b7 */
[----:B------:R-:W-:Y:S02]  /*24590*/  SEL R190, R190, RZ, !P0 ;  /* 0x000000ffbebe7207 */ /* 0x000fe40004000000 */
[----:B------:R-:W-:Y:S01]  /*245a0*/  IADD3 R220, P4, R220, R184, RZ ;  /* 0x000000b8dcdc7210 */ /* 0x000fe20007f9e0ff */
[----:B------:R-:W-:Y:S01]  /*245b0*/  STL [R1+0x150], R7 ;  /* 0x0001500701007387 */ /* 0x000fe20000100800 */
[----:B------:R-:W-:Y:S01]  /*245c0*/  ISETP.NE.U32.AND P1, PT, R190, RZ, PT ;  /* 0x000000ffbe00720c */ /* 0x000fe20003f25070 */
[----:B------:R-:W-:Y:S01]  /*245d0*/  IMAD.MOV.U32 R190, RZ, RZ, R218 ;  /* 0x000000ffffbe7224 */ /* 0x000fe200078e00da */
[----:B------:R-:W-:Y:S01]  /*245e0*/  MOV R191, R217 ;  /* 0x000000d900bf7202 */ /* 0x000fe20000000f00 */
[----:B------:R1:W-:Y:S01]  /*245f0*/  STL [R1+0x14c], R182 ;  /* 0x00014cb601007387 */ /* 0x0003e20000100800 */
[----:B------:R-:W-:-:S03]  /*24600*/  IMAD.X R219, R219, 0x1, R183, P4 ;  /* 0x00000001dbdb7824 */ /* 0x000fc600020e06b7 */
[----:B------:R-:W-:Y:S04]  /*24610*/  STL [R1+0x158], R5 ;  /* 0x0001580501007387 */ /* 0x000fe80000100800 */
[----:B------:R2:W-:Y:S04]  /*24620*/  STL [R1+0x154], R6 ;  /* 0x0001540601007387 */ /* 0x0005e80000100800 */
[----:B------:R-:W-:Y:S04]  /*24630*/  STL [R1+0x160], R0 ;  /* 0x0001600001007387 */ /* 0x000fe80000100800 */
[----:B------:R3:W-:Y:S04]  /*24640*/  STL [R1+0x15c], R4 ;  /* 0x00015c0401007387 */ /* 0x0007e80000100800 */
[----:B------:R-:W4:Y:S04]  /*24650*/  LDL.LU R223, [R1+0x68] ;  /* 0x0000680001df7983 */ /* 0x000f280000300800 */
[----:B------:R2:W-:Y:S04]  /*24660*/  LDGSTS.E [R189+0x4008], desc[UR60][R190.64], P2 ;  /* 0x04008000bebd7fae */ /* 0x0005e8000912187c */
[----:B-1----:R-:W4:Y:S04]  /*24670*/  LDL.LU R182, [R1+0x6c] ;  /* 0x00006c0001b67983 */ /* 0x002f280000300800 */
[----:B------:R-:W4:Y:S01]  /*24680*/  LDL.LU R7, [R1+0x70] ;  /* 0x0000700001077983 */ /* 0x000f220000300800 */
[----:B--2---:R-:W-:-:S03]  /*24690*/  IMAD.MOV.U32 R190, RZ, RZ, R220 ;  /* 0x000000ffffbe7224 */ /* 0x004fc600078e00dc */
[----:B------:R-:W2:Y:S01]  /*246a0*/  LDL.LU R6, [R1+0x74] ;  /* 0x0000740001067983 */ /* 0x000ea20000300800 */
[----:B------:R-:W-:-:S03]  /*246b0*/  IMAD.MOV.U32 R191, RZ, RZ, R219 ;  /* 0x000000ffffbf7224 */ /* 0x000fc600078e00db */
[----:B------:R-:W2:Y:S04]  /*246c0*/  LDL.LU R5, [R1+0x78] ;  /* 0x0000780001057983 */ /* 0x000ea80000300800 */
[----:B---3--:R-:W3:Y:S04]  /*246d0*/  LDL.LU R4, [R1+0x7c] ;  /* 0x00007c0001047983 */ /* 0x008ee80000300800 */
[----:B------:R-:W3:Y:S04]  /*246e0*/  LDL.LU R0, [R1+0x80] ;  /* 0x0000800001007983 */ /* 0x000ee80000300800 */
[----:B------:R1:W-:Y:S04]  /*246f0*/  LDGSTS.E [R189+0x400c], desc[UR60][R190.64], P1 ;  /* 0x0400c000bebd7fae */ /* 0x0003e8000892187c */
[----:B------:R-:W2:Y:S01]  /*24700*/  LDL.LU R191, [R1+0x64] ;  /* 0x0000640001bf7983 */ /* 0x000ea20000300800 */
        /* <DEDUP_REMOVED lines=8> */
[----:B----4-:R-:W-:-:S05]  /*24790*/  IADD3 R223, P3, R223, R184, RZ ;  /* 0x000000b8dfdf7210 */ /* 0x010fca0007f7e0ff */
[----:B------:R-:W-:Y:S01]  /*247a0*/  IMAD.MOV.U32 R190, RZ, RZ, R223 ;  /* 0x000000ffffbe7224 */ /* 0x000fe200078e00df */
[----:B------:R-:W-:Y:S01]  /*247b0*/  IADD3 R7, P4, R7, R184, RZ ;  /* 0x000000b807077210 */ /* 0x000fe20007f9e0ff */
[----:B------:R-:W-:Y:S04]  /*247c0*/  STL [R1+0x68], R223 ;  /* 0x000068df01007387 */ /* 0x000fe80000100800 */
[--C-:B------:R-:W-:Y:S02]  /*247d0*/  IMAD.X R182, R182, 0x1, R183.reuse, P4 ;  /* 0x00000001b6b67824 */ /* 0x100fe400020e06b7 */
[----:B--2---:R-:W-:-:S05]  /*247e0*/  IMAD.X R191, R191, 0x1, R183, P3 ;  /* 0x00000001bfbf7824 */ /* 0x004fca00018e06b7 */
[----:B------:R1:W-:Y:S04]  /*247f0*/  STL [R1+0x64], R191 ;  /* 0x000064bf01007387 */ /* 0x0003e80000100800 */
[----:B------:R2:W-:Y:S02]  /*24800*/  LDGSTS.E [R189+0x8000], desc[UR60][R190.64], P2 ;  /* 0x08000000bebd7fae */ /* 0x0005e4000912187c */
[----:B--2---:R-:W-:Y:S01]  /*24810*/  MOV R190, R7 ;  /* 0x0000000700be7202 */ /* 0x004fe20000000f00 */
        /* <DEDUP_REMOVED lines=10> */
[----:B---3--:R-:W-:-:S02]  /*248c0*/  IADD3 R0, P4, R0, R184, RZ ;  /* 0x000000b800007210 */ /* 0x008fc40007f9e0ff */
[----:B------:R-:W-:Y:S01]  /*248d0*/  SEL R190, R190, RZ, !P0 ;  /* 0x000000ffbebe7207 */ /* 0x000fe20004000000 */
[----:B------:R1:W-:Y:S01]  /*248e0*/  STL [R1+0x70], R7 ;  /* 0x0000700701007387 */ /* 0x0003e20000100800 */
[----:B------:R-:W-:Y:S02]  /*248f0*/  IMAD.MOV.U32 R191, RZ, RZ, R6 ;  /* 0x000000ffffbf7224 */ /* 0x000fe400078e0006 */
[----:B------:R-:W-:Y:S01]  /*24900*/  ISETP.NE.U32.AND P1, PT, R190, RZ, PT ;  /* 0x000000ffbe00720c */ /* 0x000fe20003f25070 */
[----:B------:R2:W-:Y:S01]  /*24910*/  STL [R1+0x6c], R182 ;  /* 0x00006cb601007387 */ /* 0x0005e20000100800 */
[----:B------:R-:W-:Y:S02]  /*24920*/  IMAD.X R4, R4, 0x1, R183, P4 ;  /* 0x0000000104047824 */ /* 0x000fe400020e06b7 */
[----:B------:R-:W-:Y:S01]  /*24930*/  IMAD.MOV.U32 R190, RZ, RZ, R5 ;  /* 0x000000ffffbe7224 */ /* 0x000fe200078e0005 */
[----:B------:R-:W-:Y:S04]  /*24940*/  STL [R1+0x78], R5 ;  /* 0x0000780501007387 */ /* 0x000fe80000100800 */
[----:B------:R3:W-:Y:S04]  /*24950*/  STL [R1+0x74], R6 ;  /* 0x0000740601007387 */ /* 0x0007e80000100800 */
[----:B------:R-:W-:Y:S04]  /*24960*/  STL [R1+0x80], R0 ;  /* 0x0000800001007387 */ /* 0x000fe80000100800 */
[----:B------:R-:W4:Y:S04]  /*24970*/  LDL.LU R223, [R1+0x168] ;  /* 0x0001680001df7983 */ /* 0x000f280000300800 */
[----:B------:R3:W-:Y:S04]  /*24980*/  STL [R1+0x7c], R4 ;  /* 0x00007c0401007387 */ /* 0x0007e80000100800 */
[----:B------:R3:W-:Y:S04]  /*24990*/  LDGSTS.E [R189+0x8008], desc[UR60][R190.64], P2 ;  /* 0x08008000bebd7fae */ /* 0x0007e8000912187c */
[----:B-1----:R-:W4:Y:S04]  /*249a0*/  LDL.LU R7, [R1+0x170] ;  /* 0x0001700001077983 */ /* 0x002f280000300800 */
[----:B--2---:R-:W2:Y:S01]  /*249b0*/  LDL.LU R182, [R1+0x16c] ;  /* 0x00016c0001b67983 */ /* 0x004ea20000300800 */
[----:B---3--:R-:W-:Y:S01]  /*249c0*/  MOV R190, R0 ;  /* 0x0000000000be7202 */ /* 0x008fe20000000f00 */
[----:B------:R-:W-:-:S02]  /*249d0*/  IMAD.MOV.U32 R191, RZ, RZ, R4 ;  /* 0x000000ffffbf7224 */ /* 0x000fc400078e0004 */
        /* <DEDUP_REMOVED lines=18> */
[--C-:B--2---:R-:W-:Y:S02]  /*24b00*/  IMAD.X R182, R182, 0x1, R183.reuse, P4 ;  /* 0x00000001b6b67824 */ /* 0x104fe400020e06b7 */
[----:B---3--:R-:W-:-:S05]  /*24b10*/  IMAD.X R191, R191, 0x1, R183, P3 ;  /* 0x00000001bfbf7824 */ /* 0x008fca00018e06b7 */
[----:B------:R1:W-:Y:S04]  /*24b20*/  STL [R1+0x164], R191 ;  /* 0x000164bf01007387 */ /* 0x0003e80000100800 */
[----:B------:R2:W-:Y:S02]  /*24b30*/  LDGSTS.E [R189+0xc000], desc[UR60][R190.64], P2 ;  /* 0x0c000000bebd7fae */ /* 0x0005e4000912187c */
[----:B--2---:R-:W-:Y:S01]  /*24b40*/  IMAD.MOV.U32 R190, RZ, RZ, R7 ;  /* 0x000000ffffbe7224 */ /* 0x004fe200078e0007 */
[----:B-1----:R-:W-:-:S05]  /*24b50*/  MOV R191, R182 ;  /* 0x000000b600bf7202 */ /* 0x002fca0000000f00 */
        /* <DEDUP_REMOVED lines=11> */
[----:B------:R-:W-:-:S03]  /*24c10*/  IMAD.MOV.U32 R191, RZ, RZ, R6 ;  /* 0x000000ffffbf7224 */ /* 0x000fc600078e0006 */
[----:B------:R-:W-:Y:S01]  /*24c20*/  ISETP.NE.U32.AND P1, PT, R190, RZ, PT ;  /* 0x000000ffbe00720c */ /* 0x000fe20003f25070 */
[----:B------:R-:W-:Y:S02]  /*24c30*/  IMAD.MOV.U32 R190, RZ, RZ, R5 ;  /* 0x000000ffffbe7224 */ /* 0x000fe400078e0005 */
[----:B------:R-:W-:-:S03]  /*24c40*/  IMAD.X R4, R4, 0x1, R183, P4 ;  /* 0x0000000104047824 */ /* 0x000fc600020e06b7 */
[----:B------:R1:W-:Y:S02]  /*24c50*/  LDGSTS.E [R189+0xc008], desc[UR60][R190.64], P2 ;  /* 0x0c008000bebd7fae */ /* 0x0003e4000912187c */
[----:B-1----:R-:W-:Y:S01]  /*24c60*/  IMAD.MOV.U32 R190, RZ, RZ, R0 ;  /* 0x000000ffffbe7224 */ /* 0x002fe200078e0000 */
[----:B------:R-:W-:-:S05]  /*24c70*/  MOV R191, R4 ;  /* 0x0000000400bf7202 */ /* 0x000fca0000000f00 */
        /* <DEDUP_REMOVED lines=16> */
[----:B------:R-:W-:-:S03]  /*24d80*/  SEL R189, RZ, 0x4, !P1 ;  /* 0x00000004ffbd7807 */ /* 0x000fc60004800000 */
[----:B------:R-:W-:Y:S01]  /*24d90*/  IMAD.X R23, R23, 0x1, R183, P4 ;  /* 0x0000000117177824 */ /* 0x000fe200020e06b7 */
[----:B------:R-:W-:Y:S02]  /*24da0*/  SEL R189, R189, RZ, !P0 ;  /* 0x000000ffbdbd7207 */ /* 0x000fe40004000000 */
[----:B------:R-:W-:Y:S02]  /*24db0*/  ISETP.GT.AND P1, PT, R177, 0xb, PT ;  /* 0x0000000bb100780c */ /* 0x000fe40003f24270 */
[----:B------:R-:W-:Y:S01]  /*24dc0*/  LDGSTS.E [R223+0x4], desc[UR60][R22.64], P2 ;  /* 0x0000400016df7fae */ /* 0x000fe2000912187c */
[----:B------:R-:W-:Y:S02]  /*24dd0*/  ISETP.NE.U32.AND P2, PT, R189, RZ, PT ;  /* 0x000000ffbd00720c */ /* 0x000fe40003f45070 */
[----:B------:R-:W-:Y:S02]  /*24de0*/  SEL R189, RZ, 0x4, !P1 ;  /* 0x00000004ffbd7807 */ /* 0x000fe40004800000 */
[----:B------:R-:W-:-:S02]  /*24df0*/  IADD3 R188, P3, R188, R184, RZ ;  /* 0x000000b8bcbc7210 */ /* 0x000fc40007f7e0ff */
[----:B------:R-:W-:-:S04]  /*24e00*/  SEL R189, R189, RZ, !P0 ;  /* 0x000000ffbdbd7207 */ /* 0x000fc80004000000 */
[----:B------:R-:W-:Y:S01]  /*24e10*/  ISETP.NE.U32.AND P1, PT, R189, RZ, PT ;  /* 0x000000ffbd00720c */ /* 0x000fe20003f25070 */
[----:B------:R-:W-:Y:S01]  /*24e20*/  IMAD.X R154, R154, 0x1, R183, P3 ;  /* 0x000000019a9a7824 */ /* 0x000fe200018e06b7 */
[----:B------:R-:W-:-:S04]  /*24e30*/  IADD3 R152, P4, R152, R184, RZ ;  /* 0x000000b898987210 */ /* 0x000fc80007f9e0ff */
[----:B------:R-:W-:Y:S01]  /*24e40*/  MOV R189, R154 ;  /* 0x0000009a00bd7202 */ /* 0x000fe20000000f00 */
[----:B------:R-:W-:-:S04]  /*24e50*/  IMAD.X R153, R153, 0x1, R183, P4 ;  /* 0x0000000199997824 */ /* 0x000fc800020e06b7 */
[----:B------:R1:W-:Y:S04]  /*24e60*/  LDGSTS.E [R223+0x8], desc[UR60][R188.64], P2 ;  /* 0x00008000bcdf7fae */ /* 0x0003e8000912187c */
[----:B------:R-:W-:Y:S01]  /*24e70*/  LDGSTS.E [R223+0xc], desc[UR60][R152.64], P1 ;  /* 0x0000c00098df7fae */ /* 0x000fe2000892187c */
        /* <DEDUP_REMOVED lines=18> */
[----:B------:R-:W-:-:S04]  /*24fa0*/  ISETP.GT.AND P1, PT, R177, 0x2a, PT ;  /* 0x0000002ab100780c */ /* 0x000fc80003f24270 */
[----:B------:R-:W-:Y:S02]  /*24fb0*/  SEL R189, RZ, 0x4, !P1 ;  /* 0x00000004ffbd7807 */ /* 0x000fe40004800000 */
        /* <DEDUP_REMOVED lines=9> */
[----:B-1----:R-:W-:Y:S02]  /*25050*/  IMAD.MOV.U32 R190, RZ, RZ, R227 ;  /* 0x000000ffffbe7224 */ /* 0x002fe400078e00e3 */
[----:B------:R-:W-:Y:S01]  /*25060*/  ISETP.NE.U32.AND P1, PT, R189, RZ, PT ;  /* 0x000000ffbd00720c */ /* 0x000fe20003f25070 */
[----:B------:R-:W-:Y:S01]  /*25070*/  IMAD.MOV.U32 R191, RZ, RZ, R226 ;  /* 0x000000ffffbf7224 */ /* 0x000fe200078e00e2 */
[----:B------:R1:W-:Y:S01]  /*25080*/  STL [R1+0x16c], R182 ;  /* 0x00016cb601007387 */ /* 0x0003e20000100800 */
[----:B------:R-:W-:-:S03]  /*25090*/  IMAD.X R228, R228, 0x1, R183, P4 ;  /* 0x00000001e4e47824 */ /* 0x000fc600020e06b7 */
[----:B------:R-:W-:Y:S04]  /*250a0*/  STL [R1+0x178], R5 ;  /* 0x0001780501007387 */ /* 0x000fe80000100800 */
[----:B------:R2:W-:Y:S04]  /*250b0*/  STL [R1+0x174], R6 ;  /* 0x0001740601007387 */ /* 0x0005e80000100800 */
[----:B------:R-:W-:Y:S04]  /*250c0*/  STL [R1+0x180], R0 ;  /* 0x0001800001007387 */ /* 0x000fe80000100800 */
[----:B------:R3:W-:Y:S04]  /*250d0*/  STL [R1+0x17c], R4 ;  /* 0x00017c0401007387 */ /* 0x0007e80000100800 */
[----:B------:R4:W-:Y:S04]  /*250e0*/  LDGSTS.E [R223+0x4008], desc[UR60][R190.64], P2 ;  /* 0x04008000bedf7fae */ /* 0x0009e8000912187c */
[----:B-1----:R-:W3:Y:S04]  /*250f0*/  LDL.LU R182, [R1+0x8c] ;  /* 0x00008c0001b67983 */ /* 0x002ee80000300800 */
[----:B------:R-:W3:Y:S01]  /*25100*/  LDL.LU R7, [R1+0x90] ;  /* 0x0000900001077983 */ /* 0x000ee20000300800 */
[----:B----4-:R-:W-:Y:S01]  /*25110*/  IMAD.MOV.U32 R190, RZ, RZ, R229 ;  /* 0x000000ffffbe7224 */ /* 0x010fe200078e00e5 */
[----:B------:R-:W-:-:S02]  /*25120*/  MOV R191, R228 ;  /* 0x000000e400bf7202 */ /* 0x000fc40000000f00 */
[----:B--2---:R-:W2:Y:S04]  /*25130*/  LDL.LU R6, [R1+0x94] ;  /* 0x0000940001067983 */ /* 0x004ea80000300800 */
[----:B------:R-:W4:Y:S04]  /*25140*/  LDL.LU R5, [R1+0x98] ;  /* 0x0000980001057983 */ /* 0x000f280000300800 */
[----:B---3--:R-:W3:Y:S04]  /*25150*/  LDL.LU R4, [R1+0x9c] ;  /* 0x00009c0001047983 */ /* 0x008ee80000300800 */
[----:B------:R-:W3:Y:S04]  /*25160*/  LDL.LU R0, [R1+0xa0] ;  /* 0x0000a00001007983 */ /* 0x000ee80000300800 */
[----:B------:R1:W-:Y:S04]  /*25170*/  LDGSTS.E [R223+0x400c], desc[UR60][R190.64], P1 ;  /* 0x0400c000bedf7fae */ /* 0x0003e8000892187c */
[----:B------:R-:W2:Y:S04]  /*25180*/  LDL.LU R190, [R1+0x84] ;  /* 0x0000840001be7983 */ /* 0x000ea80000300800 */
[----:B------:R-:W1:Y:S01]  /*25190*/  LDL.LU R191, [R1+0x88] ;  /* 0x0000880001bf7983 */ /* 0x000e620000300800 */
        /* <DEDUP_REMOVED lines=8> */
[----:B------:R-:W-:-:S05]  /*25220*/  IADD3 R7, P4, R7, R184, RZ ;  /* 0x000000b807077210 */ /* 0x000fca0007f9e0ff */
[----:B------:R-:W-:Y:S01]  /*25230*/  IMAD.X R182, R182, 0x1, R183, P4 ;  /* 0x00000001b6b67824 */ /* 0x000fe200020e06b7 */
[----:B-1----:R-:W-:-:S05]  /*25240*/  IADD3 R191, P3, R191, R184, RZ ;  /* 0x000000b8bfbf7210 */ /* 0x002fca0007f7e0ff */
[----:B--2---:R-:W-:Y:S01]  /*25250*/  IMAD.X R190, R190, 0x1, R183, P3 ;  /* 0x00000001bebe7824 */ /* 0x004fe200018e06b7 */
[----:B------:R1:W-:Y:S04]  /*25260*/  STL [R1+0x88], R191 ;  /* 0x000088bf01007387 */ /* 0x0003e80000100800 */
[----:B------:R2:W-:Y:S01]  /*25270*/  STL [R1+0x84], R190 ;  /* 0x000084be01007387 */ /* 0x0005e20000100800 */
[----:B-1----:R-:W-:-:S04]  /*25280*/  LOP3.LUT R191, R191, R190, RZ, 0x3c, !PT ;  /* 0x000000bebfbf7212 */ /* 0x002fc800078e3cff */
[----:B--2---:R-:W-:-:S04]  /*25290*/  LOP3.LUT R190, R191, R190, RZ, 0x3c, !PT ;  /* 0x000000bebfbe7212 */ /* 0x004fc800078e3cff */
[----:B------:R-:W-:-:S05]  /*252a0*/  LOP3.LUT R191, R191, R190, RZ, 0x3c, !PT ;  /* 0x000000bebfbf7212 */ /* 0x000fca00078e3cff */
[----:B------:R1:W-:Y:S02]  /*252b0*/  LDGSTS.E [R223+0x8000], desc[UR60][R190.64], P2 ;  /* 0x08000000bedf7fae */ /* 0x0003e4000912187c */
[----:B-1----:R-:W-:Y:S02]  /*252c0*/  IMAD.MOV.U32 R190, RZ, RZ, R7 ;  /* 0x000000ffffbe7224 */ /* 0x002fe400078e0007 */
[----:B------:R-:W-:-:S05]  /*252d0*/  IMAD.MOV.U32 R191, RZ, RZ, R182 ;  /* 0x000000ffffbf7224 */ /* 0x000fca00078e00b6 */
[----:B------:R1:W-:Y:S01]  /*252e0*/  LDGSTS.E [R223+0x8004], desc[UR60][R190.64], P1 ;  /* 0x08004000bedf7fae */ /* 0x0003e2000892187c */
[----:B------:R-:W-:-:S04]  /*252f0*/  ISETP.GT.AND P1, PT, R177, 0x4a, PT ;  /* 0x0000004ab100780c */ /* 0x000fc80003f24270 */
[----:B------:R-:W-:Y:S02]  /*25300*/  SEL R189, RZ, 0x4, !P1 ;  /* 0x00000004ffbd7807 */ /* 0x000fe40004800000 */
[----:B------:R-:W-:Y:S02]  /*25310*/  ISETP.GT.AND P1, PT, R177, 0x4b, PT ;  /* 0x0000004bb100780c */ /* 0x000fe40003f24270 */
[----:B------:R-:W-:Y:S02]  /*25320*/  SEL R189, R189, RZ, !P0 ;  /* 0x000000ffbdbd7207 */ /* 0x000fe40004000000 */
[----:B----4-:R-:W-:Y:S02]  /*25330*/  IADD3 R5, P3, R5, R184, RZ ;  /* 0x000000b805057210 */ /* 0x010fe40007f7e0ff */
[----:B------:R-:W-:Y:S02]  /*25340*/  ISETP.NE.U32.AND P2, PT, R189, RZ, PT ;  /* 0x000000ffbd00720c */ /* 0x000fe40003f45070 */
[----:B------:R-:W-:Y:S01]  /*25350*/  SEL R189, RZ, 0x4, !P1 ;  /* 0x00000004ffbd7807 */ /* 0x000fe20004800000 */
[----:B------:R-:W-:-:S03]  /*25360*/  IMAD.X R6, R6, 0x1, R183, P3 ;  /* 0x0000000106067824 */ /* 0x000fc600018e06b7 */
[----:B------:R-:W-:Y:S02]  /*25370*/  SEL R189, R189, RZ, !P0 ;  /* 0x000000ffbdbd7207 */ /* 0x000fe40004000000 */
[----:B---3--:R-:W-:Y:S02]  /*25380*/  IADD3 R0, P4, R0, R184, RZ ;  /* 0x000000b800007210 */ /* 0x008fe40007f9e0ff */
[----:B------:R-:W-:Y:S01]  /*25390*/  ISETP.NE.U32.AND P1, PT, R189, RZ, PT ;  /* 0x000000ffbd00720c */ /* 0x000fe20003f25070 */
[----:B------:R2:W-:Y:S01]  /*253a0*/  STL [R1+0x90], R7 ;  /* 0x0000900701007387 */ /* 0x0005e20000100800 */
[----:B-1----:R-:W-:Y:S01]  /*253b0*/  IMAD.MOV.U32 R190, RZ, RZ, R5 ;  /* 0x000000ffffbe7224 */ /* 0x002fe200078e0005 */
[----:B------:R-:W-:Y:S01]  /*253c0*/  IADD3.X R4, R4, R183, RZ, P4, !PT ;  /* 0x000000b704047210 */ /* 0x000fe200027fe4ff */
[----:B------:R-:W-:Y:S01]  /*253d0*/  IMAD.MOV.U32 R191, RZ, RZ, R6 ;  /* 0x000000ffffbf7224 */ /* 0x000fe200078e0006 */
[----:B------:R1:W-:Y:S04]  /*253e0*/  STL [R1+0x8c], R182 ;  /* 0x00008cb601007387 */ /* 0x0003e80000100800 */
[----:B------:R-:W-:Y:S04]  /*253f0*/  STL [R1+0x98], R5 ;  /* 0x0000980501007387 */ /* 0x000fe80000100800 */
[----:B------:R3:W-:Y:S04]  /*25400*/  STL [R1+0x94], R6 ;  /* 0x0000940601007387 */ /* 0x0007e80000100800 */
[----:B------:R-:W-:Y:S04]  /*25410*/  STL [R1+0xa0], R0 ;  /* 0x0000a00001007387 */ /* 0x000fe80000100800 */
[----:B--2---:R-:W2:Y:S04]  /*25420*/  LDL.LU R7, [R1+0x190] ;  /* 0x0001900001077983 */ /* 0x004ea80000300800 */
[----:B------:R4:W-:Y:S04]  /*25430*/  LDGSTS.E [R223+0x8008], desc[UR60][R190.64], P2 ;  /* 0x08008000bedf7fae */ /* 0x0009e8000912187c */
[----:B------:R3:W-:Y:S04]  /*25440*/  STL [R1+0x9c], R4 ;  /* 0x00009c0401007387 */ /* 0x0007e80000100800 */
[----:B-1----:R-:W2:Y:S01]  /*25450*/  LDL.LU R182, [R1+0x18c] ;  /* 0x00018c0001b67983 */ /* 0x002ea20000300800 */
[----:B----4-:R-:W-:-:S03]  /*25460*/  IMAD.MOV.U32 R190, RZ, RZ, R0 ;  /* 0x000000ffffbe7224 */ /* 0x010fc600078e0000 */
[----:B---3--:R-:W3:Y:S01]  /*25470*/  LDL.LU R6, [R1+0x194] ;  /* 0x0001940001067983 */ /* 0x008ee20000300800 */
[----:B------:R-:W-:-:S03]  /*25480*/  IMAD.MOV.U32 R191, RZ, RZ, R4 ;  /* 0x000000ffffbf7224 */ /* 0x000fc600078e0004 */
[----:B------:R-:W4:Y:S04]  /*25490*/  LDL.LU R5, [R1+0x198] ;  /* 0x0001980001057983 */ /* 0x000f280000300800 */
[----:B------:R-:W3:Y:S04]  /*254a0*/  LDL.LU R4, [R1+0x19c] ;  /* 0x00019c0001047983 */ /* 0x000ee80000300800 */
[----:B------:R-:W3:Y:S04]  /*254b0*/  LDL.LU R0, [R1+0x1a0] ;  /* 0x0001a00001007983 */ /* 0x000ee80000300800 */
[----:B------:R1:W-:Y:S04]  /*254c0*/  LDGSTS.E [R223+0x800c], desc[UR60][R190.64], P1 ;  /* 0x0800c000bedf7fae */ /* 0x0003e8000892187c */
[----:B------:R-:W4:Y:S04]  /*254d0*/  LDL.LU R190, [R1+0x184] ;  /* 0x0001840001be7983 */ /* 0x000f280000300800 */
        /* <DEDUP_REMOVED lines=9> */
[----:B--2---:R-:W-:-:S04]  /*25570*/  IADD3 R7, P4, R7, R184, RZ ;  /* 0x000000b807077210 */ /* 0x004fc80007f9e0ff */
[----:B------:R-:W-:Y:S02]  /*25580*/  IADD3.X R182, R182, R183, RZ, P4, !PT ;  /* 0x000000b7b6b67210 */ /* 0x000fe400027fe4ff */
[----:B-1----:R-:W-:-:S05]  /*25590*/  IADD3 R191, P3, R191, R184, RZ ;  /* 0x000000b8bfbf7210 */ /* 0x002fca0007f7e0ff */
[----:B----4-:R-:W-:Y:S01]  /*255a0*/  IMAD.X R190, R190, 0x1, R183, P3 ;  /* 0x00000001bebe7824 */ /* 0x010fe200018e06b7 */
        /* <DEDUP_REMOVED lines=13> */
[----:B------:R-:W-:Y:S02]  /*25680*/  IADD3 R5, P3, R5, R184, RZ ;  /* 0x000000b805057210 */ /* 0x000fe40007f7e0ff */
[----:B------:R-:W-:Y:S02]  /*25690*/  ISETP.NE.U32.AND P2, PT, R189, RZ, PT ;  /* 0x000000ffbd00720c */ /* 0x000fe40003f45070 */
[----:B------:R-:W-:Y:S01]  /*256a0*/  SEL R189, RZ, 0x4, !P1 ;  /* 0x00000004ffbd7807 */ /* 0x000fe20004800000 */
[----:B---3--:R-:W-:-:S03]  /*256b0*/  IMAD.X R6, R6, 0x1, R183, P3 ;  /* 0x0000000106067824 */ /* 0x008fc600018e06b7 */
[----:B------:R-:W-:Y:S02]  /*256c0*/  SEL R189, R189, RZ, !P0 ;  /* 0x000000ffbdbd7207 */ /* 0x000fe40004000000 */
[----:B------:R-:W-:Y:S02]  /*256d0*/  IADD3 R0, P4, R0, R184, RZ ;  /* 0x000000b800007210 */ /* 0x000fe40007f9e0ff */
[----:B------:R-:W-:Y:S01]  /*256e0*/  ISETP.NE.U32.AND P1, PT, R189, RZ, PT ;  /* 0x000000ffbd00720c */ /* 0x000fe20003f25070 */
[----:B-1----:R-:W-:Y:S01]  /*256f0*/  IMAD.MOV.U32 R190, RZ, RZ, R5 ;  /* 0x000000ffffbe7224 */ /* 0x002fe200078e0005 */
        /* <DEDUP_REMOVED lines=8> */
[----:B------:R-:W-:-:S04]  /*25780*/  SEL R189, RZ, 0x4, !P1 ;  /* 0x00000004ffbd7807 */ /* 0x000fc80004800000 */
[----:B------:R-:W-:Y:S02]  /*25790*/  SEL R189, R189, RZ, !P0 ;  /* 0x000000ffbdbd7207 */ /* 0x000fe40004000000 */
[----:B------:R-:W-:Y:S02]  /*257a0*/  IADD3 R187, P3, R187, R184, RZ ;  /* 0x000000b8bbbb7210 */ /* 0x000fe40007f7e0ff */
[----:B-1----:R-:W-:Y:S02]  /*257b0*/  SEL R190, RZ, 0x4, !P2 ;  /* 0x00000004ffbe7807 */ /* 0x002fe40005000000 */
[----:B------:R-:W-:Y:S02]  /*257c0*/  ISETP.NE.U32.AND P1, PT, R189, RZ, PT ;  /* 0x000000ffbd00720c */ /* 0x000fe40003f25070 */
[----:B------:R-:W-:Y:S01]  /*257d0*/  SEL R190, R190, RZ, !P0 ;  /* 0x000000ffbebe7207 */ /* 0x000fe20004000000 */
[----:B------:R-:W-:Y:S01]  /*257e0*/  IMAD.X R156, R156, 0x1, R183, P3 ;  /* 0x000000019c9c7824 */ /* 0x000fe200018e06b7 */
[----:B------:R-:W-:-:S02]  /*257f0*/  LOP3.LUT R189, R3, 0x30, RZ, 0x3c, !PT ;  /* 0x0000003003bd7812 */ /* 0x000fc400078e3cff */
[----:B------:R-:W-:Y:S02]  /*25800*/  IADD3 R155, P4, R155, R184, RZ ;  /* 0x000000b89b9b7210 */ /* 0x000fe40007f9e0ff */
[----:B------:R-:W-:Y:S01]  /*25810*/  ISETP.NE.U32.AND P2, PT, R190, RZ, PT ;  /* 0x000000ffbe00720c */ /* 0x000fe20003f45070 */
[----:B------:R-:W-:Y:S01]  /*25820*/  VIADD R189, R189, UR4 ;  /* 0x00000004bdbd7c36 */ /* 0x000fe20008000000 */
[----:B------:R-:W-:Y:S01]  /*25830*/  MOV R190, R187 ;  /* 0x000000bb00be7202 */ /* 0x000fe20000000f00 */
[----:B------:R-:W-:Y:S02]  /*25840*/  IMAD.MOV.U32 R191, RZ, RZ, R156 ;  /* 0x000000ffffbf7224 */ /* 0x000fe400078e009c */
[----:B------:R-:W-:-:S03]  /*25850*/  IMAD.X R178, R178, 0x1, R183, P4 ;  /* 0x00000001b2b27824 */ /* 0x000fc600020e06b7 */
[----:B------:R1:W-:Y:S01]  /*25860*/  LDGSTS.E [R189], desc[UR60][R190.64], P1 ;  /* 0x00000000bebd7fae */ /* 0x0003e2000892187c */
[----:B------:R-:W-:Y:S01]  /*25870*/  ISETP.GT.AND P1, PT, R177, 0xe, PT ;  /* 0x0000000eb100780c */ /* 0x000fe20003f24270 */
[----:B-1----:R-:W-:Y:S02]  /*25880*/  IMAD.MOV.U32 R190, RZ, RZ, R155 ;  /* 0x000000ffffbe7224 */ /* 0x002fe400078e009b */
[----:B------:R-:W-:-:S05]  /*25890*/  IMAD.MOV.U32 R191, RZ, RZ, R178 ;  /* 0x000000ffffbf7224 */ /* 0x000fca00078e00b2 */
[----:B------:R1:W-:Y:S01]  /*258a0*/  LDGSTS.E [R189+0x4], desc[UR60][R190.64], P2 ;  /* 0x00004000bebd7fae */ /* 0x0003e2000912187c */
        /* <DEDUP_REMOVED lines=42> */
[----:B------:R-:W-:Y:S01]  /*25b50*/  STL [R1+0x190], R7 ;  /* 0x0001900701007387 */ /* 0x000fe20000100800 */
[----:B------:R-:W-:-:S02]  /*25b60*/  IMAD.X R234, R234, 0x1, R183, P3 ;  /* 0x00000001eaea7824 */ /* 0x000fc400018e06b7 */
[----:B------:R-:W-:Y:S01]  /*25b70*/  SEL R190, R190, RZ, !P0 ;  /* 0x000000ffbebe7207 */ /* 0x000fe20004000000 */
[----:B------:R1:W-:Y:S01]  /*25b80*/  STL [R1+0x18c], R182 ;  /* 0x00018cb601007387 */ /* 0x0003e20000100800 */
[----:B------:R-:W-:Y:S02]  /*25b90*/  IADD3 R237, P4, R237, R184, RZ ;  /* 0x000000b8eded7210 */ /* 0x000fe40007f9e0ff */
[----:B------:R-:W-:Y:S01]  /*25ba0*/  ISETP.NE.U32.AND P1, PT, R190, RZ, PT ;  /* 0x000000ffbe00720c */ /* 0x000fe20003f25070 */
[----:B------:R-:W-:Y:S01]  /*25bb0*/  STL [R1+0x198], R5 ;  /* 0x0001980501007387 */ /* 0x000fe20000100800 */
[----:B------:R-:W-:Y:S01]  /*25bc0*/  MOV R190, R235 ;  /* 0x000000eb00be7202 */ /* 0x000fe20000000f00 */
[----:B------:R-:W-:Y:S02]  /*25bd0*/  IMAD.MOV.U32 R191, RZ, RZ, R234 ;  /* 0x000000ffffbf7224 */ /* 0x000fe400078e00ea */
[----:B------:R2:W-:Y:S01]  /*25be0*/  STL [R1+0x194], R6 ;  /* 0x0001940601007387 */ /* 0x0005e20000100800 */
[----:B------:R-:W-:-:S03]  /*25bf0*/  IMAD.X R236, R236, 0x1, R183, P4 ;  /* 0x00000001ecec7824 */ /* 0x000fc600020e06b7 */
[----:B------:R-:W-:Y:S04]  /*25c00*/  STL [R1+0x1a0], R0 ;  /* 0x0001a00001007387 */ /* 0x000fe80000100800 */
[----:B------:R3:W-:Y:S04]  /*25c10*/  STL [R1+0x19c], R4 ;  /* 0x00019c0401007387 */ /* 0x0007e80000100800 */
[----:B-1----:R-:W4:Y:S04]  /*25c20*/  LDL.LU R182, [R1+0xac] ;  /* 0x0000ac0001b67983 */ /* 0x002f280000300800 */
[----:B------:R-:W4:Y:S04]  /*25c30*/  LDL.LU R7, [R1+0xb0] ;  /* 0x0000b00001077983 */ /* 0x000f280000300800 */
[----:B--2---:R-:W2:Y:S04]  /*25c40*/  LDL.LU R6, [R1+0xb4] ;  /* 0x0000b40001067983 */ /* 0x004ea80000300800 */
[----:B------:R-:W2:Y:S04]  /*25c50*/  LDL.LU R5, [R1+0xb8] ;  /* 0x0000b80001057983 */ /* 0x000ea80000300800 */
[----:B---3--:R-:W3:Y:S04]  /*25c60*/  LDL.LU R4, [R1+0xbc] ;  /* 0x0000bc0001047983 */ /* 0x008ee80000300800 */
[----:B------:R1:W-:Y:S04]  /*25c70*/  LDGSTS.E [R189+0x4008], desc[UR60][R190.64], P2 ;  /* 0x04008000bebd7fae */ /* 0x0003e8000912187c */
[----:B------:R-:W3:Y:S04]  /*25c80*/  LDL.LU R0, [R1+0xc0] ;  /* 0x0000c00001007983 */ /* 0x000ee80000300800 */
[----:B------:R-:W2:Y:S01]  /*25c90*/  LDL.LU R223, [R1+0xa8] ;  /* 0x0000a80001df7983 */ /* 0x000ea20000300800 */
[----:B-1----:R-:W-:-:S02]  /*25ca0*/  IMAD.MOV.U32 R190, RZ, RZ, R237 ;  /* 0x000000ffffbe7224 */ /* 0x002fc400078e00ed */
[----:B------:R-:W-:-:S05]  /*25cb0*/  IMAD.MOV.U32 R191, RZ, RZ, R236 ;  /* 0x000000ffffbf7224 */ /* 0x000fca00078e00ec */
        /* <DEDUP_REMOVED lines=11> */
[----:B------:R-:W-:Y:S01]  /*25d70*/  IMAD.X R182, R182, 0x1, R183, P4 ;  /* 0x00000001b6b67824 */ /* 0x000fe200020e06b7 */
[----:B--2---:R-:W-:-:S04]  /*25d80*/  IADD3 R223, P3, R223, R184, RZ ;  /* 0x000000b8dfdf7210 */ /* 0x004fc80007f7e0ff */
[----:B------:R-:W-:Y:S01]  /*25d90*/  MOV R190, R223 ;  /* 0x000000df00be7202 */ /* 0x000fe20000000f00 */
[----:B------:R-:W-:Y:S01]  /*25da0*/  STL [R1+0xa8], R223 ;  /* 0x0000a8df01007387 */ /* 0x000fe20000100800 */
[----:B---3--:R-:W-:-:S05]  /*25db0*/  IMAD.X R191, R191, 0x1, R183, P3 ;  /* 0x00000001bfbf7824 */ /* 0x008fca00018e06b7 */
[----:B------:R1:W-:Y:S04]  /*25dc0*/  STL [R1+0xa4], R191 ;  /* 0x0000a4bf01007387 */ /* 0x0003e80000100800 */
[----:B------:R2:W-:Y:S02]  /*25dd0*/  LDGSTS.E [R189+0x8000], desc[UR60][R190.64], P2 ;  /* 0x08000000bebd7fae */ /* 0x0005e4000912187c */
[----:B--2---:R-:W-:Y:S02]  /*25de0*/  IMAD.MOV.U32 R190, RZ, RZ, R7 ;  /* 0x000000ffffbe7224 */ /* 0x004fe400078e0007 */
[----:B-1----:R-:W-:-:S05]  /*25df0*/  IMAD.MOV.U32 R191, RZ, RZ, R182 ;  /* 0x000000ffffbf7224 */ /* 0x002fca00078e00b6 */
[----:B------:R1:W-:Y:S01]  /*25e00*/  LDGSTS.E [R189+0x8004], desc[UR60][R190.64], P1 ;  /* 0x08004000bebd7fae */ /* 0x0003e2000892187c */
[----:B------:R-:W-:Y:S02]  /*25e10*/  ISETP.GT.AND P1, PT, R177, 0x4e, PT ;  /* 0x0000004eb100780c */ /* 0x000fe40003f24270 */
[----:B------:R-:W-:Y:S02]  /*25e20*/  IADD3 R5, P3, R5, R184, RZ ;  /* 0x000000b805057210 */ /* 0x000fe40007f7e0ff */
[----:B-1----:R-:W-:Y:S02]  /*25e30*/  SEL R190, RZ, 0x4, !P1 ;  /* 0x00000004ffbe7807 */ /* 0x002fe40004800000 */
[----:B------:R-:W-:Y:S02]  /*25e40*/  ISETP.GT.AND P1, PT, R177, 0x4f, PT ;  /* 0x0000004fb100780c */ /* 0x000fe40003f24270 */
[----:B------:R-:W-:-:S04]  /*25e50*/  SEL R190, R190, RZ, !P0 ;  /* 0x000000ffbebe7207 */ /* 0x000fc80004000000 */
[----:B------:R-:W-:Y:S02]  /*25e60*/  ISETP.NE.U32.AND P2, PT, R190, RZ, PT ;  /* 0x000000ffbe00720c */ /* 0x000fe40003f45070 */
[----:B------:R-:W-:Y:S01]  /*25e70*/  SEL R190, RZ, 0x4, !P1 ;  /* 0x00000004ffbe7807 */ /* 0x000fe20004800000 */
[--C-:B------:R-:W-:Y:S01]  /*25e80*/  IMAD.X R6, R6, 0x1, R183.reuse, P3 ;  /* 0x0000000106067824 */ /* 0x100fe200018e06b7 */
[----:B------:R-:W-:Y:S02]  /*25e90*/  IADD3 R0, P4, R0, R184, RZ ;  /* 0x000000b800007210 */ /* 0x000fe40007f9e0ff */
[----:B------:R-:W-:Y:S01]  /*25ea0*/  SEL R190, R190, RZ, !P0 ;  /* 0x000000ffbebe7207 */ /* 0x000fe20004000000 */
[----:B------:R1:W-:Y:S01]  /*25eb0*/  STL [R1+0xb0], R7 ;  /* 0x0000b00701007387 */ /* 0x0003e20000100800 */
[----:B------:R-:W-:Y:S02]  /*25ec0*/  MOV R191, R6 ;  /* 0x0000000600bf7202 */ /* 0x000fe40000000f00 */
[----:B------:R-:W-:Y:S01]  /*25ed0*/  ISETP.NE.U32.AND P1, PT, R190, RZ, PT ;  /* 0x000000ffbe00720c */ /* 0x000fe20003f25070 */
[----:B------:R2:W-:Y:S01]  /*25ee0*/  STL [R1+0xac], R182 ;  /* 0x0000acb601007387 */ /* 0x0005e20000100800 */
[----:B------:R-:W-:-:S02]  /*25ef0*/  IMAD.X R4, R4, 0x1, R183, P4 ;  /* 0x0000000104047824 */ /* 0x000fc400020e06b7 */
        /* <DEDUP_REMOVED lines=9> */
[----:B---3--:R-:W-:-:S03]  /*25f90*/  IMAD.MOV.U32 R190, RZ, RZ, R0 ;  /* 0x000000ffffbe7224 */ /* 0x008fc600078e0000 */
[----:B------:R-:W3:Y:S01]  /*25fa0*/  LDL.LU R6, [R1+0x1b4] ;  /* 0x0001b40001067983 */ /* 0x000ee20000300800 */
[----:B------:R-:W-:-:S03]  /*25fb0*/  IMAD.MOV.U32 R191, RZ, RZ, R4 ;  /* 0x000000ffffbf7224 */ /* 0x000fc600078e0004 */
        /* <DEDUP_REMOVED lines=35> */
[----:B------:R-:W-:Y:S02]  /*261f0*/  IMAD.MOV.U32 R190, RZ, RZ, R5 ;  /* 0x000000ffffbe7224 */ /* 0x000fe400078e0005 */
[----:B------:R-:W-:Y:S02]  /*26200*/  IMAD.MOV.U32 R191, RZ, RZ, R6 ;  /* 0x000000ffffbf7224 */ /* 0x000fe400078e0006 */
[----:B------:R-:W-:-:S03]  /*26210*/  IMAD.X R4, R4, 0x1, R183, P4 ;  /* 0x0000000104047824 */ /* 0x000fc600020e06b7 */
[----:B------:R1:W-:Y:S02]  /*26220*/  LDGSTS.E [R189+0xc008], desc[UR60][R190.64], P2 ;  /* 0x0c008000bebd7fae */ /* 0x0003e4000912187c */
[----:B-1----:R-:W-:Y:S01]  /*26230*/  MOV R190, R0 ;  /* 0x0000000000be7202 */ /* 0x002fe20000000f00 */
[----:B------:R-:W-:-:S05]  /*26240*/  IMAD.MOV.U32 R191, RZ, RZ, R4 ;  /* 0x000000ffffbf7224 */ /* 0x000fca00078e0004 */
[----:B------:R1:W-:Y:S01]  /*26250*/  LDGSTS.E [R189+0xc00c], desc[UR60][R190.64], P1 ;  /* 0x0c00c000bebd7fae */ /* 0x0003e2000892187c */
[C---:B------:R-:W-:Y:S02]  /*26260*/  ISETP.GT.AND P1, PT, R177.reuse, 0x10, PT ;  /* 0x00000010b100780c */ /* 0x040fe40003f24270 */
[----:B------:R-:W-:Y:S02]  /*26270*/  ISETP.GT.AND P2, PT, R177, 0x11, PT ;  /* 0x00000011b100780c */ /* 0x000fe40003f44270 */
[----:B------:R-:W-:Y:S02]  /*26280*/  IADD3 R157, P3, R157, R184, RZ ;  /* 0x000000b89d9d7210 */ /* 0x000fe40007f7e0ff */
[----:B-1----:R-:W-:Y:S02]  /*26290*/  SEL R189, RZ, 0x4, !P1 ;  /* 0x00000004ffbd7807 */ /* 0x002fe40004800000 */
[----:B------:R-:W-:Y:S02]  /*262a0*/  SEL R190, RZ, 0x4, !P2 ;  /* 0x00000004ffbe7807 */ /* 0x000fe40005000000 */
[----:B------:R-:W-:Y:S01]  /*262b0*/  SEL R189, R189, RZ, !P0 ;  /* 0x000000ffbdbd7207 */ /* 0x000fe20004000000 */
[----:B------:R-:W-:Y:S01]  /*262c0*/  IMAD.X R163, R163, 0x1, R183, P3 ;  /* 0x00000001a3a37824 */ /* 0x000fe200018e06b7 */
[----:B------:R-:W-:-:S02]  /*262d0*/  SEL R190, R190, RZ, !P0 ;  /* 0x000000ffbebe7207 */ /* 0x000fc40004000000 */
[----:B------:R-:W-:Y:S02]  /*262e0*/  ISETP.NE.U32.AND P1, PT, R189, RZ, PT ;  /* 0x000000ffbd00720c */ /* 0x000fe40003f25070 */
[----:B------:R-:W-:Y:S02]  /*262f0*/  LOP3.LUT R189, R3, 0x40, RZ, 0x3c, !PT ;  /* 0x0000004003bd7812 */ /* 0x000fe400078e3cff */
        /* <DEDUP_REMOVED lines=10> */
[----:B------:R1:W-:Y:S02]  /*263a0*/  LDGSTS.E [R189+0x4], desc[UR60][R190.64], P2 ;  /* 0x00004000bebd7fae */ /* 0x0003e4000912187c */
[----:B-1----:R-:W-:Y:S02]  /*263b0*/  SEL R190, RZ, 0x4, !P1 ;  /* 0x00000004ffbe7807 */ /* 0x002fe40004800000 */
[----:B------:R-:W-:Y:S02]  /*263c0*/  ISETP.GT.AND P1, PT, R177, 0x13, PT ;  /* 0x00000013b100780c */ /* 0x000fe40003f24270 */
[----:B------:R-:W-:-:S04]  /*263d0*/  SEL R190, R190, RZ, !P0 ;  /* 0x000000ffbebe7207 */ /* 0x000fc80004000000 */
[----:B------:R-:W-:Y:S02]  /*263e0*/  ISETP.NE.U32.AND P2, PT, R190, RZ, PT ;  /* 0x000000ffbe00720c */ /* 0x000fe40003f45070 */
[----:B------:R-:W-:Y:S02]  /*263f0*/  SEL R190, RZ, 0x4, !P1 ;  /* 0x00000004ffbe7807 */ /* 0x000fe40004800000 */
[----:B------:R-:W-:Y:S02]  /*26400*/  IADD3 R165, P3, R165, R184, RZ ;  /* 0x000000b8a5a57210 */ /* 0x000fe40007f7e0ff */
[----:B------:R-:W-:-:S04]  /*26410*/  SEL R190, R190, RZ, !P0 ;  /* 0x000000ffbebe7207 */ /* 0x000fc80004000000 */
[----:B------:R-:W-:Y:S01]  /*26420*/  ISETP.NE.U32.AND P1, PT, R190, RZ, PT ;  /* 0x000000ffbe00720c */ /* 0x000fe20003f25070 */
[----:B------:R-:W-:Y:S01]  /*26430*/  IMAD.X R168, R168, 0x1, R183, P3 ;  /* 0x00000001a8a87824 */ /* 0x000fe200018e06b7 */
[----:B------:R-:W-:Y:S01]  /*26440*/  IADD3 R166, P4, R166, R184, RZ ;  /* 0x000000b8a6a67210 */ /* 0x000fe20007f9e0ff */
[----:B------:R-:W-:-:S03]  /*26450*/  IMAD.MOV.U32 R190, RZ, RZ, R165 ;  /* 0x000000ffffbe7224 */ /* 0x000fc600078e00a5 */
        /* <DEDUP_REMOVED lines=33> */
[----:B------:R-:W-:Y:S02]  /*26670*/  IMAD.MOV.U32 R191, RZ, RZ, R242 ;  /* 0x000000ffffbf7224 */ /* 0x000fe400078e00f2 */
[----:B------:R-:W-:Y:S01]  /*26680*/  ISETP.NE.U32.AND P1, PT, R190, RZ, PT ;  /* 0x000000ffbe00720c */ /* 0x000fe20003f25070 */
[----:B------:R1:W-:Y:S01]  /*26690*/  STL [R1+0x1ac], R182 ;  /* 0x0001acb601007387 */ /* 0x0003e20000100800 */
[----:B------:R-:W-:Y:S02]  /*266a0*/  IMAD.MOV.U32 R190, RZ, RZ, R243 ;  /* 0x000000ffffbe7224 */ /* 0x000fe400078e00f3 */
[----:B------:R-:W-:Y:S01]  /*266b0*/  IMAD.X R244, R244, 0x1, R183, P4 ;  /* 0x00000001f4f47824 */ /* 0x000fe200020e06b7 */
        /* <DEDUP_REMOVED lines=8> */
[----:B--2---:R-:W-:Y:S01]  /*26740*/  IMAD.MOV.U32 R190, RZ, RZ, R245 ;  /* 0x000000ffffbe7224 */ /* 0x004fe200078e00f5 */
[----:B------:R-:W-:-:S02]  /*26750*/  MOV R191, R244 ;  /* 0x000000f400bf7202 */ /* 0x000fc40000000f00 */
[----:B------:R-:W2:Y:S04]  /*26760*/  LDL.LU R6, [R1+0xd4] ;  /* 0x0000d40001067983 */ /* 0x000ea80000300800 */
        /* <DEDUP_REMOVED lines=31> */
[----:B---3--:R-:W-:Y:S02]  /*26960*/  IADD3 R0, P4, R0, R184, RZ ;  /* 0x000000b800007210 */ /* 0x008fe40007f9e0ff */
[----:B------:R-:W-:Y:S02]  /*26970*/  SEL R190, R190, RZ, !P0 ;  /* 0x000000ffbebe7207 */ /* 0x000fe40004000000 */
[----:B------:R-:W-:Y:S01]  /*26980*/  IADD3.X R6, R6, R183, RZ, P3, !PT ;  /* 0x000000b706067210 */ /* 0x000fe20001ffe4ff */
[----:B------:R1:W-:Y:S01]  /*26990*/  STL [R1+0xd0], R7 ;  /* 0x0000d00701007387 */ /* 0x0003e20000100800 */
[----:B------:R-:W-:Y:S01]  /*269a0*/  ISETP.NE.U32.AND P1, PT, R190, RZ, PT ;  /* 0x000000ffbe00720c */ /* 0x000fe20003f25070 */
[----:B------:R-:W-:Y:S02]  /*269b0*/  IMAD.X R4, R4, 0x1, R183, P4 ;  /* 0x0000000104047824 */ /* 0x000fe400020e06b7 */
[----:B------:R2:W-:Y:S01]  /*269c0*/  STL [R1+0xcc], R182 ;  /* 0x0000ccb601007387 */ /* 0x0005e20000100800 */
[----:B------:R-:W-:-:S02]  /*269d0*/  IMAD.MOV.U32 R190, RZ, RZ, R5 ;  /* 0x000000ffffbe7224 */ /* 0x000fc400078e0005 */
        /* <DEDUP_REMOVED lines=29> */
[----:B--2---:R-:W-:Y:S01]  /*26bb0*/  IMAD.X R182, R182, 0x1, R183, P4 ;  /* 0x00000001b6b67824 */ /* 0x004fe200020e06b7 */
[----:B---3--:R-:W-:-:S05]  /*26bc0*/  IADD3.X R191, R191, R183, RZ, P3, !PT ;  /* 0x000000b7bfbf7210 */ /* 0x008fca0001ffe4ff */
        /* <DEDUP_REMOVED lines=12> */
[----:B------:R-:W-:Y:S01]  /*26c90*/  IMAD.X R6, R6, 0x1, R183, P3 ;  /* 0x0000000106067824 */ /* 0x000fe200018e06b7 */
[----:B------:R-:W-:Y:S02]  /*26ca0*/  IADD3 R0, P4, R0, R184, RZ ;  /* 0x000000b800007210 */ /* 0x000fe40007f9e0ff */
[----:B------:R-:W-:Y:S01]  /*26cb0*/  SEL R190, R190, RZ, !P0 ;  /* 0x000000ffbebe7207 */ /* 0x000fe20004000000 */
[----:B------:R-:W-:Y:S01]  /*26cc0*/  IMAD.MOV.U32 R191, RZ, RZ, R6 ;  /* 0x000000ffffbf7224 */ /* 0x000fe200078e0006 */
[----:B------:R-:W-:Y:S02]  /*26cd0*/  STL [R1+0x1d0], R7 ;  /* 0x0001d00701007387 */ /* 0x000fe40000100800 */
[----:B------:R-:W-:Y:S01]  /*26ce0*/  ISETP.NE.U32.AND P1, PT, R190, RZ, PT ;  /* 0x000000ffbe00720c */ /* 0x000fe20003f25070 */
[----:B------:R-:W-:Y:S01]  /*26cf0*/  IMAD.MOV.U32 R190, RZ, RZ, R5 ;  /* 0x000000ffffbe7224 */ /* 0x000fe200078e0005 */
[----:B------:R-:W-:Y:S01]  /*26d00*/  IADD3.X R4, R4, R183, RZ, P4, !PT ;  /* 0x000000b704047210 */ /* 0x000fe200027fe4ff */
[----:B------:R-:W-:Y:S04]  /*26d10*/  STL [R1+0x1cc], R182 ;  /* 0x0001ccb601007387 */ /* 0x000fe80000100800 */
[----:B------:R-:W-:Y:S04]  /*26d20*/  STL [R1+0x1d8], R5 ;  /* 0x0001d80501007387 */ /* 0x000fe80000100800 */
[----:B------:R-:W-:Y:S04]  /*26d30*/  STL [R1+0x1d4], R6 ;  /* 0x0001d40601007387 */ /* 0x000fe80000100800 */
[----:B------:R1:W-:Y:S04]  /*26d40*/  STL [R1+0x1e0], R0 ;  /* 0x0001e00001007387 */ /* 0x0003e80000100800 */
[----:B------:R2:W-:Y:S04]  /*26d50*/  LDGSTS.E [R189+0xc008], desc[UR60][R190.64], P2 ;  /* 0x0c008000bebd7fae */ /* 0x0005e8000912187c */
[----:B------:R3:W-:Y:S01]  /*26d60*/  STL [R1+0x1dc], R4 ;  /* 0x0001dc0401007387 */ /* 0x0007e20000100800 */
[----:B--2---:R-:W-:-:S03]  /*26d70*/  IMAD.MOV.U32 R190, RZ, RZ, R0 ;  /* 0x000000ffffbe7224 */ /* 0x004fc600078e0000 */
[----:B-1----:R-:W2:Y:S01]  /*26d80*/  LDL.LU R0, [R1] ;  /* 0x0000000001007983 */ /* 0x002ea20000300800 */
[----:B------:R-:W-:Y:S01]  /*26d90*/  IMAD.MOV.U32 R191, RZ, RZ, R4 ;  /* 0x000000ffffbf7224 */ /* 0x000fe200078e0004 */
[C---:B------:R-:W-:Y:S02]  /*26da0*/  ISETP.GT.AND P2, PT, R177.reuse, 0x15, PT ;  /* 0x00000015b100780c */ /* 0x040fe40003f44270 */
[-C--:B------:R-:W-:Y:S01]  /*26db0*/  IADD3 R164, P3, R164, R184.reuse, RZ ;  /* 0x000000b8a4a47210 */ /* 0x080fe20007f7e0ff */
[----:B------:R-:W4:Y:S04]  /*26dc0*/  LDL.LU R223, [R1+0xe8] ;  /* 0x0000e80001df7983 */ /* 0x000f280000300800 */
[----:B------:R1:W-:Y:S01]  /*26dd0*/  LDGSTS.E [R189+0xc00c], desc[UR60][R190.64], P1 ;  /* 0x0c00c000bebd7fae */ /* 0x0003e2000892187c */
[----:B------:R-:W-:Y:S01]  /*26de0*/  ISETP.GT.AND P1, PT, R177, 0x14, PT ;  /* 0x00000014b100780c */ /* 0x000fe20003f24270 */
[----:B------:R-:W-:Y:S01]  /*26df0*/  IMAD.X R170, R170, 0x1, R183, P3 ;  /* 0x00000001aaaa7824 */ /* 0x000fe200018e06b7 */
[----:B------:R-:W-:Y:S01]  /*26e00*/  IADD3 R169, P4, R169, R184, RZ ;  /* 0x000000b8a9a97210 */ /* 0x000fe20007f9e0ff */
[----:B------:R-:W4:Y:S01]  /*26e10*/  LDL.LU R7, [R1+0xf0] ;  /* 0x0000f00001077983 */ /* 0x000f220000300800 */
[----:B-1----:R-:W-:-:S02]  /*26e20*/  SEL R189, RZ, 0x4, !P1 ;  /* 0x00000004ffbd7807 */ /* 0x002fc40004800000 */
[----:B------:R-:W-:Y:S02]  /*26e30*/  SEL R190, RZ, 0x4, !P2 ;  /* 0x00000004ffbe7807 */ /* 0x000fe40005000000 */
[----:B------:R-:W-:Y:S02]  /*26e40*/  SEL R189, R189, RZ, !P0 ;  /* 0x000000ffbdbd7207 */ /* 0x000fe40004000000 */
[----:B------:R-:W-:Y:S02]  /*26e50*/  SEL R190, R190, RZ, !P0 ;  /* 0x000000ffbebe7207 */ /* 0x000fe40004000000 */
[----:B------:R-:W-:Y:S02]  /*26e60*/  ISETP.NE.U32.AND P1, PT, R189, RZ, PT ;  /* 0x000000ffbd00720c */ /* 0x000fe40003f25070 */
[----:B------:R-:W-:Y:S02]  /*26e70*/  LOP3.LUT R189, R3, 0x50, RZ, 0x3c, !PT ;  /* 0x0000005003bd7812 */ /* 0x000fe400078e3cff */
[----:B------:R-:W-:Y:S01]  /*26e80*/  ISETP.NE.U32.AND P2, PT, R190, RZ, PT ;  /* 0x000000ffbe00720c */ /* 0x000fe20003f45070 */
[----:B------:R-:W-:Y:S01]  /*26e90*/  IMAD.MOV.U32 R190, RZ, RZ, R164 ;  /* 0x000000ffffbe7224 */ /* 0x000fe200078e00a4 */
[----:B------:R-:W-:Y:S01]  /*26ea0*/  IADD3 R189, R189, UR4, RZ ;  /* 0x00000004bdbd7c10 */ /* 0x000fe2000fffe0ff */
[----:B------:R-:W-:-:S02]  /*26eb0*/  IMAD.MOV.U32 R191, RZ, RZ, R170 ;  /* 0x000000ffffbf7224 */ /* 0x000fc400078e00aa */
[----:B------:R-:W-:-:S04]  /*26ec0*/  IMAD.X R180, R180, 0x1, R183, P4 ;  /* 0x00000001b4b47824 */ /* 0x000fc800020e06b7 */
        /* <DEDUP_REMOVED lines=10> */
[----:B------:R-:W-:Y:S02]  /*26f70*/  SEL R190, RZ, 0x4, !P1 ;  /* 0x00000004ffbe7807 */ /* 0x000fe40004800000 */
[----:B------:R-:W-:Y:S02]  /*26f80*/  IADD3.X R175, R175, R183, RZ, P3, !PT ;  /* 0x000000b7afaf7210 */ /* 0x000fe40001ffe4ff */
[----:B------:R-:W-:Y:S02]  /*26f90*/  SEL R190, R190, RZ, !P0 ;  /* 0x000000ffbebe7207 */ /* 0x000fe40004000000 */
[----:B------:R-:W-:Y:S02]  /*26fa0*/  IADD3 R173, P4, R173, R184, RZ ;  /* 0x000000b8adad7210 */ /* 0x000fe40007f9e0ff */
[----:B------:R-:W-:Y:S01]  /*26fb0*/  ISETP.NE.U32.AND P1, PT, R190, RZ, PT ;  /* 0x000000ffbe00720c */ /* 0x000fe20003f25070 */
[----:B------:R-:W-:-:S02]  /*26fc0*/  IMAD.MOV.U32 R190, RZ, RZ, R172 ;  /* 0x000000ffffbe7224 */ /* 0x000fc400078e00ac */
[----:B------:R-:W-:Y:S02]  /*26fd0*/  IMAD.MOV.U32 R191, RZ, RZ, R175 ;  /* 0x000000ffffbf7224 */ /* 0x000fe400078e00af */
[----:B------:R-:W-:-:S03]  /*26fe0*/  IMAD.X R174, R174, 0x1, R183, P4 ;  /* 0x00000001aeae7824 */ /* 0x000fc600020e06b7 */
        /* <DEDUP_REMOVED lines=11> */
[----:B------:R-:W-:Y:S02]  /*270a0*/  IADD3.X R246, R246, R183, RZ, P3, !PT ;  /* 0x000000b7f6f67210 */ /* 0x000fe40001ffe4ff */
[----:B------:R-:W-:Y:S02]  /*270b0*/  SEL R190, R190, RZ, !P0 ;  /* 0x000000ffbebe7207 */ /* 0x000fe40004000000 */
[----:B------:R-:W-:Y:S02]  /*270c0*/  IADD3 R249, P4, R249, R184, RZ ;  /* 0x000000b8f9f97210 */ /* 0x000fe40007f9e0ff */
[----:B------:R-:W-:Y:S01]  /*270d0*/  ISETP.NE.U32.AND P1, PT, R190, RZ, PT ;  /* 0x000000ffbe00720c */ /* 0x000fe20003f25070 */
[----:B------:R-:W-:Y:S02]  /*270e0*/  IMAD.MOV.U32 R190, RZ, RZ, R247 ;  /* 0x000000ffffbe7224 */ /* 0x000fe400078e00f7 */
        /* <DEDUP_REMOVED lines=14> */
[----:B------:R-:W-:-:S04]  /*271d0*/  SEL R190, R190, RZ, !P0 ;  /* 0x000000ffbebe7207 */ /* 0x000fc80004000000 */
[----:B------:R-:W-:Y:S01]  /*271e0*/  ISETP.NE.U32.AND P1, PT, R190, RZ, PT ;  /* 0x000000ffbe00720c */ /* 0x000fe20003f25070 */
[----:B------:R-:W-:Y:S02]  /*271f0*/  IMAD.MOV.U32 R190, RZ, RZ, R251 ;  /* 0x000000ffffbe7224 */ /* 0x000fe400078e00fb */
[----:B------:R-:W-:-:S05]  /*27200*/  IMAD.MOV.U32 R191, RZ, RZ, R250 ;  /* 0x000000ffffbf7224 */ /* 0x000fca00078e00fa */
[----:B------:R1:W-:Y:S01]  /*27210*/  LDGSTS.E [R189+0x4008], desc[UR60][R190.64], P2 ;  /* 0x04008000bebd7fae */ /* 0x0003e2000912187c */
[----:B--2---:R-:W-:-:S05]  /*27220*/  IADD3 R0, P4, R0, R184, RZ ;  /* 0x000000b800007210 */ /* 0x004fca0007f9e0ff */
[----:B------:R-:W-:Y:S01]  /*27230*/  IMAD.X R252, R252, 0x1, R183, P4 ;  /* 0x00000001fcfc7824 */ /* 0x000fe200020e06b7 */
[----:B------:R2:W-:Y:S01]  /*27240*/  STL [R1], R0 ;  /* 0x0000000001007387 */ /* 0x0005e20000100800 */
[----:B-1----:R-:W-:Y:S02]  /*27250*/  IMAD.MOV.U32 R190, RZ, RZ, R0 ;  /* 0x000000ffffbe7224 */ /* 0x002fe400078e0000 */
[----:B------:R-:W-:Y:S01]  /*27260*/  IMAD.MOV.U32 R191, RZ, RZ, R252 ;  /* 0x000000ffffbf7224 */ /* 0x000fe200078e00fc */
[----:B------:R-:W4:Y:S04]  /*27270*/  LDL.LU R182, [R1+0xec] ;  /* 0x0000ec0001b67983 */ /* 0x000f280000300800 */
[----:B------:R-:W4:Y:S04]  /*27280*/  LDL.LU R6, [R1+0xf4] ;  /* 0x0000f40001067983 */ /* 0x000f280000300800 */
[----:B------:R-:W4:Y:S04]  /*27290*/  LDL.LU R5, [R1+0xf8] ;  /* 0x0000f80001057983 */ /* 0x000f280000300800 */
[----:B---3--:R-:W3:Y:S04]  /*272a0*/  LDL.LU R4, [R1+0xfc] ;  /* 0x0000fc0001047983 */ /* 0x008ee80000300800 */
[----:B--2---:R-:W2:Y:S04]  /*272b0*/  LDL.LU R0, [R1+0x100] ;  /* 0x0001000001007983 */ /* 0x004ea80000300800 */
[----:B------:R1:W-:Y:S04]  /*272c0*/  LDGSTS.E [R189+0x400c], desc[UR60][R190.64], P1 ;  /* 0x0400c000bebd7fae */ /* 0x0003e8000892187c */
[----:B------:R-:W3:Y:S01]  /*272d0*/  LDL.LU R191, [R1+0xe4] ;  /* 0x0000e40001bf7983 */ /* 0x000ee20000300800 */
[----:B------:R-:W-:-:S04]  /*272e0*/  ISETP.GT.AND P1, PT, R177, 0x54, PT ;  /* 0x00000054b100780c */ /* 0x000fc80003f24270 */
[----:B-1----:R-:W-:Y:S02]  /*272f0*/  SEL R190, RZ, 0x4, !P1 ;  /* 0x00000004ffbe7807 */ /* 0x002fe40004800000 */
[----:B------:R-:W-:Y:S02]  /*27300*/  ISETP.GT.AND P1, PT, R177, 0x55, PT ;  /* 0x00000055b100780c */ /* 0x000fe40003f24270 */
[----:B------:R-:W-:-:S04]  /*27310*/  SEL R190, R190, RZ, !P0 ;  /* 0x000000ffbebe7207 */ /* 0x000fc80004000000 */
[----:B------:R-:W-:Y:S02]  /*27320*/  ISETP.NE.U32.AND P2, PT, R190, RZ, PT ;  /* 0x000000ffbe00720c */ /* 0x000fe40003f45070 */
[----:B------:R-:W-:Y:S02]  /*27330*/  SEL R190, RZ, 0x4, !P1 ;  /* 0x00000004ffbe7807 */ /* 0x000fe40004800000 */
[-C--:B----4-:R-:W-:Y:S02]  /*27340*/  IADD3 R223, P3, R223, R184.reuse, RZ ;  /* 0x000000b8dfdf7210 */ /* 0x090fe40007f7e0ff */
[----:B------:R-:W-:Y:S02]  /*27350*/  SEL R190, R190, RZ, !P0 ;  /* 0x000000ffbebe7207 */ /* 0x000fe40004000000 */
[----:B------:R-:W-:Y:S02]  /*27360*/  IADD3 R7, P4, R7, R184, RZ ;  /* 0x000000b807077210 */ /* 0x000fe40007f9e0ff */
[----:B------:R-:W-:Y:S01]  /*27370*/  ISETP.NE.U32.AND P1, PT, R190, RZ, PT ;  /* 0x000000ffbe00720c */ /* 0x000fe20003f25070 */
[----:B------:R-:W-:Y:S01]  /*27380*/  IMAD.MOV.U32 R190, RZ, RZ, R223 ;  /* 0x000000ffffbe7224 */ /* 0x000fe200078e00df */
[----:B------:R-:W-:Y:S01]  /*27390*/  STL [R1+0xe8], R223 ;  /* 0x0000e8df01007387 */ /* 0x000fe20000100800 */
[----:B------:R-:W-:Y:S01]  /*273a0*/  IMAD.X R182, R182, 0x1, R183, P4 ;  /* 0x00000001b6b67824 */ /* 0x000fe200020e06b7 */
[----:B---3--:R-:W-:-:S05]  /*273b0*/  IADD3.X R191, R191, R183, RZ, P3, !PT ;  /* 0x000000b7bfbf7210 */ /* 0x008fca0001ffe4ff */
[----:B------:R1:W-:Y:S04]  /*273c0*/  STL [R1+0xe4], R191 ;  /* 0x0000e4bf01007387 */ /* 0x0003e80000100800 */
[----:B------:R3:W-:Y:S02]  /*273d0*/  LDGSTS.E [R189+0x8000], desc[UR60][R190.64], P2 ;  /* 0x08000000bebd7fae */ /* 0x0007e4000912187c */
[----:B---3--:R-:W-:Y:S02]  /*273e0*/  IMAD.MOV.U32 R190, RZ, RZ, R7 ;  /* 0x000000ffffbe7224 */ /* 0x008fe400078e0007 */
        /* <DEDUP_REMOVED lines=10> */
[----:B--2---:R-:W-:-:S02]  /*27490*/  IADD3 R0, P4, R0, R184, RZ ;  /* 0x000000b800007210 */ /* 0x004fc40007f9e0ff */
[----:B------:R-:W-:Y:S01]  /*274a0*/  SEL R190, R190, RZ, !P0 ;  /* 0x000000ffbebe7207 */ /* 0x000fe20004000000 */
[----:B------:R1:W-:Y:S01]  /*274b0*/  STL [R1+0xf0], R7 ;  /* 0x0000f00701007387 */ /* 0x0003e20000100800 */
[----:B------:R-:W-:Y:S02]  /*274c0*/  IADD3.X R4, R4, R183, RZ, P4, !PT ;  /* 0x000000b704047210 */ /* 0x000fe400027fe4ff */
[----:B------:R-:W-:Y:S01]  /*274d0*/  ISETP.NE.U32.AND P1, PT, R190, RZ, PT ;  /* 0x000000ffbe00720c */ /* 0x000fe20003f25070 */
[----:B------:R2:W-:Y:S01]  /*274e0*/  STL [R1+0xec], R182 ;  /* 0x0000ecb601007387 */ /* 0x0005e20000100800 */
[----:B------:R-:W-:Y:S02]  /*274f0*/  IMAD.MOV.U32 R190, RZ, RZ, R5 ;  /* 0x000000ffffbe7224 */ /* 0x000fe400078e0005 */
        /* <DEDUP_REMOVED lines=28> */
[----:B------:R-:W-:Y:S03]  /*276c0*/  STL [R1+0x1e8], R223 ;  /* 0x0001e8df01007387 */ /* 0x000fe60000100800 */
[----:B--2---:R-:W-:Y:S01]  /*276d0*/  IADD3.X R182, R182, R183, RZ, P4, !PT ;  /* 0x000000b7b6b67210 */ /* 0x004fe200027fe4ff */
[----:B---3--:R-:W-:-:S05]  /*276e0*/  IMAD.X R191, R191, 0x1, R183, P3 ;  /* 0x00000001bfbf7824 */ /* 0x008fca00018e06b7 */
        /* <DEDUP_REMOVED lines=25> */
[----:B------:R-:W-:Y:S02]  /*27880*/  IADD3 R171, P3, R171, R184, RZ ;  /* 0x000000b8abab7210 */ /* 0x000fe40007f7e0ff */
[----:B-1----:R-:W-:Y:S02]  /*27890*/  SEL R189, RZ, 0x4, !P1 ;  /* 0x00000004ffbd7807 */ /* 0x002fe40004800000 */
[----:B------:R-:W-:Y:S02]  /*278a0*/  SEL R190, RZ, 0x4, !P2 ;  /* 0x00000004ffbe7807 */ /* 0x000fe40005000000 */
[----:B------:R-:W-:-:S02]  /*278b0*/  SEL R189, R189, RZ, !P0 ;  /* 0x000000ffbdbd7207 */ /* 0x000fc40004000000 */
[----:B------:R-:W-:Y:S02]  /*278c0*/  SEL R190, R190, RZ, !P0 ;  /* 0x000000ffbebe7207 */ /* 0x000fe40004000000 */
[----:B------:R-:W-:Y:S01]  /*278d0*/  ISETP.NE.U32.AND P1, PT, R189, RZ, PT ;  /* 0x000000ffbd00720c */ /* 0x000fe20003f25070 */
[----:B------:R-:W-:Y:S01]  /*278e0*/  IMAD.X R176, R176, 0x1, R183, P3 ;  /* 0x00000001b0b07824 */ /* 0x000fe200018e06b7 */
[----:B------:R-:W-:Y:S02]  /*278f0*/  LOP3.LUT R189, R3, 0x60, RZ, 0x3c, !PT ;  /* 0x0000006003bd7812 */ /* 0x000fe400078e3cff */
[----:B------:R-:W-:Y:S02]  /*27900*/  IADD3 R192, P4, R192, R184, RZ ;  /* 0x000000b8c0c07210 */ /* 0x000fe40007f9e0ff */
[----:B------:R-:W-:Y:S01]  /*27910*/  ISETP.NE.U32.AND P2, PT, R190, RZ, PT ;  /* 0x000000ffbe00720c */ /* 0x000fe20003f45070 */
[----:B------:R-:W-:Y:S01]  /*27920*/  VIADD R189, R189, UR4 ;  /* 0x00000004bdbd7c36 */ /* 0x000fe20008000000 */
[----:B------:R-:W-:Y:S01]  /*27930*/  IADD3.X R181, R181, R183, RZ, P4, !PT ;  /* 0x000000b7b5b57210 */ /* 0x000fe200027fe4ff */
[----:B------:R-:W-:-:S02]  /*27940*/  IMAD.MOV.U32 R190, RZ, RZ, R171 ;  /* 0x000000ffffbe7224 */ /* 0x000fc400078e00ab */
[----:B------:R-:W-:-:S05]  /*27950*/  IMAD.MOV.U32 R191, RZ, RZ, R176 ;  /* 0x000000ffffbf7224 */ /* 0x000fca00078e00b0 */
        /* <DEDUP_REMOVED lines=17> */
[----:B------:R-:W-:Y:S01]  /*27a70*/  IADD3.X R195, R195, R183, RZ, P4, !PT ;  /* 0x000000b7c3c37210 */ /* 0x000fe200027fe4ff */
[----:B------:R1:W-:Y:S01]  /*27a80*/  STL [R1+0x1ec], R182 ;  /* 0x0001ecb601007387 */ /* 0x0003e20000100800 */
[----:B------:R-:W-:-:S03]  /*27a90*/  IMAD.MOV.U32 R191, RZ, RZ, R193 ;  /* 0x000000ffffbf7224 */ /* 0x000fc600078e00c1 */
        /* <DEDUP_REMOVED lines=28> */
[----:B------:R-:W-:Y:S01]  /*27c60*/  IADD3.X R182, R182, R183, RZ, P4, !PT ;  /* 0x000000b7b6b67210 */ /* 0x000fe200027fe4ff */
        /* <DEDUP_REMOVED lines=20> */
[----:B------:R-:W-:Y:S01]  /*27db0*/  IMAD.X R4, R4, 0x1, R183, P4 ;  /* 0x0000000104047824 */ /* 0x000fe200020e06b7 */
[----:B------:R-:W-:Y:S02]  /*27dc0*/  MOV R190, R5 ;  /* 0x0000000500be7202 */ /* 0x000fe40000000f00 */
        /* <DEDUP_REMOVED lines=24> */
[----:B----4-:R-:W-:-:S04]  /*27f50*/  IADD3 R223, P3, R223, R184, RZ ;  /* 0x000000b8dfdf7210 */ /* 0x010fc80007f7e0ff */
[----:B------:R-:W-:Y:S01]  /*27f60*/  MOV R190, R223 ;  /* 0x000000df00be7202 */ /* 0x000fe20000000f00 */
[----:B------:R-:W-:Y:S01]  /*27f70*/  STL [R1+0x108], R223 ;  /* 0x000108df01007387 */ /* 0x000fe20000100800 */
[----:B------:R-:W-:-:S05]  /*27f80*/  IADD3 R7, P4, R7, R184, RZ ;  /* 0x000000b807077210 */ /* 0x000fca0007f9e0ff */
[--C-:B--2---:R-:W-:Y:S02]  /*27f90*/  IMAD.X R182, R182, 0x1, R183.reuse, P4 ;  /* 0x00000001b6b67824 */ /* 0x104fe400020e06b7 */
        /* <DEDUP_REMOVED lines=57> */
[----:B------:R-:W-:Y:S02]  /*28330*/  ISETP.GT.AND P1, PT, R177, 0x7a, PT ;  /* 0x0000007ab100780c */ /* 0x000fe40003f24270 */
[-C--:B------:R-:W-:Y:S02]  /*28340*/  IADD3 R5, P3, R5, R184.reuse, RZ ;  /* 0x000000b805057210 */ /* 0x080fe40007f7e0ff */
[----:B-1----:R-:W-:Y:S02]  /*28350*/  SEL R190, RZ, 0x4, !P1 ;  /* 0x00000004ffbe7807 */ /* 0x002fe40004800000 */
[----:B------:R-:W-:Y:S02]  /*28360*/  ISETP.GT.AND P1, PT, R177, 0x7b, PT ;  /* 0x0000007bb100780c */ /* 0x000fe40003f24270 */
[----:B------:R-:W-:Y:S02]  /*28370*/  SEL R190, R190, RZ, !P0 ;  /* 0x000000ffbebe7207 */ /* 0x000fe40004000000 */
[----:B------:R-:W-:-:S02]  /*28380*/  IADD3 R0, P4, R0, R184, RZ ;  /* 0x000000b800007210 */ /* 0x000fc40007f9e0ff */
[----:B------:R-:W-:Y:S02]  /*28390*/  ISETP.NE.U32.AND P2, PT, R190, RZ, PT ;  /* 0x000000ffbe00720c */ /* 0x000fe40003f45070 */
[----:B------:R-:W-:Y:S01]  /*283a0*/  SEL R190, RZ, 0x4, !P1 ;  /* 0x00000004ffbe7807 */ /* 0x000fe20004800000 */
[--C-:B------:R-:W-:Y:S01]  /*283b0*/  IMAD.X R6, R6, 0x1, R183.reuse, P3 ;  /* 0x0000000106067824 */ /* 0x100fe200018e06b7 */
[----:B------:R-:W-:Y:S01]  /*283c0*/  STL [R1+0x210], R7 ;  /* 0x0002100701007387 */ /* 0x000fe20000100800 */
[----:B------:R-:W-:Y:S01]  /*283d0*/  IMAD.X R4, R4, 0x1, R183, P4 ;  /* 0x0000000104047824 */ /* 0x000fe200020e06b7 */
[----:B------:R-:W-:Y:S02]  /*283e0*/  SEL R190, R190, RZ, !P0 ;  /* 0x000000ffbebe7207 */ /* 0x000fe40004000000 */
[----:B------:R-:W-:Y:S01]  /*283f0*/  STL [R1+0x20c], R182 ;  /* 0x00020cb601007387 */ /* 0x000fe20000100800 */
[----:B------:R-:W-:Y:S01]  /*28400*/  IMAD.MOV.U32 R191, RZ, RZ, R6 ;  /* 0x000000ffffbf7224 */ /* 0x000fe200078e0006 */
[----:B------:R-:W-:-:S02]  /*28410*/  ISETP.NE.U32.AND P1, PT, R190, RZ, PT ;  /* 0x000000ffbe00720c */ /* 0x000fc40003f25070 */
[----:B------:R-:W-:Y:S01]  /*28420*/  STL [R1+0x218], R5 ;  /* 0x0002180501007387 */ /* 0x000fe20000100800 */
[----:B------:R-:W-:-:S03]  /*28430*/  IMAD.MOV.U32 R190, RZ, RZ, R5 ;  /* 0x000000ffffbe7224 */ /* 0x000fc600078e0005 */
[----:B------:R1:W-:Y:S04]  /*28440*/  STL [R1+0x214], R6 ;  /* 0x0002140601007387 */ /* 0x0003e80000100800 */
[----:B------:R-:W-:Y:S04]  /*28450*/  STL [R1+0x220], R0 ;  /* 0x0002200001007387 */ /* 0x000fe80000100800 */
[----:B------:R2:W-:Y:S04]  /*28460*/  STL [R1+0x21c], R4 ;  /* 0x00021c0401007387 */ /* 0x0005e80000100800 */
[----:B-1----:R-:W3:Y:S04]  /*28470*/  LDL.LU R6, [R1+0x24] ;  /* 0x0000240001067983 */ /* 0x002ee80000300800 */
[----:B------:R-:W4:Y:S04]  /*28480*/  LDL.LU R5, [R1+0x28] ;  /* 0x0000280001057983 */ /* 0x000f280000300800 */
[----:B------:R1:W-:Y:S02]  /*28490*/  LDGSTS.E [R189+0xc008], desc[UR60][R190.64], P2 ;  /* 0x0c008000bebd7fae */ /* 0x0003e4000912187c */
[----:B-1----:R-:W-:Y:S01]  /*284a0*/  IMAD.MOV.U32 R191, RZ, RZ, R4 ;  /* 0x000000ffffbf7224 */ /* 0x002fe200078e0004 */
[----:B------:R-:W-:Y:S01]  /*284b0*/  MOV R190, R0 ;  /* 0x0000000000be7202 */ /* 0x000fe20000000f00 */
[----:B--2---:R-:W2:Y:S04]  /*284c0*/  LDL.LU R4, [R1+0x2c] ;  /* 0x00002c0001047983 */ /* 0x004ea80000300800 */
[----:B------:R-:W2:Y:S04]  /*284d0*/  LDL.LU R0, [R1+0x30] ;  /* 0x0000300001007983 */ /* 0x000ea80000300800 */
[----:B------:R1:W-:Y:S01]  /*284e0*/  LDGSTS.E [R189+0xc00c], desc[UR60][R190.64], P1 ;  /* 0x0c00c000bebd7fae */ /* 0x0003e2000892187c */
[----:B------:R-:W-:-:S02]  /*284f0*/  ISETP.GT.AND P1, PT, R177, 0x1c, PT ;  /* 0x0000001cb100780c */ /* 0x000fc40003f24270 */
        /* <DEDUP_REMOVED lines=46> */
[----:B---3--:R-:W-:Y:S01]  /*287e0*/  IMAD.X R6, R6, 0x1, R183, P3 ;  /* 0x0000000106067824 */ /* 0x008fe200018e06b7 */
[----:B------:R-:W-:Y:S01]  /*287f0*/  STL [R1+0x28], R5 ;  /* 0x0000280501007387 */ /* 0x000fe20000100800 */
[----:B------:R-:W-:-:S03]  /*28800*/  IMAD.MOV.U32 R190, RZ, RZ, R5 ;  /* 0x000000ffffbe7224 */ /* 0x000fc600078e0005 */
[----:B------:R-:W-:Y:S01]  /*28810*/  MOV R191, R6 ;  /* 0x0000000600bf7202 */ /* 0x000fe20000000f00 */
[----:B------:R1:W-:Y:S04]  /*28820*/  STL [R1+0x24], R6 ;  /* 0x0000240601007387 */ /* 0x0003e80000100800 */
[----:B------:R3:W-:Y:S01]  /*28830*/  LDGSTS.E [R189+0x4000], desc[UR60][R190.64], P2 ;  /* 0x04000000bebd7fae */ /* 0x0007e2000912187c */
[----:B--2---:R-:W-:-:S05]  /*28840*/  IADD3 R0, P4, R0, R184, RZ ;  /* 0x000000b800007210 */ /* 0x004fca0007f9e0ff */
[----:B------:R-:W-:Y:S01]  /*28850*/  IMAD.X R4, R4, 0x1, R183, P4 ;  /* 0x0000000104047824 */ /* 0x000fe200020e06b7 */
[----:B------:R-:W-:Y:S01]  /*28860*/  STL [R1+0x30], R0 ;  /* 0x0000300001007387 */ /* 0x000fe20000100800 */
[----:B---3--:R-:W-:-:S03]  /*28870*/  IMAD.MOV.U32 R190, RZ, RZ, R0 ;  /* 0x000000ffffbe7224 */ /* 0x008fc600078e0000 */
[----:B------:R-:W2:Y:S01]  /*28880*/  LDL.LU R223, [R1+0x38] ;  /* 0x0000380001df7983 */ /* 0x000ea20000300800 */
[----:B------:R-:W-:-:S03]  /*28890*/  IMAD.MOV.U32 R191, RZ, RZ, R4 ;  /* 0x000000ffffbf7224 */ /* 0x000fc600078e0004 */
[----:B------:R3:W-:Y:S04]  /*288a0*/  STL [R1+0x2c], R4 ;  /* 0x00002c0401007387 */ /* 0x0007e80000100800 */
[----:B------:R-:W4:Y:S04]  /*288b0*/  LDL.LU R7, [R1+0x40] ;  /* 0x0000400001077983 */ /* 0x000f280000300800 */
[----:B------:R-:W4:Y:S04]  /*288c0*/  LDL.LU R182, [R1+0x3c] ;  /* 0x00003c0001b67983 */ /* 0x000f280000300800 */
[----:B-1----:R-:W4:Y:S04]  /*288d0*/  LDL.LU R6, [R1+0x124] ;  /* 0x0001240001067983 */ /* 0x002f280000300800 */
[----:B------:R-:W4:Y:S04]  /*288e0*/  LDL.LU R5, [R1+0x128] ;  /* 0x0001280001057983 */ /* 0x000f280000300800 */
[----:B---3--:R-:W3:Y:S04]  /*288f0*/  LDL.LU R4, [R1+0x12c] ;  /* 0x00012c0001047983 */ /* 0x008ee80000300800 */
        /* <DEDUP_REMOVED lines=14> */
[----:B------:R-:W-:Y:S04]  /*289e0*/  STL [R1+0x38], R223 ;  /* 0x000038df01007387 */ /* 0x000fe80000100800 */
[--C-:B------:R-:W-:Y:S02]  /*289f0*/  IMAD.X R182, R182, 0x1, R183.reuse, P4 ;  /* 0x00000001b6b67824 */ /* 0x100fe400020e06b7 */
        /* <DEDUP_REMOVED lines=75> */
[----:B------:R-:W-:-:S03]  /*28eb0*/  ISETP.GT.AND P1, PT, R177, 0x7e, PT ;  /* 0x0000007eb100780c */ /* 0x000fc60003f24270 */
[----:B------:R-:W-:Y:S04]  /*28ec0*/  STL [R1+0x140], R7 ;  /* 0x0001400701007387 */ /* 0x000fe80000100800 */
[----:B------:R-:W-:Y:S01]  /*28ed0*/  STL [R1+0x13c], R182 ;  /* 0x00013cb601007387 */ /* 0x000fe20000100800 */
[----:B-1----:R-:W-:-:S03]  /*28ee0*/  SEL R190, RZ, 0x4, !P1 ;  /* 0x00000004ffbe7807 */ /* 0x002fc60004800000 */
[----:B------:R1:W-:Y:S01]  /*28ef0*/  STL [R1+0x228], R4 ;  /* 0x0002280401007387 */ /* 0x0003e20000100800 */
[----:B------:R-:W-:Y:S02]  /*28f00*/  ISETP.GT.AND P1, PT, R177, 0x7f, PT ;  /* 0x0000007fb100780c */ /* 0x000fe40003f24270 */
[----:B------:R-:W-:Y:S01]  /*28f10*/  SEL R190, R190, RZ, !P0 ;  /* 0x000000ffbebe7207 */ /* 0x000fe20004000000 */
[----:B------:R-:W-:Y:S04]  /*28f20*/  STL [R1+0x224], R6 ;  /* 0x0002240601007387 */ /* 0x000fe80000100800 */
[----:B------:R-:W-:Y:S01]  /*28f30*/  STL [R1+0x230], R0 ;  /* 0x0002300001007387 */ /* 0x000fe20000100800 */
[----:B------:R-:W-:-:S03]  /*28f40*/  ISETP.NE.U32.AND P2, PT, R190, RZ, PT ;  /* 0x000000ffbe00720c */ /* 0x000fc60003f45070 */
[----:B-1----:R-:W2:Y:S01]  /*28f50*/  LDL.LU R4, [R1+0x240] ;  /* 0x0002400001047983 */ /* 0x002ea20000300800 */
[----:B------:R-:W-:-:S03]  /*28f60*/  SEL R190, RZ, 0x4, !P1 ;  /* 0x00000004ffbe7807 */ /* 0x000fc60004800000 */
[----:B------:R1:W-:Y:S04]  /*28f70*/  STL [R1+0x22c], R5 ;  /* 0x00022c0501007387 */ /* 0x0003e80000100800 */
[----:B------:R-:W3:Y:S01]  /*28f80*/  LDL.LU R7, [R1+0x23c] ;  /* 0x00023c0001077983 */ /* 0x000ee20000300800 */
[----:B------:R-:W-:-:S03]  /*28f90*/  SEL R190, R190, RZ, !P0 ;  /* 0x000000ffbebe7207 */ /* 0x000fc60004000000 */
[----:B------:R-:W4:Y:S04]  /*28fa0*/  LDL.LU R182, [R1+0x244] ;  /* 0x0002440001b67983 */ /* 0x000f280000300800 */
[----:B-1----:R-:W4:Y:S04]  /*28fb0*/  LDL.LU R5, [R1+0x248] ;  /* 0x0002480001057983 */ /* 0x002f280000300800 */
[----:B------:R-:W4:Y:S04]  /*28fc0*/  LDL.LU R223, [R1+0x284] ;  /* 0x0002840001df7983 */ /* 0x000f280000300800 */
[----:B------:R-:W4:Y:S04]  /*28fd0*/  LDL.LU R6, [R1+0x288] ;  /* 0x0002880001067983 */ /* 0x000f280000300800 */
[----:B------:R-:W4:Y:S01]  /*28fe0*/  LDL.LU R191, [R1+0x238] ;  /* 0x0002380001bf7983 */ /* 0x000f220000300800 */
[----:B------:R-:W-:-:S03]  /*28ff0*/  ISETP.NE.U32.AND P1, PT, R190, RZ, PT ;  /* 0x000000ffbe00720c */ /* 0x000fc60003f25070 */
[----:B------:R-:W4:Y:S01]  /*29000*/  LDL.LU R190, [R1+0x234] ;  /* 0x0002340001be7983 */ /* 0x000f220000300800 */
[----:B------:R-:W1:Y:S02]  /*29010*/  S2R R0, SR_TID.X ;  /* 0x0000000000007919 */ /* 0x000e640000002100 */
[----:B-1----:R-:W-:Y:S02]  /*29020*/  LOP3.LUT R0, R0, 0x7f, RZ, 0xc0, !PT ;  /* 0x0000007f00007812 */ /* 0x002fe400078ec0ff */
[----:B--2---:R-:W-:-:S05]  /*29030*/  IADD3 R4, P4, R4, R184, RZ ;  /* 0x000000b804047210 */ /* 0x004fca0007f9e0ff */
[----:B---3--:R-:W-:Y:S01]  /*29040*/  IMAD.X R7, R7, 0x1, R183, P4 ;  /* 0x0000000107077824 */ /* 0x008fe200020e06b7 */
[----:B----4-:R-:W-:-:S05]  /*29050*/  IADD3 R191, P3, R191, R184, RZ ;  /* 0x000000b8bfbf7210 */ /* 0x010fca0007f7e0ff */
[----:B------:R-:W-:Y:S01]  /*29060*/  IMAD.X R190, R190, 0x1, R183, P3 ;  /* 0x00000001bebe7824 */ /* 0x000fe200018e06b7 */
[----:B------:R1:W-:Y:S04]  /*29070*/  STL [R1+0x238], R191 ;  /* 0x000238bf01007387 */ /* 0x0003e80000100800 */
[----:B------:R2:W-:Y:S01]  /*29080*/  STL [R1+0x234], R190 ;  /* 0x000234be01007387 */ /* 0x0005e20000100800 */
[----:B-1----:R-:W-:-:S04]  /*29090*/  LOP3.LUT R191, R191, R190, RZ, 0x3c, !PT ;  /* 0x000000bebfbf7212 */ /* 0x002fc800078e3cff */
[----:B--2---:R-:W-:-:S04]  /*290a0*/  LOP3.LUT R190, R191, R190, RZ, 0x3c, !PT ;  /* 0x000000bebfbe7212 */ /* 0x004fc800078e3cff */
[----:B------:R-:W-:-:S05]  /*290b0*/  LOP3.LUT R191, R191, R190, RZ, 0x3c, !PT ;  /* 0x000000bebfbf7212 */ /* 0x000fca00078e3cff */
[----:B------:R1:W-:Y:S04]  /*290c0*/  LDGSTS.E [R189+0xc008], desc[UR60][R190.64], P2 ;  /* 0x0c008000bebd7fae */ /* 0x0003e8000912187c */
[----:B------:R-:W-:Y:S01]  /*290d0*/  STL [R1+0x240], R4 ;  /* 0x0002400401007387 */ /* 0x000fe20000100800 */
[----:B-1----:R-:W-:Y:S02]  /*290e0*/  IMAD.MOV.U32 R190, RZ, RZ, R4 ;  /* 0x000000ffffbe7224 */ /* 0x002fe400078e0004 */
[----:B------:R-:W-:Y:S01]  /*290f0*/  IMAD.MOV.U32 R191, RZ, RZ, R7 ;  /* 0x000000ffffbf7224 */ /* 0x000fe200078e0007 */
[----:B------:R1:W-:Y:S04]  /*29100*/  STL [R1+0x23c], R7 ;  /* 0x00023c0701007387 */ /* 0x0003e80000100800 */
[----:B------:R2:W-:Y:S01]  /*29110*/  LDGSTS.E [R189+0xc00c], desc[UR60][R190.64], P1 ;  /* 0x0c00c000bebd7fae */ /* 0x0005e2000892187c */
[----:B------:R-:W-:-:S02]  /*29120*/  ISETP.GE.AND P1, PT, R0, R177, PT ;  /* 0x000000b10000720c */ /* 0x000fc40003f26270 */
[----:B------:R-:W-:Y:S01]  /*29130*/  IADD3 R6, P2, R6, R186, RZ ;  /* 0x000000ba06067210 */ /* 0x000fe20007f5e0ff */
[----:B------:R-:W0:Y:S04]  /*29140*/  LDGDEPBAR ;  /* 0x00000000000079af */ /* 0x000e280000000000 */
[----:B-1----:R-:W3:Y:S04]  /*29150*/  LDL.LU R7, [R1+0x2c4] ;  /* 0x0002c40001077983 */ /* 0x002ee80000300800 */
[----:B------:R-:W4:Y:S04]  /*29160*/  LDL.LU R0, [R1+0x2c8] ;  /* 0x0002c80001007983 */ /* 0x000f280000300800 */
[----:B------:R-:W3:Y:S04]  /*29170*/  LDL.LU R189, [R1+0x304] ;  /* 0x0003040001bd7983 */ /* 0x000ee80000300800 */
[----:B------:R-:W3:Y:S01]  /*29180*/  LDL.LU R4, [R1+0x308] ;  /* 0x0003080001047983 */ /* 0x000ee20000300800 */
[----:B------:R-:W-:-:S02]  /*29190*/  SEL R177, RZ, 0x4, P1 ;  /* 0x00000004ffb17807 */ /* 0x000fc40000800000 */
[----:B------:R-:W-:Y:S02]  /*291a0*/  IADD3 R5, P1, R5, R186, RZ ;  /* 0x000000ba05057210 */ /* 0x000fe40007f3e0ff */
[----:B------:R-:W-:-:S04]  /*291b0*/  SEL R177, R177, RZ, !P0 ;  /* 0x000000ffb1b17207 */ /* 0x000fc80004000000 */
[----:B------:R-:W-:Y:S01]  /*291c0*/  ISETP.NE.U32.AND P0, PT, R177, RZ, PT ;  /* 0x000000ffb100720c */ /* 0x000fe20003f05070 */
[----:B------:R-:W-:Y:S01]  /*291d0*/  IMAD.X R182, R182, 0x1, R185, P1 ;  /* 0x00000001b6b67824 */ /* 0x000fe200008e06b9 */
[----:B------:R-:W-:Y:S01]  /*291e0*/  IADD3.X R223, R223, R185, RZ, P2, !PT ;  /* 0x000000b9dfdf7210 */ /* 0x000fe200017fe4ff */
[----:B------:R1:W-:Y:S01]  /*291f0*/  STL [R1+0x248], R5 ;  /* 0x0002480501007387 */ /* 0x0003e20000100800 */
[----:B------:R-:W-:Y:S02]  /*29200*/  VIADD R177, R2, UR4 ;  /* 0x0000000402b17c36 */ /* 0x000fe40008000000 */
[----:B--2---:R-:W-:Y:S01]  /*29210*/  IMAD.MOV.U32 R190, RZ, RZ, R5 ;  /* 0x000000ffffbe7224 */ /* 0x004fe200078e0005 */
[----:B------:R2:W-:Y:S01]  /*29220*/  STL [R1+0x244], R182 ;  /* 0x000244b601007387 */ /* 0x0005e20000100800 */
[----:B------:R-:W-:-:S03]  /*29230*/  IMAD.MOV.U32 R191, RZ, RZ, R182 ;  /* 0x000000ffffbf7224 */ /* 0x000fc600078e00b6 */
[----:B------:R2:W-:Y:S04]  /*29240*/  STL [R1+0x288], R6 ;  /* 0x0002880601007387 */ /* 0x0005e80000100800 */
[----:B------:R2:W-:Y:S04]  /*29250*/  STL [R1+0x284], R223 ;  /* 0x000284df01007387 */ /* 0x0005e80000100800 */
[----:B-1----:R-:W3:Y:S04]  /*29260*/  LDL.LU R5, [R1+0x348] ;  /* 0x0003480001057983 */ /* 0x002ee80000300800 */
[----:B------:R1:W-:Y:S04]  /*29270*/  LDGSTS.E [R177+0x50000], desc[UR60][R190.64], P0 ;  /* 0x50000000beb17fae */ /* 0x0003e8000812187c */
[----:B--2---:R-:W2:Y:S01]  /*29280*/  LDL.LU R182, [R1+0x388] ;  /* 0x0003880001b67983 */ /* 0x004ea20000300800 */
[----:B-1----:R-:W-:-:S02]  /*29290*/  IMAD.MOV.U32 R190, RZ, RZ, R6 ;  /* 0x000000ffffbe7224 */ /* 0x002fc400078e0006 */
[----:B------:R-:W-:Y:S01]  /*292a0*/  IMAD.MOV.U32 R191, RZ, RZ, R223 ;  /* 0x000000ffffbf7224 */ /* 0x000fe200078e00df */
[----:B------:R-:W2:Y:S04]  /*292b0*/  LDL.LU R6, [R1+0x344] ;  /* 0x0003440001067983 */ /* 0x000ea80000300800 */
[----:B------:R-:W2:Y:S04]  /*292c0*/  LDL.LU R223, [R1+0x384] ;  /* 0x0003840001df7983 */ /* 0x000ea80000300800 */
[----:B------:R1:W-:Y:S01]  /*292d0*/  LDGSTS.E [R177+0x50400], desc[UR60][R190.64], P0 ;  /* 0x50400000beb17fae */ /* 0x0003e2000812187c */
[----:B----4-:R-:W-:-:S04]  /*292e0*/  IADD3 R0, P1, R0, R186, RZ ;  /* 0x000000ba00007210 */ /* 0x010fc80007f3e0ff */
[----:B---3--:R-:W-:Y:S02]  /*292f0*/  IADD3.X R7, R7, R185, RZ, P1, !PT ;  /* 0x000000b907077210 */ /* 0x008fe40000ffe4ff */
[----:B------:R-:W-:Y:S01]  /*29300*/  IADD3 R4, P2, R4, R186, RZ ;  /* 0x000000ba04047210 */ /* 0x000fe20007f5e0ff */
[----:B------:R3:W-:Y:S01]  /*29310*/  STL [R1+0x2c8], R0 ;  /* 0x0002c80001007387 */ /* 0x0007e20000100800 */
[----:B-1----:R-:W-:Y:S02]  /*29320*/  IMAD.MOV.U32 R190, RZ, RZ, R0 ;  /* 0x000000ffffbe7224 */ /* 0x002fe400078e0000 */
[----:B------:R-:W-:Y:S01]  /*29330*/  IMAD.MOV.U32 R191, RZ, RZ, R7 ;  /* 0x000000ffffbf7224 */ /* 0x000fe200078e0007 */
[----:B------:R1:W-:Y:S01]  /*29340*/  STL [R1+0x2c4], R7 ;  /* 0x0002c40701007387 */ /* 0x0003e20000100800 */
[----:B------:R-:W-:-:S03]  /*29350*/  IMAD.X R189, R189, 0x1, R185, P2 ;  /* 0x00000001bdbd7824 */ /* 0x000fc600010e06b9 */
[----:B------:R4:W-:Y:S04]  /*29360*/  STL [R1+0x308], R4 ;  /* 0x0003080401007387 */ /* 0x0009e80000100800 */
[----:B---3--:R-:W3:Y:S04]  /*29370*/  LDL.LU R0, [R1+0x3c8] ;  /* 0x0003c80001007983 */ /* 0x008ee80000300800 */
[----:B------:R4:W-:Y:S04]  /*29380*/  STL [R1+0x304], R189 ;  /* 0x000304bd01007387 */ /* 0x0009e80000100800 */
[----:B------:R4:W-:Y:S04]  /*29390*/  LDGSTS.E [R177+0x50800], desc[UR60][R190.64], P0 ;  /* 0x50800000beb17fae */ /* 0x0009e8000812187c */
[----:B-1----:R-:W3:Y:S01]  /*293a0*/  LDL.LU R7, [R1+0x408] ;  /* 0x0004080001077983 */ /* 0x002ee20000300800 */
[----:B----4-:R-:W-:-:S03]  /*293b0*/  IMAD.MOV.U32 R190, RZ, RZ, R4 ;  /* 0x000000ffffbe7224 */ /* 0x010fc600078e0004 */
[----:B------:R-:W4:Y:S01]  /*293c0*/  LDL.LU R4, [R1+0x3c4] ;  /* 0x0003c40001047983 */ /* 0x000f220000300800 */
[----:B------:R-:W-:-:S03]  /*293d0*/  IMAD.MOV.U32 R191, RZ, RZ, R189 ;  /* 0x000000ffffbf7224 */ /* 0x000fc600078e00bd */
[----:B------:R-:W4:Y:S01]  /*293e0*/  LDL.LU R189, [R1+0x404] ;  /* 0x0004040001bd7983 */ /* 0x000f220000300800 */
[-C--:B------:R-:W-:Y:S02]  /*293f0*/  IADD3 R5, P1, R5, R186.reuse, RZ ;  /* 0x000000ba05057210 */ /* 0x080fe40007f3e0ff */
[----:B--2---:R-:W-:Y:S01]  /*29400*/  IADD3 R182, P2, R182, R186, RZ ;  /* 0x000000bab6b67210 */ /* 0x004fe20007f5e0ff */
[----:B------:R1:W-:Y:S01]  /*29410*/  LDGSTS.E [R177+0x50c00], desc[UR60][R190.64], P0 ;  /* 0x50c00000beb17fae */ /* 0x0003e2000812187c */
[----:B------:R-:W-:-:S03]  /*29420*/  IADD3.X R6, R6, R185, RZ, P1, !PT ;  /* 0x000000b906067210 */ /* 0x000fc60000ffe4ff */
[----:B------:R2:W-:Y:S01]  /*29430*/  STL [R1+0x348], R5 ;  /* 0x0003480501007387 */ /* 0x0005e20000100800 */
[----:B------:R-:W-:-:S03]  /*29440*/  IMAD.X R223, R223, 0x1, R185, P2 ;  /* 0x00000001dfdf7824 */ /* 0x000fc600010e06b9 */
[----:B------:R2:W-:Y:S01]  /*29450*/  STL [R1+0x344], R6 ;  /* 0x0003440601007387 */ /* 0x0005e20000100800 */
[----:B-1----:R-:W-:Y:S02]  /*29460*/  IMAD.MOV.U32 R190, RZ, RZ, R5 ;  /* 0x000000ffffbe7224 */ /* 0x002fe400078e0005 */
[----:B------:R-:W-:Y:S01]  /*29470*/  IMAD.MOV.U32 R191, RZ, RZ, R6 ;  /* 0x000000ffffbf7224 */ /* 0x000fe200078e0006 */
[----:B------:R1:W-:Y:S04]  /*29480*/  STL [R1+0x388], R182 ;  /* 0x000388b601007387 */ /* 0x0003e80000100800 */
[----:B--2---:R-:W2:Y:S04]  /*29490*/  LDL.LU R5, [R1+0x448] ;  /* 0x0004480001057983 */ /* 0x004ea80000300800 */
[----:B------:R1:W-:Y:S04]  /*294a0*/  STL [R1+0x384], R223 ;  /* 0x000384df01007387 */ /* 0x0003e80000100800 */
[----:B------:R1:W-:Y:S04]  /*294b0*/  LDGSTS.E [R177+0x51000], desc[UR60][R190.64], P0 ;  /* 0x51000000beb17fae */ /* 0x0003e8000812187c */
[----:B------:R-:W2:Y:S01]  /*294c0*/  LDL.LU R6, [R1+0x488] ;  /* 0x0004880001067983 */ /* 0x000ea20000300800 */
[----:B-1----:R-:W-:-:S02]  /*294d0*/  IMAD.MOV.U32 R190, RZ, RZ, R182 ;  /* 0x000000ffffbe7224 */ /* 0x002fc400078e00b6 */
[----:B------:R-:W-:Y:S01]  /*294e0*/  IMAD.MOV.U32 R191, RZ, RZ, R223 ;  /* 0x000000ffffbf7224 */ /* 0x000fe200078e00df */
[----:B------:R-:W2:Y:S04]  /*294f0*/  LDL.LU R182, [R1+0x444] ;  /* 0x0004440001b67983 */ /* 0x000ea80000300800 */
[----:B------:R-:W2:Y:S04]  /*29500*/  LDL.LU R223, [R1+0x484] ;  /* 0x0004840001df7983 */ /* 0x000ea80000300800 */
[----:B------:R1:W-:Y:S01]  /*29510*/  LDGSTS.E [R177+0x51400], desc[UR60][R190.64], P0 ;  /* 0x51400000beb17fae */ /* 0x0003e2000812187c */
[----:B---3--:R-:W-:-:S05]  /*29520*/  IADD3 R0, P1, R0, R186, RZ ;  /* 0x000000ba00007210 */ /* 0x008fca0007f3e0ff */
[----:B------:R3:W-:Y:S01]  /*29530*/  STL [R1+0x3c8], R0 ;  /* 0x0003c80001007387 */ /* 0x0007e20000100800 */
[----:B-1----:R-:W-:Y:S01]  /*29540*/  IMAD.MOV.U32 R190, RZ, RZ, R0 ;  /* 0x000000ffffbe7224 */ /* 0x002fe200078e0000 */
[----:B------:R-:W-:Y:S02]  /*29550*/  IADD3 R7, P2, R7, R186, RZ ;  /* 0x000000ba07077210 */ /* 0x000fe40007f5e0ff */
[----:B----4-:R-:W-:-:S03]  /*29560*/  IADD3.X R4, R4, R185, RZ, P1, !PT ;  /* 0x000000b904047210 */ /* 0x010fc60000ffe4ff */
[----:B------:R-:W-:Y:S02]  /*29570*/  IMAD.X R189, R189, 0x1, R185, P2 ;  /* 0x00000001bdbd7824 */ /* 0x000fe400010e06b9 */
[----:B------:R1:W-:Y:S01]  /*29580*/  STL [R1+0x3c4], R4 ;  /* 0x0003c40401007387 */ /* 0x0003e20000100800 */
[----:B------:R-:W-:-:S03]  /*29590*/  IMAD.MOV.U32 R191, RZ, RZ, R4 ;  /* 0x000000ffffbf7224 */ /* 0x000fc600078e0004 */
        /* <DEDUP_REMOVED lines=9> */
[-C--:B--2---:R-:W-:Y:S02]  /*29630*/  IADD3 R5, P1, R5, R186.reuse, RZ ;  /* 0x000000ba05057210 */ /* 0x084fe40007f3e0ff */
[----:B------:R-:W-:Y:S01]  /*29640*/  IADD3 R6, P2, R6, R186, RZ ;  /* 0x000000ba06067210 */ /* 0x000fe20007f5e0ff */
        /* <DEDUP_REMOVED lines=18> */
[----:B------:R-:W-:Y:S01]  /*29770*/  STL [R1+0x4c8], R0 ;  /* 0x0004c80001007387 */ /* 0x000fe20000100800 */
[----:B-1----:R-:W-:Y:S01]  /*29780*/  IMAD.MOV.U32 R190, RZ, RZ, R0 ;  /* 0x000000ffffbe7224 */ /* 0x002fe200078e0000 */
[----:B------:R-:W-:Y:S02]  /*29790*/  IADD3 R4, P2, R4, R186, RZ ;  /* 0x000000ba04047210 */ /* 0x000fe40007f5e0ff */
[----:B----4-:R-:W-:-:S03]  /*297a0*/  IADD3.X R7, R7, R185, RZ, P1, !PT ;  /* 0x000000b907077210 */ /* 0x010fc60000ffe4ff */
[----:B------:R-:W-:Y:S02]  /*297b0*/  IMAD.X R189, R189, 0x1, R185, P2 ;  /* 0x00000001bdbd7824 */ /* 0x000fe400010e06b9 */
[----:B------:R1:W-:Y:S01]  /*297c0*/  STL [R1+0x4c4], R7 ;  /* 0x0004c40701007387 */ /* 0x0003e20000100800 */
[----:B------:R-:W-:-:S03]  /*297d0*/  IMAD.MOV.U32 R191, RZ, RZ, R7 ;  /* 0x000000ffffbf7224 */ /* 0x000fc600078e0007 */
[----:B------:R-:W-:Y:S04]  /*297e0*/  STL [R1+0x508], R4 ;  /* 0x0005080401007387 */ /* 0x000fe80000100800 */
[----:B------:R3:W-:Y:S04]  /*297f0*/  LDGSTS.E [R177+0x52800], desc[UR60][R190.64], P0 ;  /* 0x52800000beb17fae */ /* 0x0007e8000812187c */
[----:B-1----:R-:W4:Y:S04]  /*29800*/  LDL.LU R7, [R1+0x5c8] ;  /* 0x0005c80001077983 */ /* 0x002f280000300800 */
[----:B------:R1:W-:Y:S04]  /*29810*/  STL [R1+0x504], R189 ;  /* 0x000504bd01007387 */ /* 0x0003e80000100800 */
[----:B------:R-:W4:Y:S01]  /*29820*/  LDL.LU R0, [R1+0x608] ;  /* 0x0006080001007983 */ /* 0x000f220000300800 */
[----:B---3--:R-:W-:-:S03]  /*29830*/  IMAD.MOV.U32 R191, RZ, RZ, R189 ;  /* 0x000000ffffbf7224 */ /* 0x008fc600078e00bd */
[----:B-1----:R-:W3:Y:S01]  /*29840*/  LDL.LU R189, [R1+0x5c4] ;  /* 0x0005c40001bd7983 */ /* 0x002ee20000300800 */
[----:B------:R-:W-:-:S03]  /*29850*/  IMAD.MOV.U32 R190, RZ, RZ, R4 ;  /* 0x000000ffffbe7224 */ /* 0x000fc600078e0004 */
[----:B------:R-:W3:Y:S01]  /*29860*/  LDL.LU R4, [R1+0x604] ;  /* 0x0006040001047983 */ /* 0x000ee20000300800 */
[----:B--2---:R-:W-:-:S03]  /*29870*/  IADD3 R5, P1, R5, R186, RZ ;  /* 0x000000ba05057210 */ /* 0x004fc60007f3e0ff */
[----:B------:R1:W-:Y:S01]  /*29880*/  LDGSTS.E [R177+0x52c00], desc[UR60][R190.64], P0 ;  /* 0x52c00000beb17fae */ /* 0x0003e2000812187c */
[----:B------:R-:W-:Y:S02]  /*29890*/  IADD3 R182, P2, R182, R186, RZ ;  /* 0x000000bab6b67210 */ /* 0x000fe40007f5e0ff */
[----:B------:R-:W-:Y:S01]  /*298a0*/  IADD3.X R6, R6, R185, RZ, P1, !PT ;  /* 0x000000b906067210 */ /* 0x000fe20000ffe4ff */
[----:B-1----:R-:W-:-:S04]  /*298b0*/  IMAD.MOV.U32 R190, RZ, RZ, R5 ;  /* 0x000000ffffbe7224 */ /* 0x002fc800078e0005 */
[----:B------:R-:W-:Y:S02]  /*298c0*/  IMAD.MOV.U32 R191, RZ, RZ, R6 ;  /* 0x000000ffffbf7224 */ /* 0x000fe400078e0006 */
[----:B------:R-:W-:Y:S01]  /*298d0*/  IMAD.X R223, R223, 0x1, R185, P2 ;  /* 0x00000001dfdf7824 */ /* 0x000fe200010e06b9 */
[----:B------:R1:W-:Y:S04]  /*298e0*/  STL [R1+0x548], R5 ;  /* 0x0005480501007387 */ /* 0x0003e80000100800 */
[----:B------:R2:W-:Y:S04]  /*298f0*/  LDGSTS.E [R177+0x53000], desc[UR60][R190.64], P0 ;  /* 0x53000000beb17fae */ /* 0x0005e8000812187c */
[----:B------:R1:W-:Y:S04]  /*29900*/  STL [R1+0x544], R6 ;  /* 0x0005440601007387 */ /* 0x0003e80000100800 */
[----:B------:R1:W-:Y:S01]  /*29910*/  STL [R1+0x588], R182 ;  /* 0x000588b601007387 */ /* 0x0003e20000100800 */
[----:B--2---:R-:W-:-:S03]  /*29920*/  IMAD.MOV.U32 R190, RZ, RZ, R182 ;  /* 0x000000ffffbe7224 */ /* 0x004fc600078e00b6 */
[----:B-1----:R-:W2:Y:S01]  /*29930*/  LDL.LU R5, [R1+0x250] ;  /* 0x0002500001057983 */ /* 0x002ea20000300800 */
[----:B------:R-:W-:-:S03]  /*29940*/  IMAD.MOV.U32 R191, RZ, RZ, R223 ;  /* 0x000000ffffbf7224 */ /* 0x000fc600078e00df */
[----:B------:R1:W-:Y:S04]  /*29950*/  STL [R1+0x584], R223 ;  /* 0x000584df01007387 */ /* 0x0003e80000100800 */
[----:B------:R-:W2:Y:S04]  /*29960*/  LDL.LU R6, [R1+0x290] ;  /* 0x0002900001067983 */ /* 0x000ea80000300800 */
[----:B------:R4:W-:Y:S04]  /*29970*/  LDGSTS.E [R177+0x53400], desc[UR60][R190.64], P0 ;  /* 0x53400000beb17fae */ /* 0x0009e8000812187c */
[----:B------:R-:W2:Y:S04]  /*29980*/  LDL.LU R182, [R1+0x24c] ;  /* 0x00024c0001b67983 */ /* 0x000ea80000300800 */
[----:B-1----:R-:W2:Y:S01]  /*29990*/  LDL.LU R223, [R1+0x28c] ;  /* 0x00028c0001df7983 */ /* 0x002ea20000300800 */
[----:B----4-:R-:W-:-:S02]  /*299a0*/  IADD3 R7, P1, R7, R186, RZ ;  /* 0x000000ba07077210 */ /* 0x010fc40007f3e0ff */
[----:B------:R-:W-:-:S03]  /*299b0*/  IADD3 R0, P2, R0, R186, RZ ;  /* 0x000000ba00007210 */ /* 0x000fc60007f5e0ff */
[----:B------:R-:W-:Y:S01]  /*299c0*/  IMAD.MOV.U32 R190, RZ, RZ, R7 ;  /* 0x000000ffffbe7224 */ /* 0x000fe200078e0007 */
[----:B---3--:R-:W-:Y:S01]  /*299d0*/  IADD3.X R189, R189, R185, RZ, P1, !PT ;  /* 0x000000b9bdbd7210 */ /* 0x008fe20000ffe4ff */
[----:B------:R1:W-:Y:S01]  /*299e0*/  STL [R1+0x5c8], R7 ;  /* 0x0005c80701007387 */ /* 0x0003e20000100800 */
[----:B------:R-:W-:-:S03]  /*299f0*/  IMAD.X R4, R4, 0x1, R185, P2 ;  /* 0x0000000104047824 */ /* 0x000fc600010e06b9 */
[----:B------:R-:W-:Y:S01]  /*29a00*/  IMAD.MOV.U32 R191, RZ, RZ, R189 ;  /* 0x000000ffffbf7224 */ /* 0x000fe200078e00bd */
[----:B------:R-:W-:Y:S04]  /*29a10*/  STL [R1+0x5c4], R189 ;  /* 0x0005c4bd01007387 */ /* 0x000fe80000100800 */
[----:B------:R3:W-:Y:S04]  /*29a20*/  STL [R1+0x608], R0 ;  /* 0x0006080001007387 */ /* 0x0007e80000100800 */
[----:B------:R4:W-:Y:S04]  /*29a30*/  LDGSTS.E [R177+0x53800], desc[UR60][R190.64], P0 ;  /* 0x53800000beb17fae */ /* 0x0009e8000812187c */
[----:B------:R3:W-:Y:S04]  /*29a40*/  STL [R1+0x604], R4 ;  /* 0x0006040401007387 */ /* 0x0007e80000100800 */
[----:B-1----:R-:W2:Y:S01]  /*29a50*/  LDL.LU R7, [R1+0x2cc] ;  /* 0x0002cc0001077983 */ /* 0x002ea20000300800 */
[----:B----4-:R-:W-:-:S03]  /*29a60*/  IMAD.MOV.U32 R190, RZ, RZ, R0 ;  /* 0x000000ffffbe7224 */ /* 0x010fc600078e0000 */
[----:B---3--:R-:W3:Y:S01]  /*29a70*/  LDL.LU R0, [R1+0x2d0] ;  /* 0x0002d00001007983 */ /* 0x008ee20000300800 */
[----:B------:R-:W-:-:S03]  /*29a80*/  IMAD.MOV.U32 R191, RZ, RZ, R4 ;  /* 0x000000ffffbf7224 */ /* 0x000fc600078e0004 */
[----:B------:R-:W4:Y:S04]  /*29a90*/  LDL.LU R189, [R1+0x30c] ;  /* 0x00030c0001bd7983 */ /* 0x000f280000300800 */
[----:B------:R-:W4:Y:S04]  /*29aa0*/  LDL.LU R4, [R1+0x310] ;  /* 0x0003100001047983 */ /* 0x000f280000300800 */
[----:B------:R1:W-:Y:S01]  /*29ab0*/  LDGSTS.E [R177+0x53c00], desc[UR60][R190.64], P0 ;  /* 0x53c00000beb17fae */ /* 0x0003e2000812187c */
[-C--:B--2---:R-:W-:Y:S02]  /*29ac0*/  IADD3 R5, P1, R5, R186.reuse, RZ ;  /* 0x000000ba05057210 */ /* 0x084fe40007f3e0ff */
[----:B------:R-:W-:-:S02]  /*29ad0*/  IADD3 R6, P2, R6, R186, RZ ;  /* 0x000000ba06067210 */ /* 0x000fc40007f5e0ff */
[----:B-1----:R-:W-:Y:S01]  /*29ae0*/  LOP3.LUT R177, R2, 0x10, RZ, 0x3c, !PT ;  /* 0x0000001002b17812 */ /* 0x002fe200078e3cff */
[----:B------:R1:W-:Y:S01]  /*29af0*/  STL [R1+0x250], R5 ;  /* 0x0002500501007387 */ /* 0x0003e20000100800 */
[----:B------:R-:W-:-:S03]  /*29b00*/  IADD3.X R182, R182, R185, RZ, P1, !PT ;  /* 0x000000b9b6b67210 */ /* 0x000fc60000ffe4ff */
[----:B------:R-:W-:Y:S01]  /*29b10*/  VIADD R177, R177, UR4 ;  /* 0x00000004b1b17c36 */ /* 0x000fe20008000000 */
[----:B------:R-:W-:Y:S01]  /*29b20*/  STL [R1+0x290], R6 ;  /* 0x0002900601007387 */ /* 0x000fe20000100800 */
[----:B------:R-:W-:Y:S02]  /*29b30*/  IMAD.MOV.U32 R190, RZ, RZ, R5 ;  /* 0x000000ffffbe7224 */ /* 0x000fe400078e0005 */
[----:B------:R-:W-:Y:S01]  /*29b40*/  IMAD.MOV.U32 R191, RZ, RZ, R182 ;  /* 0x000000ffffbf7224 */ /* 0x000fe200078e00b6 */
[----:B------:R2:W-:Y:S01]  /*29b50*/  STL [R1+0x24c], R182 ;  /* 0x00024cb601007387 */ /* 0x0005e20000100800 */
[----:B------:R-:W-:-:S03]  /*29b60*/  IMAD.X R223, R223, 0x1, R185, P2 ;  /* 0x00000001dfdf7824 */ /* 0x000fc600010e06b9 */
[----:B-1----:R-:W4:Y:S04]  /*29b70*/  LDL.LU R5, [R1+0x350] ;  /* 0x0003500001057983 */ /* 0x002f280000300800 */
[----:B------:R1:W-:Y:S04]  /*29b80*/  LDGSTS.E [R177+0x50080], desc[UR60][R190.64], P0 ;  /* 0x50080000beb17fae */ /* 0x0003e8000812187c */
[----:B--2---:R-:W2:Y:S04]  /*29b90*/  LDL.LU R182, [R1+0x390] ;  /* 0x0003900001b67983 */ /* 0x004ea80000300800 */
[----:B------:R1:W-:Y:S02]  /*29ba0*/  STL [R1+0x28c], R223 ;  /* 0x00028cdf01007387 */ /* 0x0003e40000100800 */
[----:B-1----:R-:W-:Y:S01]  /*29bb0*/  IMAD.MOV.U32 R190, RZ, RZ, R6 ;  /* 0x000000ffffbe7224 */ /* 0x002fe200078e0006 */
[----:B------:R-:W-:Y:S01]  /*29bc0*/  MOV R191, R223 ;  /* 0x000000df00bf7202 */ /* 0x000fe20000000f00 */
[----:B------:R-:W2:Y:S04]  /*29bd0*/  LDL.LU R6, [R1+0x34c] ;  /* 0x00034c0001067983 */ /* 0x000ea80000300800 */
[----:B------:R-:W2:Y:S04]  /*29be0*/  LDL.LU R223, [R1+0x38c] ;  /* 0x00038c0001df7983 */ /* 0x000ea80000300800 */
[----:B------:R1:W-:Y:S01]  /*29bf0*/  LDGSTS.E [R177+0x50480], desc[UR60][R190.64], P0 ;  /* 0x50480000beb17fae */ /* 0x0003e2000812187c */
[----:B---3--:R-:W-:-:S05]  /*29c00*/  IADD3 R0, P1, R0, R186, RZ ;  /* 0x000000ba00007210 */ /* 0x008fca0007f3e0ff */
[----:B------:R-:W-:Y:S01]  /*29c10*/  IMAD.X R7, R7, 0x1, R185, P1 ;  /* 0x0000000107077824 */ /* 0x000fe200008e06b9 */
[----:B----4-:R-:W-:Y:S01]  /*29c20*/  IADD3 R4, P2, R4, R186, RZ ;  /* 0x000000ba04047210 */ /* 0x010fe20007f5e0ff */
        /* <DEDUP_REMOVED lines=12> */
[----:B------:R-:W-:-:S03]  /*29cf0*/  MOV R191, R189 ;  /* 0x000000bd00bf7202 */ /* 0x000fc60000000f00 */
[----:B------:R-:W4:Y:S01]  /*29d00*/  LDL.LU R189, [R1+0x40c] ;  /* 0x00040c0001bd7983 */ /* 0x000f220000300800 */
[-C--:B------:R-:W-:Y:S02]  /*29d10*/  IADD3 R5, P1, R5, R186.reuse, RZ ;  /* 0x000000ba05057210 */ /* 0x080fe40007f3e0ff */
[----:B--2---:R-:W-:Y:S01]  /*29d20*/  IADD3 R182, P2, R182, R186, RZ ;  /* 0x000000bab6b67210 */ /* 0x004fe20007f5e0ff */
[----:B------:R1:W-:Y:S04]  /*29d30*/  LDGSTS.E [R177+0x50c80], desc[UR60][R190.64], P0 ;  /* 0x50c80000beb17fae */ /* 0x0003e8000812187c */
[----:B------:R2:W-:Y:S01]  /*29d40*/  STL [R1+0x350], R5 ;  /* 0x0003500501007387 */ /* 0x0005e20000100800 */
[----:B------:R-:W-:Y:S02]  /*29d50*/  IMAD.X R6, R6, 0x1, R185, P1 ;  /* 0x0000000106067824 */ /* 0x000fe400008e06b9 */
[----:B-1----:R-:W-:-:S02]  /*29d60*/  IMAD.MOV.U32 R190, RZ, RZ, R5 ;  /* 0x000000ffffbe7224 */ /* 0x002fc400078e0005 */
[----:B------:R-:W-:Y:S01]  /*29d70*/  IMAD.X R223, R223, 0x1, R185, P2 ;  /* 0x00000001dfdf7824 */ /* 0x000fe200010e06b9 */
[----:B------:R1:W-:Y:S01]  /*29d80*/  STL [R1+0x34c], R6 ;  /* 0x00034c0601007387 */ /* 0x0003e20000100800 */
[----:B------:R-:W-:-:S03]  /*29d90*/  IMAD.MOV.U32 R191, RZ, RZ, R6 ;  /* 0x000000ffffbf7224 */ /* 0x000fc600078e0006 */
[----:B------:R1:W-:Y:S04]  /*29da0*/  STL [R1+0x390], R182 ;  /* 0x000390b601007387 */ /* 0x0003e80000100800 */
[----:B--2---:R-:W2:Y:S04]  /*29db0*/  LDL.LU R5, [R1+0x450] ;  /* 0x0004500001057983 */ /* 0x004ea80000300800 */
[----:B------:R1:W-:Y:S04]  /*29dc0*/  STL [R1+0x38c], R223 ;  /* 0x00038cdf01007387 */ /* 0x0003e80000100800 */
[----:B------:R1:W-:Y:S04]  /*29dd0*/  LDGSTS.E [R177+0x51080], desc[UR60][R190.64], P0 ;  /* 0x51080000beb17fae */ /* 0x0003e8000812187c */
[----:B-1----:R-:W2:Y:S01]  /*29de0*/  LDL.LU R6, [R1+0x490] ;  /* 0x0004900001067983 */ /* 0x002ea20000300800 */
[----:B------:R-:W-:Y:S01]  /*29df0*/  IMAD.MOV.U32 R190, RZ, RZ, R182 ;  /* 0x000000ffffbe7224 */ /* 0x000fe200078e00b6 */
[----:B------:R-:W-:-:S02]  /*29e00*/  MOV R191, R223 ;  /* 0x000000df00bf7202 */ /* 0x000fc40000000f00 */
[----:B------:R-:W2:Y:S04]  /*29e10*/  LDL.LU R182, [R1+0x44c] ;  /* 0x00044c0001b67983 */ /* 0x000ea80000300800 */
[----:B------:R-:W2:Y:S04]  /*29e20*/  LDL.LU R223, [R1+0x48c] ;  /* 0x00048c0001df7983 */ /* 0x000ea80000300800 */
[----:B------:R1:W-:Y:S01]  /*29e30*/  LDGSTS.E [R177+0x51480], desc[UR60][R190.64], P0 ;  /* 0x51480000beb17fae */ /* 0x0003e2000812187c */
[----:B---3--:R-:W-:-:S05]  /*29e40*/  IADD3 R0, P1, R0, R186, RZ ;  /* 0x000000ba00007210 */ /* 0x008fca0007f3e0ff */
[----:B------:R3:W-:Y:S01]  /*29e50*/  STL [R1+0x3d0], R0 ;  /* 0x0003d00001007387 */ /* 0x0007e20000100800 */
[----:B-1----:R-:W-:Y:S01]  /*29e60*/  IMAD.MOV.U32 R190, RZ, RZ, R0 ;  /* 0x000000ffffbe7224 */ /* 0x002fe200078e0000 */
[----:B------:R-:W-:Y:S01]  /*29e70*/  IADD3 R7, P2, R7, R186, RZ ;  /* 0x000000ba07077210 */ /* 0x000fe20007f5e0ff */
[----:B----4-:R-:W-:-:S04]  /*29e80*/  IMAD.X R4, R4, 0x1, R185, P1 ;  /* 0x0000000104047824 */ /* 0x010fc800008e06b9 */
[----:B------:R-:W-:Y:S01]  /*29e90*/  IMAD.X R189, R189, 0x1, R185, P2 ;  /* 0x00000001bdbd7824 */ /* 0x000fe200010e06b9 */
        /* <DEDUP_REMOVED lines=11> */
[-C--:B--2---:R-:W-:Y:S02]  /*29f50*/  IADD3 R5, P1, R5, R186.reuse, RZ ;  /* 0x000000ba05057210 */ /* 0x084fe40007f3e0ff */
[----:B------:R-:W-:Y:S01]  /*29f60*/  IADD3 R6, P2, R6, R186, RZ ;  /* 0x000000ba06067210 */ /* 0x000fe20007f5e0ff */
        /* <DEDUP_REMOVED lines=18> */
[----:B------:R-:W-:Y:S01]  /*2a090*/  STL [R1+0x4d0], R0 ;  /* 0x0004d00001007387 */ /* 0x000fe20000100800 */
[----:B-1----:R-:W-:Y:S01]  /*2a0a0*/  IMAD.MOV.U32 R190, RZ, RZ, R0 ;  /* 0x000000ffffbe7224 */ /* 0x002fe200078e0000 */
[----:B------:R-:W-:Y:S01]  /*2a0b0*/  IADD3 R4, P2, R4, R186, RZ ;  /* 0x000000ba04047210 */ /* 0x000fe20007f5e0ff */
[----:B----4-:R-:W-:-:S04]  /*2a0c0*/  IMAD.X R7, R7, 0x1, R185, P1 ;  /* 0x0000000107077824 */ /* 0x010fc800008e06b9 */
[----:B------:R-:W-:Y:S01]  /*2a0d0*/  IMAD.X R189, R189, 0x1, R185, P2 ;  /* 0x00000001bdbd7824 */ /* 0x000fe200010e06b9 */
[----:B------:R1:W-:Y:S01]  /*2a0e0*/  STL [R1+0x4cc], R7 ;  /* 0x0004cc0701007387 */ /* 0x0003e20000100800 */
[----:B------:R-:W-:-:S03]  /*2a0f0*/  IMAD.MOV.U32 R191, RZ, RZ, R7 ;  /* 0x000000ffffbf7224 */ /* 0x000fc600078e0007 */
[----:B------:R-:W-:Y:S04]  /*2a100*/  STL [R1+0x510], R4 ;  /* 0x0005100401007387 */ /* 0x000fe80000100800 */
[----:B------:R3:W-:Y:S04]  /*2a110*/  LDGSTS.E [R177+0x52880], desc[UR60][R190.64], P0 ;  /* 0x52880000beb17fae */ /* 0x0007e8000812187c */
[----:B-1----:R-:W4:Y:S04]  /*2a120*/  LDL.LU R7, [R1+0x5d0] ;  /* 0x0005d00001077983 */ /* 0x002f280000300800 */
[----:B------:R1:W-:Y:S04]  /*2a130*/  STL [R1+0x50c], R189 ;  /* 0x00050cbd01007387 */ /* 0x0003e80000100800 */
[----:B------:R-:W4:Y:S01]  /*2a140*/  LDL.LU R0, [R1+0x610] ;  /* 0x0006100001007983 */ /* 0x000f220000300800 */
[----:B---3--:R-:W-:Y:S01]  /*2a150*/  MOV R191, R189 ;  /* 0x000000bd00bf7202 */ /* 0x008fe20000000f00 */
[----:B------:R-:W-:-:S02]  /*2a160*/  IMAD.MOV.U32 R190, RZ, RZ, R4 ;  /* 0x000000ffffbe7224 */ /* 0x000fc400078e0004 */
[----:B-1----:R-:W3:Y:S04]  /*2a170*/  LDL.LU R189, [R1+0x5cc] ;  /* 0x0005cc0001bd7983 */ /* 0x002ee80000300800 */
[----:B------:R-:W3:Y:S01]  /*2a180*/  LDL.LU R4, [R1+0x60c] ;  /* 0x00060c0001047983 */ /* 0x000ee20000300800 */
[----:B--2---:R-:W-:-:S03]  /*2a190*/  IADD3 R5, P1, R5, R186, RZ ;  /* 0x000000ba05057210 */ /* 0x004fc60007f3e0ff */
[----:B------:R1:W-:Y:S01]  /*2a1a0*/  LDGSTS.E [R177+0x52c80], desc[UR60][R190.64], P0 ;  /* 0x52c80000beb17fae */ /* 0x0003e2000812187c */
[----:B------:R-:W-:-:S03]  /*2a1b0*/  IADD3 R182, P2, R182, R186, RZ ;  /* 0x000000bab6b67210 */ /* 0x000fc60007f5e0ff */
[----:B------:R2:W-:Y:S01]  /*2a1c0*/  STL [R1+0x550], R5 ;  /* 0x0005500501007387 */ /* 0x0005e20000100800 */
[----:B------:R-:W-:Y:S02]  /*2a1d0*/  IMAD.X R6, R6, 0x1, R185, P1 ;  /* 0x0000000106067824 */ /* 0x000fe400008e06b9 */
[----:B-1----:R-:W-:Y:S02]  /*2a1e0*/  IMAD.MOV.U32 R190, RZ, RZ, R5 ;  /* 0x000000ffffbe7224 */ /* 0x002fe400078e0005 */
[----:B------:R-:W-:Y:S02]  /*2a1f0*/  IMAD.MOV.U32 R191, RZ, RZ, R6 ;  /* 0x000000ffffbf7224 */ /* 0x000fe400078e0006 */
[----:B------:R-:W-:Y:S01]  /*2a200*/  IMAD.X R223, R223, 0x1, R185, P2 ;  /* 0x00000001dfdf7824 */ /* 0x000fe200010e06b9 */
[----:B------:R1:W-:Y:S04]  /*2a210*/  STL [R1+0x54c], R6 ;  /* 0x00054c0601007387 */ /* 0x0003e80000100800 */
[----:B------:R1:W-:Y:S04]  /*2a220*/  LDGSTS.E [R177+0x53080], desc[UR60][R190.64], P0 ;  /* 0x53080000beb17fae */ /* 0x0003e8000812187c */
[----:B------:R1:W-:Y:S04]  /*2a230*/  STL [R1+0x590], R182 ;  /* 0x000590b601007387 */ /* 0x0003e80000100800 */
[----:B--2---:R-:W2:Y:S01]  /*2a240*/  LDL.LU R5, [R1+0x258] ;  /* 0x0002580001057983 */ /* 0x004ea20000300800 */
[----:B-1----:R-:W-:Y:S01]  /*2a250*/  IMAD.MOV.U32 R190, RZ, RZ, R182 ;  /* 0x000000ffffbe7224 */ /* 0x002fe200078e00b6 */
[----:B------:R-:W-:-:S02]  /*2a260*/  MOV R191, R223 ;  /* 0x000000df00bf7202 */ /* 0x000fc40000000f00 */
[----:B------:R1:W-:Y:S04]  /*2a270*/  STL [R1+0x58c], R223 ;  /* 0x00058cdf01007387 */ /* 0x0003e80000100800 */
[----:B------:R-:W2:Y:S04]  /*2a280*/  LDL.LU R6, [R1+0x298] ;  /* 0x0002980001067983 */ /* 0x000ea80000300800 */
[----:B------:R4:W-:Y:S04]  /*2a290*/  LDGSTS.E [R177+0x53480], desc[UR60][R190.64], P0 ;  /* 0x53480000beb17fae */ /* 0x0009e8000812187c */
[----:B------:R-:W2:Y:S04]  /*2a2a0*/  LDL.LU R182, [R1+0x254] ;  /* 0x0002540001b67983 */ /* 0x000ea80000300800 */
[----:B-1----:R-:W2:Y:S01]  /*2a2b0*/  LDL.LU R223, [R1+0x294] ;  /* 0x0002940001df7983 */ /* 0x002ea20000300800 */
[----:B----4-:R-:W-:-:S02]  /*2a2c0*/  IADD3 R7, P1, R7, R186, RZ ;  /* 0x000000ba07077210 */ /* 0x010fc40007f3e0ff */
[----:B------:R-:W-:-:S03]  /*2a2d0*/  IADD3 R0, P2, R0, R186, RZ ;  /* 0x000000ba00007210 */ /* 0x000fc60007f5e0ff */
[----:B------:R-:W-:Y:S02]  /*2a2e0*/  IMAD.MOV.U32 R190, RZ, RZ, R7 ;  /* 0x000000ffffbe7224 */ /* 0x000fe400078e0007 */
[--C-:B---3--:R-:W-:Y:S01]  /*2a2f0*/  IMAD.X R189, R189, 0x1, R185.reuse, P1 ;  /* 0x00000001bdbd7824 */ /* 0x108fe200008e06b9 */
[----:B------:R1:W-:Y:S01]  /*2a300*/  STL [R1+0x5d0], R7 ;  /* 0x0005d00701007387 */ /* 0x0003e20000100800 */
[----:B------:R-:W-:Y:S02]  /*2a310*/  IMAD.X R4, R4, 0x1, R185, P2 ;  /* 0x0000000104047824 */ /* 0x000fe400010e06b9 */
        /* <DEDUP_REMOVED lines=8> */
[----:B------:R-:W-:-:S03]  /*2a3a0*/  MOV R191, R4 ;  /* 0x0000000400bf7202 */ /* 0x000fc60000000f00 */
[----:B------:R-:W4:Y:S04]  /*2a3b0*/  LDL.LU R189, [R1+0x314] ;  /* 0x0003140001bd7983 */ /* 0x000f280000300800 */
[----:B------:R-:W4:Y:S04]  /*2a3c0*/  LDL.LU R4, [R1+0x318] ;  /* 0x0003180001047983 */ /* 0x000f280000300800 */
[----:B------:R1:W-:Y:S01]  /*2a3d0*/  LDGSTS.E [R177+0x53c80], desc[UR60][R190.64], P0 ;  /* 0x53c80000beb17fae */ /* 0x0003e2000812187c */
[----:B--2---:R-:W-:-:S05]  /*2a3e0*/  IADD3 R5, P1, R5, R186, RZ ;  /* 0x000000ba05057210 */ /* 0x004fca0007f3e0ff */
[----:B------:R2:W-:Y:S01]  /*2a3f0*/  STL [R1+0x258], R5 ;  /* 0x0002580501007387 */ /* 0x0005e20000100800 */
[----:B------:R-:W-:Y:S02]  /*2a400*/  IADD3 R6, P2, R6, R186, RZ ;  /* 0x000000ba06067210 */ /* 0x000fe40007f5e0ff */
[----:B-1----:R-:W-:Y:S01]  /*2a410*/  LOP3.LUT R177, R2, 0x20, RZ, 0x3c, !PT ;  /* 0x0000002002b17812 */ /* 0x002fe200078e3cff */
[----:B------:R-:W-:Y:S02]  /*2a420*/  IMAD.MOV.U32 R190, RZ, RZ, R5 ;  /* 0x000000ffffbe7224 */ /* 0x000fe400078e0005 */
[--C-:B------:R-:W-:Y:S01]  /*2a430*/  IMAD.X R182, R182, 0x1, R185.reuse, P1 ;  /* 0x00000001b6b67824 */ /* 0x100fe200008e06b9 */
[----:B------:R-:W-:Y:S01]  /*2a440*/  STL [R1+0x298], R6 ;  /* 0x0002980601007387 */ /* 0x000fe20000100800 */
[----:B------:R-:W-:Y:S02]  /*2a450*/  VIADD R177, R177, UR4 ;  /* 0x00000004b1b17c36 */ /* 0x000fe40008000000 */
[----:B------:R-:W-:Y:S01]  /*2a460*/  IMAD.MOV.U32 R191, RZ, RZ, R182 ;  /* 0x000000ffffbf7224 */ /* 0x000fe200078e00b6 */
[----:B------:R1:W-:Y:S01]  /*2a470*/  STL [R1+0x254], R182 ;  /* 0x000254b601007387 */ /* 0x0003e20000100800 */
[----:B------:R-:W-:-:S03]  /*2a480*/  IMAD.X R223, R223, 0x1, R185, P2 ;  /* 0x00000001dfdf7824 */ /* 0x000fc600010e06b9 */
[----:B--2---:R-:W2:Y:S04]  /*2a490*/  LDL.LU R5, [R1+0x358] ;  /* 0x0003580001057983 */ /* 0x004ea80000300800 */
[----:B------:R1:W-:Y:S04]  /*2a4a0*/  LDGSTS.E [R177+0x50100], desc[UR60][R190.64], P0 ;  /* 0x50100000beb17fae */ /* 0x0003e8000812187c */
[----:B-1----:R-:W2:Y:S04]  /*2a4b0*/  LDL.LU R182, [R1+0x398] ;  /* 0x0003980001b67983 */ /* 0x002ea80000300800 */
[----:B------:R1:W-:Y:S01]  /*2a4c0*/  STL [R1+0x294], R223 ;  /* 0x000294df01007387 */ /* 0x0003e20000100800 */
[----:B------:R-:W-:Y:S01]  /*2a4d0*/  MOV R190, R6 ;  /* 0x0000000600be7202 */ /* 0x000fe20000000f00 */
[----:B------:R-:W-:-:S02]  /*2a4e0*/  IMAD.MOV.U32 R191, RZ, RZ, R223 ;  /* 0x000000ffffbf7224 */ /* 0x000fc400078e00df */
[----:B------:R-:W2:Y:S04]  /*2a4f0*/  LDL.LU R6, [R1+0x354] ;  /* 0x0003540001067983 */ /* 0x000ea80000300800 */
[----:B-1----:R-:W2:Y:S04]  /*2a500*/  LDL.LU R223, [R1+0x394] ;  /* 0x0003940001df7983 */ /* 0x002ea80000300800 */
        /* <DEDUP_REMOVED lines=14> */
[----:B----4-:R-:W-:-:S03]  /*2a5f0*/  MOV R190, R4 ;  /* 0x0000000400be7202 */ /* 0x010fc60000000f00 */
[----:B------:R-:W4:Y:S01]  /*2a600*/  LDL.LU R4, [R1+0x3d4] ;  /* 0x0003d40001047983 */ /* 0x000f220000300800 */
[----:B------:R-:W-:-:S03]  /*2a610*/  IMAD.MOV.U32 R191, RZ, RZ, R189 ;  /* 0x000000ffffbf7224 */ /* 0x000fc600078e00bd */
[----:B------:R-:W4:Y:S01]  /*2a620*/  LDL.LU R189, [R1+0x414] ;  /* 0x0004140001bd7983 */ /* 0x000f220000300800 */
[-C--:B--2---:R-:W-:Y:S02]  /*2a630*/  IADD3 R5, P1, R5, R186.reuse, RZ ;  /* 0x000000ba05057210 */ /* 0x084fe40007f3e0ff */
[----:B------:R-:W-:Y:S01]  /*2a640*/  IADD3 R182, P2, R182, R186, RZ ;  /* 0x000000bab6b67210 */ /* 0x000fe20007f5e0ff */
[----:B------:R1:W-:Y:S02]  /*2a650*/  LDGSTS.E [R177+0x50d00], desc[UR60][R190.64], P0 ;  /* 0x50d00000beb17fae */ /* 0x0003e4000812187c */
[--C-:B------:R-:W-:Y:S02]  /*2a660*/  IMAD.X R6, R6, 0x1, R185.reuse, P1 ;  /* 0x0000000106067824 */ /* 0x100fe400008e06b9 */
        /* <DEDUP_REMOVED lines=10> */
[----:B-1----:R-:W-:Y:S01]  /*2a710*/  MOV R190, R182 ;  /* 0x000000b600be7202 */ /* 0x002fe20000000f00 */
[----:B------:R-:W-:-:S02]  /*2a720*/  IMAD.MOV.U32 R191, RZ, RZ, R223 ;  /* 0x000000ffffbf7224 */ /* 0x000fc400078e00df */
        /* <DEDUP_REMOVED lines=52> */
[----:B---3--:R-:W-:Y:S01]  /*2aa70*/  IMAD.MOV.U32 R191, RZ, RZ, R189 ;  /* 0x000000ffffbf7224 */ /* 0x008fe200078e00bd */
[----:B------:R-:W-:-:S02]  /*2aa80*/  MOV R190, R4 ;  /* 0x0000000400be7202 */ /* 0x000fc40000000f00 */
[----:B-1----:R-:W3:Y:S04]  /*2aa90*/  LDL.LU R189, [R1+0x5d4] ;  /* 0x0005d40001bd7983 */ /* 0x002ee80000300800 */
[----:B------:R-:W3:Y:S01]  /*2aaa0*/  LDL.LU R4, [R1+0x614] ;  /* 0x0006140001047983 */ /* 0x000ee20000300800 */
[----:B--2---:R-:W-:-:S03]  /*2aab0*/  IADD3 R5, P1, R5, R186, RZ ;  /* 0x000000ba05057210 */ /* 0x004fc60007f3e0ff */
[----:B------:R1:W-:Y:S01]  /*2aac0*/  LDGSTS.E [R177+0x52d00], desc[UR60][R190.64], P0 ;  /* 0x52d00000beb17fae */ /* 0x0003e2000812187c */
[----:B------:R-:W-:Y:S01]  /*2aad0*/  IADD3 R182, P2, R182, R186, RZ ;  /* 0x000000bab6b67210 */ /* 0x000fe20007f5e0ff */
[----:B------:R-:W-:Y:S02]  /*2aae0*/  IMAD.X R6, R6, 0x1, R185, P1 ;  /* 0x0000000106067824 */ /* 0x000fe400008e06b9 */
[----:B-1----:R-:W-:Y:S02]  /*2aaf0*/  IMAD.MOV.U32 R190, RZ, RZ, R5 ;  /* 0x000000ffffbe7224 */ /* 0x002fe400078e0005 */
[----:B------:R-:W-:Y:S02]  /*2ab00*/  IMAD.MOV.U32 R191, RZ, RZ, R6 ;  /* 0x000000ffffbf7224 */ /* 0x000fe400078e0006 */
[----:B------:R-:W-:Y:S01]  /*2ab10*/  IMAD.X R223, R223, 0x1, R185, P2 ;  /* 0x00000001dfdf7824 */ /* 0x000fe200010e06b9 */
[----:B------:R1:W-:Y:S04]  /*2ab20*/  STL [R1+0x558], R5 ;  /* 0x0005580501007387 */ /* 0x0003e80000100800 */
[----:B------:R2:W-:Y:S04]  /*2ab30*/  STL [R1+0x554], R6 ;  /* 0x0005540601007387 */ /* 0x0005e80000100800 */
[----:B------:R2:W-:Y:S04]  /*2ab40*/  LDGSTS.E [R177+0x53100], desc[UR60][R190.64], P0 ;  /* 0x53100000beb17fae */ /* 0x0005e8000812187c */
[----:B------:R2:W-:Y:S04]  /*2ab50*/  STL [R1+0x598], R182 ;  /* 0x000598b601007387 */ /* 0x0005e80000100800 */
[----:B-1----:R-:W3:Y:S01]  /*2ab60*/  LDL.LU R5, [R1+0x260] ;  /* 0x0002600001057983 */ /* 0x002ee20000300800 */
[----:B--2---:R-:W-:Y:S01]  /*2ab70*/  MOV R190, R182 ;  /* 0x000000b600be7202 */ /* 0x004fe20000000f00 */
[----:B------:R-:W-:-:S02]  /*2ab80*/  IMAD.MOV.U32 R191, RZ, RZ, R223 ;  /* 0x000000ffffbf7224 */ /* 0x000fc400078e00df */
        /* <DEDUP_REMOVED lines=17> */
[----:B----4-:R-:W-:-:S03]  /*2aca0*/  MOV R190, R0 ;  /* 0x0000000000be7202 */ /* 0x010fc60000000f00 */
[----:B---3--:R-:W3:Y:S01]  /*2acb0*/  LDL.LU R0, [R1+0x2e0] ;  /* 0x0002e00001007983 */ /* 0x008ee20000300800 */
[----:B------:R-:W-:-:S03]  /*2acc0*/  IMAD.MOV.U32 R191, RZ, RZ, R4 ;  /* 0x000000ffffbf7224 */ /* 0x000fc600078e0004 */
[----:B------:R-:W4:Y:S04]  /*2acd0*/  LDL.LU R189, [R1+0x31c] ;  /* 0x00031c0001bd7983 */ /* 0x000f280000300800 */
[----:B------:R-:W4:Y:S04]  /*2ace0*/  LDL.LU R4, [R1+0x320] ;  /* 0x0003200001047983 */ /* 0x000f280000300800 */
[----:B------:R1:W-:Y:S01]  /*2acf0*/  LDGSTS.E [R177+0x53d00], desc[UR60][R190.64], P0 ;  /* 0x53d00000beb17fae */ /* 0x0003e2000812187c */
[----:B------:R-:W-:-:S05]  /*2ad00*/  IADD3 R5, P1, R5, R186, RZ ;  /* 0x000000ba05057210 */ /* 0x000fca0007f3e0ff */
[----:B------:R1:W-:Y:S01]  /*2ad10*/  STL [R1+0x260], R5 ;  /* 0x0002600501007387 */ /* 0x0003e20000100800 */
[----:B--2---:R-:W-:Y:S02]  /*2ad20*/  IADD3 R6, P2, R6, R186, RZ ;  /* 0x000000ba06067210 */ /* 0x004fe40007f5e0ff */
[----:B-1----:R-:W-:Y:S01]  /*2ad30*/  LOP3.LUT R177, R2, 0x30, RZ, 0x3c, !PT ;  /* 0x0000003002b17812 */ /* 0x002fe200078e3cff */
[----:B------:R-:W-:Y:S02]  /*2ad40*/  IMAD.MOV.U32 R190, RZ, RZ, R5 ;  /* 0x000000ffffbe7224 */ /* 0x000fe400078e0005 */
[--C-:B------:R-:W-:Y:S01]  /*2ad50*/  IMAD.X R182, R182, 0x1, R185.reuse, P1 ;  /* 0x00000001b6b67824 */ /* 0x100fe200008e06b9 */
[----:B------:R-:W-:Y:S01]  /*2ad60*/  STL [R1+0x2a0], R6 ;  /* 0x0002a00601007387 */ /* 0x000fe20000100800 */
[----:B------:R-:W-:Y:S02]  /*2ad70*/  VIADD R177, R177, UR4 ;  /* 0x00000004b1b17c36 */ /* 0x000fe40008000000 */
[----:B------:R-:W-:Y:S01]  /*2ad80*/  IMAD.X R223, R223, 0x1, R185, P2 ;  /* 0x00000001dfdf7824 */ /* 0x000fe200010e06b9 */
[----:B------:R-:W-:Y:S01]  /*2ad90*/  MOV R191, R182 ;  /* 0x000000b600bf7202 */ /* 0x000fe20000000f00 */
[----:B------:R1:W-:Y:S04]  /*2ada0*/  STL [R1+0x25c], R182 ;  /* 0x00025cb601007387 */ /* 0x0003e80000100800 */
[----:B------:R-:W2:Y:S04]  /*2adb0*/  LDL.LU R5, [R1+0x360] ;  /* 0x0003600001057983 */ /* 0x000ea80000300800 */
[----:B------:R1:W-:Y:S04]  /*2adc0*/  LDGSTS.E [R177+0x50180], desc[UR60][R190.64], P0 ;  /* 0x50180000beb17fae */ /* 0x0003e8000812187c */
[----:B-1----:R-:W2:Y:S04]  /*2add0*/  LDL.LU R182, [R1+0x3a0] ;  /* 0x0003a00001b67983 */ /* 0x002ea80000300800 */
[----:B------:R1:W-:Y:S01]  /*2ade0*/  STL [R1+0x29c], R223 ;  /* 0x00029cdf01007387 */ /* 0x0003e20000100800 */
[----:B------:R-:W-:-:S02]  /*2adf0*/  IMAD.MOV.U32 R190, RZ, RZ, R6 ;  /* 0x000000ffffbe7224 */ /* 0x000fc400078e0006 */
[----:B------:R-:W-:Y:S01]  /*2ae00*/  IMAD.MOV.U32 R191, RZ, RZ, R223 ;  /* 0x000000ffffbf7224 */ /* 0x000fe200078e00df */
[----:B------:R-:W2:Y:S04]  /*2ae10*/  LDL.LU R6, [R1+0x35c] ;  /* 0x00035c0001067983 */ /* 0x000ea80000300800 */
[----:B-1----:R-:W2:Y:S04]  /*2ae20*/  LDL.LU R223, [R1+0x39c] ;  /* 0x00039c0001df7983 */ /* 0x002ea80000300800 */
[----:B------:R1:W-:Y:S01]  /*2ae30*/  LDGSTS.E [R177+0x50580], desc[UR60][R190.64], P0 ;  /* 0x50580000beb17fae */ /* 0x0003e2000812187c */
[----:B---3--:R-:W-:-:S05]  /*2ae40*/  IADD3 R0, P1, R0, R186, RZ ;  /* 0x000000ba00007210 */ /* 0x008fca0007f3e0ff */
[--C-:B------:R-:W-:Y:S01]  /*2ae50*/  IMAD.X R7, R7, 0x1, R185.reuse, P1 ;  /* 0x0000000107077824 */ /* 0x100fe200008e06b9 */
[----:B----4-:R-:W-:Y:S01]  /*2ae60*/  IADD3 R4, P2, R4, R186, RZ ;  /* 0x000000ba04047210 */ /* 0x010fe20007f5e0ff */
[----:B------:R3:W-:Y:S01]  /*2ae70*/  STL [R1+0x2e0], R0 ;  /* 0x0002e00001007387 */ /* 0x0007e20000100800 */
[----:B-1----:R-:W-:Y:S02]  /*2ae80*/  IMAD.MOV.U32 R190, RZ, RZ, R0 ;  /* 0x000000ffffbe7224 */ /* 0x002fe400078e0000 */
[----:B------:R-:W-:Y:S01]  /*2ae90*/  MOV R191, R7 ;  /* 0x0000000700bf7202 */ /* 0x000fe20000000f00 */
[----:B------:R-:W-:Y:S01]  /*2aea0*/  IMAD.X R189, R189, 0x1, R185, P2 ;  /* 0x00000001bdbd7824 */ /* 0x000fe200010e06b9 */
[----:B------:R1:W-:Y:S04]  /*2aeb0*/  STL [R1+0x2dc], R7 ;  /* 0x0002dc0701007387 */ /* 0x0003e80000100800 */
        /* <DEDUP_REMOVED lines=11> */
[----:B------:R1:W-:Y:S04]  /*2af70*/  LDGSTS.E [R177+0x50d80], desc[UR60][R190.64], P0 ;  /* 0x50d80000beb17fae */ /* 0x0003e8000812187c */
[----:B------:R2:W-:Y:S01]  /*2af80*/  STL [R1+0x360], R5 ;  /* 0x0003600501007387 */ /* 0x0005e20000100800 */
[--C-:B------:R-:W-:Y:S02]  /*2af90*/  IMAD.X R6, R6, 0x1, R185.reuse, P1 ;  /* 0x0000000106067824 */ /* 0x100fe400008e06b9 */
[----:B------:R-:W-:-:S03]  /*2afa0*/  IMAD.X R223, R223, 0x1, R185, P2 ;  /* 0x00000001dfdf7824 */ /* 0x000fc600010e06b9 */
[----:B------:R2:W-:Y:S01]  /*2afb0*/  STL [R1+0x35c], R6 ;  /* 0x00035c0601007387 */ /* 0x0005e20000100800 */
[----:B-1----:R-:W-:Y:S01]  /*2afc0*/  IMAD.MOV.U32 R190, RZ, RZ, R5 ;  /* 0x000000ffffbe7224 */ /* 0x002fe200078e0005 */
[----:B------:R-:W-:Y:S02]  /*2afd0*/  MOV R191, R6 ;  /* 0x0000000600bf7202 */ /* 0x000fe40000000f00 */
        /* <DEDUP_REMOVED lines=17> */
[----:B------:R-:W-:-:S03]  /*2b0f0*/  MOV R191, R4 ;  /* 0x0000000400bf7202 */ /* 0x000fc60000000f00 */
        /* <DEDUP_REMOVED lines=17> */
[----:B------:R-:W-:-:S03]  /*2b210*/  MOV R191, R182 ;  /* 0x000000b600bf7202 */ /* 0x000fc60000000f00 */
[----:B------:R1:W-:Y:S04]  /*2b220*/  STL [R1+0x4a0], R6 ;  /* 0x0004a00601007387 */ /* 0x0003e80000100800 */
[----:B--2---:R-:W2:Y:S04]  /*2b230*/  LDL.LU R5, [R1+0x560] ;  /* 0x0005600001057983 */ /* 0x004ea80000300800 */
[----:B------:R1:W-:Y:S04]  /*2b240*/  STL [R1+0x49c], R223 ;  /* 0x00049cdf01007387 */ /* 0x0003e80000100800 */
[----:B------:R1:W-:Y:S04]  /*2b250*/  LDGSTS.E [R177+0x52180], desc[UR60][R190.64], P0 ;  /* 0x52180000beb17fae */ /* 0x0003e8000812187c */
[----:B-1----:R-:W2:Y:S01]  /*2b260*/  LDL.LU R182, [R1+0x5a0] ;  /* 0x0005a00001b67983 */ /* 0x002ea20000300800 */
[----:B------:R-:W-:-:S02]  /*2b270*/  IMAD.MOV.U32 R190, RZ, RZ, R6 ;  /* 0x000000ffffbe7224 */ /* 0x000fc400078e0006 */
[----:B------:R-:W-:Y:S01]  /*2b280*/  IMAD.MOV.U32 R191, RZ, RZ, R223 ;  /* 0x000000ffffbf7224 */ /* 0x000fe200078e00df */
        /* <DEDUP_REMOVED lines=10> */
[----:B------:R-:W-:-:S03]  /*2b330*/  MOV R191, R7 ;  /* 0x0000000700bf7202 */ /* 0x000fc60000000f00 */
[----:B------:R-:W-:Y:S04]  /*2b340*/  STL [R1+0x520], R4 ;  /* 0x0005200401007387 */ /* 0x000fe80000100800 */
[----:B------:R3:W-:Y:S04]  /*2b350*/  LDGSTS.E [R177+0x52980], desc[UR60][R190.64], P0 ;  /* 0x52980000beb17fae */ /* 0x0007e8000812187c */
[----:B-1----:R-:W4:Y:S04]  /*2b360*/  LDL.LU R7, [R1+0x5e0] ;  /* 0x0005e00001077983 */ /* 0x002f280000300800 */
[----:B------:R1:W-:Y:S04]  /*2b370*/  STL [R1+0x51c], R189 ;  /* 0x00051cbd01007387 */ /* 0x0003e80000100800 */
[----:B------:R-:W4:Y:S01]  /*2b380*/  LDL.LU R0, [R1+0x620] ;  /* 0x0006200001007983 */ /* 0x000f220000300800 */
[----:B---3--:R-:W-:-:S02]  /*2b390*/  IMAD.MOV.U32 R191, RZ, RZ, R189 ;  /* 0x000000ffffbf7224 */ /* 0x008fc400078e00bd */
[----:B------:R-:W-:Y:S01]  /*2b3a0*/  IMAD.MOV.U32 R190, RZ, RZ, R4 ;  /* 0x000000ffffbe7224 */ /* 0x000fe200078e0004 */
[----:B-1----:R-:W3:Y:S04]  /*2b3b0*/  LDL.LU R189, [R1+0x5dc] ;  /* 0x0005dc0001bd7983 */ /* 0x002ee80000300800 */
[----:B------:R-:W3:Y:S01]  /*2b3c0*/  LDL.LU R4, [R1+0x61c] ;  /* 0x00061c0001047983 */ /* 0x000ee20000300800 */
[----:B--2---:R-:W-:-:S03]  /*2b3d0*/  IADD3 R5, P1, R5, R186, RZ ;  /* 0x000000ba05057210 */ /* 0x004fc60007f3e0ff */
[----:B------:R1:W-:Y:S01]  /*2b3e0*/  LDGSTS.E [R177+0x52d80], desc[UR60][R190.64], P0 ;  /* 0x52d80000beb17fae */ /* 0x0003e2000812187c */
[----:B------:R-:W-:-:S03]  /*2b3f0*/  IADD3 R182, P2, R182, R186, RZ ;  /* 0x000000bab6b67210 */ /* 0x000fc60007f5e0ff */
[----:B------:R2:W-:Y:S01]  /*2b400*/  STL [R1+0x560], R5 ;  /* 0x0005600501007387 */ /* 0x0005e20000100800 */
[----:B------:R-:W-:Y:S01]  /*2b410*/  IMAD.X R6, R6, 0x1, R185, P1 ;  /* 0x0000000106067824 */ /* 0x000fe200008e06b9 */
[----:B-1----:R-:W-:-:S03]  /*2b420*/  MOV R190, R5 ;  /* 0x0000000500be7202 */ /* 0x002fc60000000f00 */
[----:B------:R-:W-:Y:S02]  /*2b430*/  IMAD.MOV.U32 R191, RZ, RZ, R6 ;  /* 0x000000ffffbf7224 */ /* 0x000fe400078e0006 */
[----:B------:R-:W-:Y:S01]  /*2b440*/  IMAD.X R223, R223, 0x1, R185, P2 ;  /* 0x00000001dfdf7824 */ /* 0x000fe200010e06b9 */
[----:B------:R1:W-:Y:S04]  /*2b450*/  STL [R1+0x55c], R6 ;  /* 0x00055c0601007387 */ /* 0x0003e80000100800 */
[----:B------:R1:W-:Y:S04]  /*2b460*/  STL [R1+0x5a0], R182 ;  /* 0x0005a0b601007387 */ /* 0x0003e80000100800 */
[----:B------:R1:W-:Y:S04]  /*2b470*/  LDGSTS.E [R177+0x53180], desc[UR60][R190.64], P0 ;  /* 0x53180000beb17fae */ /* 0x0003e8000812187c */
[----:B--2---:R-:W2:Y:S04]  /*2b480*/  LDL.LU R5, [R1+0x268] ;  /* 0x0002680001057983 */ /* 0x004ea80000300800 */
[----:B------:R1:W-:Y:S02]  /*2b490*/  STL [R1+0x59c], R223 ;  /* 0x00059cdf01007387 */ /* 0x0003e40000100800 */
[----:B-1----:R-:W-:-:S02]  /*2b4a0*/  IMAD.MOV.U32 R190, RZ, RZ, R182 ;  /* 0x000000ffffbe7224 */ /* 0x002fc400078e00b6 */
[----:B------:R-:W2:Y:S01]  /*2b4b0*/  LDL.LU R6, [R1+0x2a8] ;  /* 0x0002a80001067983 */ /* 0x000ea20000300800 */
[----:B------:R-:W-:-:S03]  /*2b4c0*/  IMAD.MOV.U32 R191, RZ, RZ, R223 ;  /* 0x000000ffffbf7224 */ /* 0x000fc600078e00df */
[----:B------:R-:W2:Y:S04]  /*2b4d0*/  LDL.LU R182, [R1+0x264] ;  /* 0x0002640001b67983 */ /* 0x000ea80000300800 */
[----:B------:R1:W-:Y:S04]  /*2b4e0*/  LDGSTS.E [R177+0x53580], desc[UR60][R190.64], P0 ;  /* 0x53580000beb17fae */ /* 0x0003e8000812187c */
[----:B------:R-:W2:Y:S01]  /*2b4f0*/  LDL.LU R223, [R1+0x2a4] ;  /* 0x0002a40001df7983 */ /* 0x000ea20000300800 */
[-C--:B----4-:R-:W-:Y:S02]  /*2b500*/  IADD3 R7, P1, R7, R186.reuse, RZ ;  /* 0x000000ba07077210 */ /* 0x090fe40007f3e0ff */
[----:B------:R-:W-:-:S03]  /*2b510*/  IADD3 R0, P2, R0, R186, RZ ;  /* 0x000000ba00007210 */ /* 0x000fc60007f5e0ff */
[----:B-1----:R-:W-:Y:S02]  /*2b520*/  IMAD.MOV.U32 R190, RZ, RZ, R7 ;  /* 0x000000ffffbe7224 */ /* 0x002fe400078e0007 */
[----:B---3--:R-:W-:Y:S01]  /*2b530*/  IMAD.X R189, R189, 0x1, R185, P1 ;  /* 0x00000001bdbd7824 */ /* 0x008fe200008e06b9 */
[----:B------:R1:W-:Y:S01]  /*2b540*/  STL [R1+0x5e0], R7 ;  /* 0x0005e00701007387 */ /* 0x0003e20000100800 */
[----:B------:R-:W-:Y:S02]  /*2b550*/  IADD3.X R4, R4, R185, RZ, P2, !PT ;  /* 0x000000b904047210 */ /* 0x000fe400017fe4ff */
        /* <DEDUP_REMOVED lines=14> */
[----:B-1----:R-:W-:Y:S02]  /*2b640*/  LOP3.LUT R191, R2, 0x40, RZ, 0x3c, !PT ;  /* 0x0000004002bf7812 */ /* 0x002fe400078e3cff */
[----:B------:R-:W-:Y:S01]  /*2b650*/  IADD3.X R182, R182, R185, RZ, P1, !PT ;  /* 0x000000b9b6b67210 */ /* 0x000fe20000ffe4ff */
[----:B------:R1:W-:Y:S01]  /*2b660*/  STL [R1+0x268], R5 ;  /* 0x0002680501007387 */ /* 0x0003e20000100800 */
[----:B------:R-:W-:Y:S02]  /*2b670*/  IMAD.MOV.U32 R190, RZ, RZ, R5 ;  /* 0x000000ffffbe7224 */ /* 0x000fe400078e0005 */
[----:B------:R-:W-:Y:S01]  /*2b680*/  VIADD R177, R191, UR4 ;  /* 0x00000004bfb17c36 */ /* 0x000fe20008000000 */
[----:B------:R2:W-:Y:S01]  /*2b690*/  STL [R1+0x264], R182 ;  /* 0x000264b601007387 */ /* 0x0005e20000100800 */
[----:B------:R-:W-:-:S03]  /*2b6a0*/  IMAD.X R223, R223, 0x1, R185, P2 ;  /* 0x00000001dfdf7824 */ /* 0x000fc600010e06b9 */
[----:B------:R2:W-:Y:S01]  /*2b6b0*/  STL [R1+0x2a8], R6 ;  /* 0x0002a80601007387 */ /* 0x0005e20000100800 */
[----:B------:R-:W-:-:S03]  /*2b6c0*/  IMAD.MOV.U32 R191, RZ, RZ, R182 ;  /* 0x000000ffffbf7224 */ /* 0x000fc600078e00b6 */
[----:B------:R2:W-:Y:S04]  /*2b6d0*/  STL [R1+0x2a4], R223 ;  /* 0x0002a4df01007387 */ /* 0x0005e80000100800 */
[----:B-1----:R-:W4:Y:S04]  /*2b6e0*/  LDL.LU R5, [R1+0x368] ;  /* 0x0003680001057983 */ /* 0x002f280000300800 */
[----:B------:R1:W-:Y:S04]  /*2b6f0*/  LDGSTS.E [R177+0x50200], desc[UR60][R190.64], P0 ;  /* 0x50200000beb17fae */ /* 0x0003e8000812187c */
[----:B--2---:R-:W2:Y:S01]  /*2b700*/  LDL.LU R182, [R1+0x3a8] ;  /* 0x0003a80001b67983 */ /* 0x004ea20000300800 */
[----:B-1----:R-:W-:Y:S01]  /*2b710*/  MOV R190, R6 ;  /* 0x0000000600be7202 */ /* 0x002fe20000000f00 */
[----:B------:R-:W-:-:S02]  /*2b720*/  IMAD.MOV.U32 R191, RZ, RZ, R223 ;  /* 0x000000ffffbf7224 */ /* 0x000fc400078e00df */
[----:B------:R-:W2:Y:S04]  /*2b730*/  LDL.LU R6, [R1+0x364] ;  /* 0x0003640001067983 */ /* 0x000ea80000300800 */
[----:B------:R-:W2:Y:S04]  /*2b740*/  LDL.LU R223, [R1+0x3a4] ;  /* 0x0003a40001df7983 */ /* 0x000ea80000300800 */
        /* <DEDUP_REMOVED lines=20> */
[----:B------:R1:W-:Y:S04]  /*2b890*/  LDGSTS.E [R177+0x50e00], desc[UR60][R190.64], P0 ;  /* 0x50e00000beb17fae */ /* 0x0003e8000812187c */
[----:B------:R2:W-:Y:S01]  /*2b8a0*/  STL [R1+0x368], R5 ;  /* 0x0003680501007387 */ /* 0x0005e20000100800 */
[--C-:B------:R-:W-:Y:S01]  /*2b8b0*/  IMAD.X R6, R6, 0x1, R185.reuse, P1 ;  /* 0x0000000106067824 */ /* 0x100fe200008e06b9 */
[----:B-1----:R-:W-:Y:S01]  /*2b8c0*/  MOV R190, R5 ;  /* 0x0000000500be7202 */ /* 0x002fe20000000f00 */
[----:B------:R-:W-:-:S03]  /*2b8d0*/  IMAD.X R223, R223, 0x1, R185, P2 ;  /* 0x00000001dfdf7824 */ /* 0x000fc600010e06b9 */
[----:B------:R1:W-:Y:S01]  /*2b8e0*/  STL [R1+0x364], R6 ;  /* 0x0003640601007387 */ /* 0x0003e20000100800 */
[----:B------:R-:W-:-:S03]  /*2b8f0*/  IMAD.MOV.U32 R191, RZ, RZ, R6 ;  /* 0x000000ffffbf7224 */ /* 0x000fc600078e0006 */
        /* <DEDUP_REMOVED lines=14> */
[----:B----4-:R-:W-:-:S03]  /*2b9e0*/  IMAD.X R4, R4, 0x1, R185, P1 ;  /* 0x0000000104047824 */ /* 0x010fc600008e06b9 */
[----:B------:R-:W-:Y:S02]  /*2b9f0*/  IADD3.X R189, R189, R185, RZ, P2, !PT ;  /* 0x000000b9bdbd7210 */ /* 0x000fe400017fe4ff */
        /* <DEDUP_REMOVED lines=15> */
[----:B------:R-:W-:Y:S01]  /*2baf0*/  IADD3.X R182, R182, R185, RZ, P1, !PT ;  /* 0x000000b9b6b67210 */ /* 0x000fe20000ffe4ff */
[----:B-1----:R-:W-:-:S02]  /*2bb00*/  IMAD.MOV.U32 R190, RZ, RZ, R5 ;  /* 0x000000ffffbe7224 */ /* 0x002fc400078e0005 */
[----:B------:R-:W-:Y:S02]  /*2bb10*/  IMAD.X R223, R223, 0x1, R185, P2 ;  /* 0x00000001dfdf7824 */ /* 0x000fe400010e06b9 */
        /* <DEDUP_REMOVED lines=31> */
[----:B------:R-:W-:-:S03]  /*2bd10*/  IADD3 R182, P2, R182, R186, RZ ;  /* 0x000000bab6b67210 */ /* 0x000fc60007f5e0ff */
[----:B------:R2:W-:Y:S01]  /*2bd20*/  STL [R1+0x568], R5 ;  /* 0x0005680501007387 */ /* 0x0005e20000100800 */
[----:B------:R-:W-:Y:S02]  /*2bd30*/  IMAD.X R6, R6, 0x1, R185, P1 ;  /* 0x0000000106067824 */ /* 0x000fe400008e06b9 */
[----:B-1----:R-:W-:-:S03]  /*2bd40*/  IMAD.MOV.U32 R190, RZ, RZ, R5 ;  /* 0x000000ffffbe7224 */ /* 0x002fc600078e0005 */
[----:B------:R-:W-:Y:S01]  /*2bd50*/  MOV R191, R6 ;  /* 0x0000000600bf7202 */ /* 0x000fe20000000f00 */
[----:B------:R-:W-:Y:S01]  /*2bd60*/  IMAD.X R223, R223, 0x1, R185, P2 ;  /* 0x00000001dfdf7824 */ /* 0x000fe200010e06b9 */
[----:B------:R1:W-:Y:S04]  /*2bd70*/  STL [R1+0x564], R6 ;  /* 0x0005640601007387 */ /* 0x0003e80000100800 */
[----:B------:R1:W-:Y:S04]  /*2bd80*/  STL [R1+0x5a8], R182 ;  /* 0x0005a8b601007387 */ /* 0x0003e80000100800 */
[----:B--2---:R-:W2:Y:S04]  /*2bd90*/  LDL.LU R5, [R1+0x270] ;  /* 0x0002700001057983 */ /* 0x004ea80000300800 */
[----:B------:R1:W-:Y:S04]  /*2bda0*/  LDGSTS.E [R177+0x53200], desc[UR60][R190.64], P0 ;  /* 0x53200000beb17fae */ /* 0x0003e8000812187c */
[----:B------:R1:W-:Y:S04]  /*2bdb0*/  STL [R1+0x5a4], R223 ;  /* 0x0005a4df01007387 */ /* 0x0003e80000100800 */
[----:B-1----:R-:W2:Y:S01]  /*2bdc0*/  LDL.LU R6, [R1+0x2b0] ;  /* 0x0002b00001067983 */ /* 0x002ea20000300800 */
[----:B------:R-:W-:-:S02]  /*2bdd0*/  IMAD.MOV.U32 R190, RZ, RZ, R182 ;  /* 0x000000ffffbe7224 */ /* 0x000fc400078e00b6 */
[----:B------:R-:W-:Y:S01]  /*2bde0*/  IMAD.MOV.U32 R191, RZ, RZ, R223 ;  /* 0x000000ffffbf7224 */ /* 0x000fe200078e00df */
[----:B------:R-:W2:Y:S04]  /*2bdf0*/  LDL.LU R182, [R1+0x26c] ;  /* 0x00026c0001b67983 */ /* 0x000ea80000300800 */
[----:B------:R1:W-:Y:S04]  /*2be00*/  LDGSTS.E [R177+0x53600], desc[UR60][R190.64], P0 ;  /* 0x53600000beb17fae */ /* 0x0003e8000812187c */
[----:B------:R-:W2:Y:S01]  /*2be10*/  LDL.LU R223, [R1+0x2ac] ;  /* 0x0002ac0001df7983 */ /* 0x000ea20000300800 */
[----:B----4-:R-:W-:-:S02]  /*2be20*/  IADD3 R7, P1, R7, R186, RZ ;  /* 0x000000ba07077210 */ /* 0x010fc40007f3e0ff */
[----:B------:R-:W-:Y:S02]  /*2be30*/  IADD3 R0, P2, R0, R186, RZ ;  /* 0x000000ba00007210 */ /* 0x000fe40007f5e0ff */
[----:B-1----:R-:W-:Y:S01]  /*2be40*/  MOV R190, R7 ;  /* 0x0000000700be7202 */ /* 0x002fe20000000f00 */
        /* <DEDUP_REMOVED lines=13> */
[----:B------:R-:W4:Y:S01]  /*2bf20*/  LDL.LU R4, [R1+0x330] ;  /* 0x0003300001047983 */ /* 0x000f220000300800 */
[----:B--2---:R-:W-:-:S03]  /*2bf30*/  IADD3 R5, P1, R5, R186, RZ ;  /* 0x000000ba05057210 */ /* 0x004fc60007f3e0ff */
[----:B------:R1:W-:Y:S01]  /*2bf40*/  LDGSTS.E [R177+0x53e00], desc[UR60][R190.64], P0 ;  /* 0x53e00000beb17fae */ /* 0x0003e2000812187c */
[----:B------:R-:W-:Y:S02]  /*2bf50*/  IADD3 R6, P2, R6, R186, RZ ;  /* 0x000000ba06067210 */ /* 0x000fe40007f5e0ff */
[----:B-1----:R-:W-:Y:S01]  /*2bf60*/  LOP3.LUT R191, R2, 0x50, RZ, 0x3c, !PT ;  /* 0x0000005002bf7812 */ /* 0x002fe200078e3cff */
[----:B------:R-:W-:Y:S01]  /*2bf70*/  IMAD.X R182, R182, 0x1, R185, P1 ;  /* 0x00000001b6b67824 */ /* 0x000fe200008e06b9 */
[----:B------:R1:W-:Y:S03]  /*2bf80*/  STL [R1+0x270], R5 ;  /* 0x0002700501007387 */ /* 0x0003e60000100800 */
[----:B------:R-:W-:Y:S02]  /*2bf90*/  VIADD R177, R191, UR4 ;  /* 0x00000004bfb17c36 */ /* 0x000fe40008000000 */
[----:B------:R-:W-:Y:S01]  /*2bfa0*/  IMAD.MOV.U32 R190, RZ, RZ, R5 ;  /* 0x000000ffffbe7224 */ /* 0x000fe200078e0005 */
[----:B------:R2:W-:Y:S01]  /*2bfb0*/  STL [R1+0x26c], R182 ;  /* 0x00026cb601007387 */ /* 0x0005e20000100800 */
[----:B------:R-:W-:-:S03]  /*2bfc0*/  IADD3.X R223, R223, R185, RZ, P2, !PT ;  /* 0x000000b9dfdf7210 */ /* 0x000fc600017fe4ff */
[----:B------:R2:W-:Y:S01]  /*2bfd0*/  STL [R1+0x2b0], R6 ;  /* 0x0002b00601007387 */ /* 0x0005e20000100800 */
[----:B------:R-:W-:-:S03]  /*2bfe0*/  IMAD.MOV.U32 R191, RZ, RZ, R182 ;  /* 0x000000ffffbf7224 */ /* 0x000fc600078e00b6 */
[----:B------:R2:W-:Y:S04]  /*2bff0*/  STL [R1+0x2ac], R223 ;  /* 0x0002acdf01007387 */ /* 0x0005e80000100800 */
[----:B-1----:R-:W4:Y:S04]  /*2c000*/  LDL.LU R5, [R1+0x370] ;  /* 0x0003700001057983 */ /* 0x002f280000300800 */
[----:B------:R1:W-:Y:S04]  /*2c010*/  LDGSTS.E [R177+0x50280], desc[UR60][R190.64], P0 ;  /* 0x50280000beb17fae */ /* 0x0003e8000812187c */
[----:B--2---:R-:W2:Y:S01]  /*2c020*/  LDL.LU R182, [R1+0x3b0] ;  /* 0x0003b00001b67983 */ /* 0x004ea20000300800 */
[----:B-1----:R-:W-:Y:S01]  /*2c030*/  IMAD.MOV.U32 R190, RZ, RZ, R6 ;  /* 0x000000ffffbe7224 */ /* 0x002fe200078e0006 */
[----:B------:R-:W-:-:S02]  /*2c040*/  MOV R191, R223 ;  /* 0x000000df00bf7202 */ /* 0x000fc40000000f00 */
        /* <DEDUP_REMOVED lines=20> */
[----:B------:R-:W-:-:S03]  /*2c190*/  IADD3 R5, P1, R5, R186, RZ ;  /* 0x000000ba05057210 */ /* 0x000fc60007f3e0ff */
[----:B------:R1:W-:Y:S01]  /*2c1a0*/  LDGSTS.E [R177+0x50e80], desc[UR60][R190.64], P0 ;  /* 0x50e80000beb17fae */ /* 0x0003e2000812187c */
[----:B--2---:R-:W-:-:S03]  /*2c1b0*/  IADD3 R182, P2, R182, R186, RZ ;  /* 0x000000bab6b67210 */ /* 0x004fc60007f5e0ff */
[----:B------:R2:W-:Y:S01]  /*2c1c0*/  STL [R1+0x370], R5 ;  /* 0x0003700501007387 */ /* 0x0005e20000100800 */
[----:B------:R-:W-:Y:S02]  /*2c1d0*/  IMAD.X R6, R6, 0x1, R185, P1 ;  /* 0x0000000106067824 */ /* 0x000fe400008e06b9 */
[----:B-1----:R-:W-:Y:S02]  /*2c1e0*/  IMAD.MOV.U32 R190, RZ, RZ, R5 ;  /* 0x000000ffffbe7224 */ /* 0x002fe400078e0005 */
[----:B------:R-:W-:Y:S01]  /*2c1f0*/  IMAD.X R223, R223, 0x1, R185, P2 ;  /* 0x00000001dfdf7824 */ /* 0x000fe200010e06b9 */
[----:B------:R-:W-:Y:S01]  /*2c200*/  MOV R191, R6 ;  /* 0x0000000600bf7202 */ /* 0x000fe20000000f00 */
        /* <DEDUP_REMOVED lines=9> */
[----:B------:R-:W2:Y:S04]  /*2c2a0*/  LDL.LU R223, [R1+0x4ac] ;  /* 0x0004ac0001df7983 */ /* 0x000ea80000300800 */
[----:B------:R1:W-:Y:S01]  /*2c2b0*/  LDGSTS.E [R177+0x51680], desc[UR60][R190.64], P0 ;  /* 0x51680000beb17fae */ /* 0x0003e2000812187c */
[----:B---3--:R-:W-:-:S04]  /*2c2c0*/  IADD3 R0, P1, R0, R186, RZ ;  /* 0x000000ba00007210 */ /* 0x008fc80007f3e0ff */
[----:B-1----:R-:W-:Y:S01]  /*2c2d0*/  MOV R190, R0 ;  /* 0x0000000000be7202 */ /* 0x002fe20000000f00 */
[----:B------:R1:W-:Y:S01]  /*2c2e0*/  STL [R1+0x3f0], R0 ;  /* 0x0003f00001007387 */ /* 0x0003e20000100800 */
[----:B------:R-:W-:Y:S01]  /*2c2f0*/  IADD3 R7, P2, R7, R186, RZ ;  /* 0x000000ba07077210 */ /* 0x000fe20007f5e0ff */
[----:B----4-:R-:W-:-:S04]  /*2c300*/  IMAD.X R4, R4, 0x1, R185, P1 ;  /* 0x0000000104047824 */ /* 0x010fc800008e06b9 */
[----:B------:R-:W-:Y:S01]  /*2c310*/  IMAD.X R189, R189, 0x1, R185, P2 ;  /* 0x00000001bdbd7824 */ /* 0x000fe200010e06b9 */
[----:B------:R3:W-:Y:S01]  /*2c320*/  STL [R1+0x3ec], R4 ;  /* 0x0003ec0401007387 */ /* 0x0007e20000100800 */
[----:B------:R-:W-:-:S03]  /*2c330*/  IMAD.MOV.U32 R191, RZ, RZ, R4 ;  /* 0x000000ffffbf7224 */ /* 0x000fc600078e0004 */
[----:B------:R4:W-:Y:S04]  /*2c340*/  STL [R1+0x430], R7 ;  /* 0x0004300701007387 */ /* 0x0009e80000100800 */
[----:B-1----:R-:W2:Y:S04]  /*2c350*/  LDL.LU R0, [R1+0x4f0] ;  /* 0x0004f00001007983 */ /* 0x002ea80000300800 */
[----:B------:R1:W-:Y:S04]  /*2c360*/  STL [R1+0x42c], R189 ;  /* 0x00042cbd01007387 */ /* 0x0003e80000100800 */
[----:B------:R4:W-:Y:S04]  /*2c370*/  LDGSTS.E [R177+0x51a80], desc[UR60][R190.64], P0 ;  /* 0x51a80000beb17fae */ /* 0x0009e8000812187c */
[----:B---3--:R-:W3:Y:S01]  /*2c380*/  LDL.LU R4, [R1+0x530] ;  /* 0x0005300001047983 */ /* 0x008ee20000300800 */
[----:B----4-:R-:W-:-:S03]  /*2c390*/  IMAD.MOV.U32 R190, RZ, RZ, R7 ;  /* 0x000000ffffbe7224 */ /* 0x010fc600078e0007 */
[----:B------:R-:W4:Y:S01]  /*2c3a0*/  LDL.LU R7, [R1+0x4ec] ;  /* 0x0004ec0001077983 */ /* 0x000f220000300800 */
[----:B------:R-:W-:-:S03]  /*2c3b0*/  IMAD.MOV.U32 R191, RZ, RZ, R189 ;  /* 0x000000ffffbf7224 */ /* 0x000fc600078e00bd */
[----:B-1----:R-:W4:Y:S01]  /*2c3c0*/  LDL.LU R189, [R1+0x52c] ;  /* 0x00052c0001bd7983 */ /* 0x002f220000300800 */
[----:B--2---:R-:W-:-:S03]  /*2c3d0*/  IADD3 R5, P1, R5, R186, RZ ;  /* 0x000000ba05057210 */ /* 0x004fc60007f3e0ff */
[----:B------:R1:W-:Y:S01]  /*2c3e0*/  LDGSTS.E [R177+0x51e80], desc[UR60][R190.64], P0 ;  /* 0x51e80000beb17fae */ /* 0x0003e2000812187c */
[----:B------:R-:W-:-:S03]  /*2c3f0*/  IADD3 R6, P2, R6, R186, RZ ;  /* 0x000000ba06067210 */ /* 0x000fc60007f5e0ff */
[----:B------:R2:W-:Y:S01]  /*2c400*/  STL [R1+0x470], R5 ;  /* 0x0004700501007387 */ /* 0x0005e20000100800 */
[----:B------:R-:W-:Y:S02]  /*2c410*/  IMAD.X R182, R182, 0x1, R185, P1 ;  /* 0x00000001b6b67824 */ /* 0x000fe400008e06b9 */
[----:B-1----:R-:W-:Y:S02]  /*2c420*/  IMAD.MOV.U32 R190, RZ, RZ, R5 ;  /* 0x000000ffffbe7224 */ /* 0x002fe400078e0005 */
[----:B------:R-:W-:Y:S01]  /*2c430*/  IMAD.MOV.U32 R191, RZ, RZ, R182 ;  /* 0x000000ffffbf7224 */ /* 0x000fe200078e00b6 */
[----:B------:R-:W-:Y:S01]  /*2c440*/  IADD3.X R223, R223, R185, RZ, P2, !PT ;  /* 0x000000b9dfdf7210 */ /* 0x000fe200017fe4ff */
        /* <DEDUP_REMOVED lines=11> */
[----:B------:R-:W-:-:S05]  /*2c500*/  IADD3 R0, P1, R0, R186, RZ ;  /* 0x000000ba00007210 */ /* 0x000fca0007f3e0ff */
[----:B------:R-:W-:Y:S01]  /*2c510*/  STL [R1+0x4f0], R0 ;  /* 0x0004f00001007387 */ /* 0x000fe20000100800 */
[----:B-1----:R-:W-:Y:S01]  /*2c520*/  IMAD.MOV.U32 R190, RZ, RZ, R0 ;  /* 0x000000ffffbe7224 */ /* 0x002fe200078e0000 */
[----:B---3--:R-:W-:Y:S02]  /*2c530*/  IADD3 R4, P2, R4, R186, RZ ;  /* 0x000000ba04047210 */ /* 0x008fe40007f5e0ff */
        /* <DEDUP_REMOVED lines=22> */
[----:B------:R1:W-:Y:S04]  /*2c6a0*/  STL [R1+0x5b0], R182 ;  /* 0x0005b0b601007387 */ /* 0x0003e80000100800 */
[----:B--2---:R-:W2:Y:S04]  /*2c6b0*/  LDL.LU R5, [R1+0x278] ;  /* 0x0002780001057983 */ /* 0x004ea80000300800 */
[----:B------:R1:W-:Y:S04]  /*2c6c0*/  LDGSTS.E [R177+0x53280], desc[UR60][R190.64], P0 ;  /* 0x53280000beb17fae */ /* 0x0003e8000812187c */
[----:B------:R1:W-:Y:S04]  /*2c6d0*/  STL [R1+0x5ac], R223 ;  /* 0x0005acdf01007387 */ /* 0x0003e80000100800 */
[----:B-1----:R-:W2:Y:S01]  /*2c6e0*/  LDL.LU R6, [R1+0x2b8] ;  /* 0x0002b80001067983 */ /* 0x002ea20000300800 */
[----:B------:R-:W-:Y:S01]  /*2c6f0*/  MOV R190, R182 ;  /* 0x000000b600be7202 */ /* 0x000fe20000000f00 */
[----:B------:R-:W-:-:S02]  /*2c700*/  IMAD.MOV.U32 R191, RZ, RZ, R223 ;  /* 0x000000ffffbf7224 */ /* 0x000fc400078e00df */
[----:B------:R-:W2:Y:S04]  /*2c710*/  LDL.LU R182, [R1+0x274] ;  /* 0x0002740001b67983 */ /* 0x000ea80000300800 */
[----:B------:R1:W-:Y:S04]  /*2c720*/  LDGSTS.E [R177+0x53680], desc[UR60][R190.64], P0 ;  /* 0x53680000beb17fae */ /* 0x0003e8000812187c */
[----:B------:R-:W2:Y:S01]  /*2c730*/  LDL.LU R223, [R1+0x2b4] ;  /* 0x0002b40001df7983 */ /* 0x000ea20000300800 */
[-C--:B----4-:R-:W-:Y:S02]  /*2c740*/  IADD3 R7, P1, R7, R186.reuse, RZ ;  /* 0x000000ba07077210 */ /* 0x090fe40007f3e0ff */
[----:B------:R-:W-:-:S03]  /*2c750*/  IADD3 R0, P2, R0, R186, RZ ;  /* 0x000000ba00007210 */ /* 0x000fc60007f5e0ff */
[----:B-1----:R-:W-:Y:S02]  /*2c760*/  IMAD.MOV.U32 R190, RZ, RZ, R7 ;  /* 0x000000ffffbe7224 */ /* 0x002fe400078e0007 */
[--C-:B---3--:R-:W-:Y:S01]  /*2c770*/  IMAD.X R189, R189, 0x1, R185.reuse, P1 ;  /* 0x00000001bdbd7824 */ /* 0x108fe200008e06b9 */
[----:B------:R1:W-:Y:S01]  /*2c780*/  STL [R1+0x5f0], R7 ;  /* 0x0005f00701007387 */ /* 0x0003e20000100800 */
[----:B------:R-:W-:-:S03]  /*2c790*/  IMAD.X R4, R4, 0x1, R185, P2 ;  /* 0x0000000104047824 */ /* 0x000fc600010e06b9 */
[----:B------:R-:W-:Y:S01]  /*2c7a0*/  MOV R191, R189 ;  /* 0x000000bd00bf7202 */ /* 0x000fe20000000f00 */
        /* <DEDUP_REMOVED lines=12> */
[----:B------:R-:W-:-:S03]  /*2c870*/  IADD3 R6, P2, R6, R186, RZ ;  /* 0x000000ba06067210 */ /* 0x000fc60007f5e0ff */
[----:B------:R2:W-:Y:S01]  /*2c880*/  STL [R1+0x278], R5 ;  /* 0x0002780501007387 */ /* 0x0005e20000100800 */
[----:B-1----:R-:W-:Y:S01]  /*2c890*/  LOP3.LUT R191, R2, 0x60, RZ, 0x3c, !PT ;  /* 0x0000006002bf7812 */ /* 0x002fe200078e3cff */
[----:B------:R-:W-:Y:S02]  /*2c8a0*/  IMAD.X R182, R182, 0x1, R185, P1 ;  /* 0x00000001b6b67824 */ /* 0x000fe400008e06b9 */
[----:B------:R-:W-:Y:S01]  /*2c8b0*/  IMAD.MOV.U32 R190, RZ, RZ, R5 ;  /* 0x000000ffffbe7224 */ /* 0x000fe200078e0005 */
[----:B------:R-:W-:Y:S01]  /*2c8c0*/  IADD3 R177, R191, UR4, RZ ;  /* 0x00000004bfb17c10 */ /* 0x000fe2000fffe0ff */
[----:B------:R-:W-:Y:S01]  /*2c8d0*/  IMAD.MOV.U32 R191, RZ, RZ, R182 ;  /* 0x000000ffffbf7224 */ /* 0x000fe200078e00b6 */
[----:B------:R1:W-:Y:S01]  /*2c8e0*/  STL [R1+0x274], R182 ;  /* 0x000274b601007387 */ /* 0x0003e20000100800 */
[----:B------:R-:W-:-:S03]  /*2c8f0*/  IMAD.X R223, R223, 0x1, R185, P2 ;  /* 0x00000001dfdf7824 */ /* 0x000fc600010e06b9 */
[----:B------:R1:W-:Y:S04]  /*2c900*/  STL [R1+0x2b8], R6 ;  /* 0x0002b80601007387 */ /* 0x0003e80000100800 */
[----:B------:R1:W-:Y:S04]  /*2c910*/  STL [R1+0x2b4], R223 ;  /* 0x0002b4df01007387 */ /* 0x0003e80000100800 */
[----:B--2---:R-:W2:Y:S04]  /*2c920*/  LDL.LU R5, [R1+0x378] ;  /* 0x0003780001057983 */ /* 0x004ea80000300800 */
[----:B------:R1:W-:Y:S04]  /*2c930*/  LDGSTS.E [R177+0x50300], desc[UR60][R190.64], P0 ;  /* 0x50300000beb17fae */ /* 0x0003e8000812187c */
[----:B-1----:R-:W2:Y:S01]  /*2c940*/  LDL.LU R182, [R1+0x3b8] ;  /* 0x0003b80001b67983 */ /* 0x002ea20000300800 */
[----:B------:R-:W-:-:S02]  /*2c950*/  IMAD.MOV.U32 R190, RZ, RZ, R6 ;  /* 0x000000ffffbe7224 */ /* 0x000fc400078e0006 */
[----:B------:R-:W-:Y:S01]  /*2c960*/  IMAD.MOV.U32 R191, RZ, RZ, R223 ;  /* 0x000000ffffbf7224 */ /* 0x000fe200078e00df */
[----:B------:R-:W2:Y:S04]  /*2c970*/  LDL.LU R6, [R1+0x374] ;  /* 0x0003740001067983 */ /* 0x000ea80000300800 */
[----:B------:R-:W2:Y:S04]  /*2c980*/  LDL.LU R223, [R1+0x3b4] ;  /* 0x0003b40001df7983 */ /* 0x000ea80000300800 */
[----:B------:R1:W-:Y:S01]  /*2c990*/  LDGSTS.E [R177+0x50700], desc[UR60][R190.64], P0 ;  /* 0x50700000beb17fae */ /* 0x0003e2000812187c */
[----:B---3--:R-:W-:-:S04]  /*2c9a0*/  IADD3 R0, P1, R0, R186, RZ ;  /* 0x000000ba00007210 */ /* 0x008fc80007f3e0ff */
[----:B------:R-:W-:Y:S02]  /*2c9b0*/  IADD3.X R7, R7, R185, RZ, P1, !PT ;  /* 0x000000b907077210 */ /* 0x000fe40000ffe4ff */
        /* <DEDUP_REMOVED lines=29> */
[----:B------:R-:W-:Y:S01]  /*2cb90*/  MOV R190, R182 ;  /* 0x000000b600be7202 */ /* 0x000fe20000000f00 */
        /* <DEDUP_REMOVED lines=44> */
[----:B----4-:R-:W-:-:S03]  /*2ce60*/  IMAD.X R7, R7, 0x1, R185, P1 ;  /* 0x0000000107077824 */ /* 0x010fc600008e06b9 */
[----:B------:R-:W-:Y:S02]  /*2ce70*/  IADD3.X R189, R189, R185, RZ, P2, !PT ;  /* 0x000000b9bdbd7210 */ /* 0x000fe400017fe4ff */
        /* <DEDUP_REMOVED lines=13> */
[----:B------:R-:W-:-:S03]  /*2cf50*/  IADD3 R182, P2, R182, R186, RZ ;  /* 0x000000bab6b67210 */ /* 0x000fc60007f5e0ff */
[----:B------:R2:W-:Y:S01]  /*2cf60*/  STL [R1+0x578], R5 ;  /* 0x0005780501007387 */ /* 0x0005e20000100800 */
[----:B------:R-:W-:Y:S01]  /*2cf70*/  IADD3.X R6, R6, R185, RZ, P1, !PT ;  /* 0x000000b906067210 */ /* 0x000fe20000ffe4ff */
[----:B-1----:R-:W-:Y:S02]  /*2cf80*/  IMAD.MOV.U32 R190, RZ, RZ, R5 ;  /* 0x000000ffffbe7224 */ /* 0x002fe400078e0005 */
[----:B------:R-:W-:Y:S02]  /*2cf90*/  IMAD.X R223, R223, 0x1, R185, P2 ;  /* 0x00000001dfdf7824 */ /* 0x000fe400010e06b9 */
[----:B------:R-:W-:Y:S01]  /*2cfa0*/  IMAD.MOV.U32 R191, RZ, RZ, R6 ;  /* 0x000000ffffbf7224 */ /* 0x000fe200078e0006 */
[----:B------:R1:W-:Y:S04]  /*2cfb0*/  STL [R1+0x574], R6 ;  /* 0x0005740601007387 */ /* 0x0003e80000100800 */
[----:B------:R1:W-:Y:S04]  /*2cfc0*/  LDGSTS.E [R177+0x53300], desc[UR60][R190.64], P0 ;  /* 0x53300000beb17fae */ /* 0x0003e8000812187c */
[----:B------:R-:W-:Y:S04]  /*2cfd0*/  STL [R1+0x5b8], R182 ;  /* 0x0005b8b601007387 */ /* 0x000fe80000100800 */
[----:B--2---:R-:W2:Y:S01]  /*2cfe0*/  LDL.LU R5, [R1+0x280] ;  /* 0x0002800001057983 */ /* 0x004ea20000300800 */
[----:B-1----:R-:W-:Y:S01]  /*2cff0*/  IMAD.MOV.U32 R190, RZ, RZ, R182 ;  /* 0x000000ffffbe7224 */ /* 0x002fe200078e00b6 */
[----:B------:R-:W-:-:S02]  /*2d000*/  MOV R191, R223 ;  /* 0x000000df00bf7202 */ /* 0x000fc40000000f00 */
[----:B------:R1:W-:Y:S04]  /*2d010*/  STL [R1+0x5b4], R223 ;  /* 0x0005b4df01007387 */ /* 0x0003e80000100800 */
[----:B------:R-:W2:Y:S04]  /*2d020*/  LDL.LU R6, [R1+0x2c0] ;  /* 0x0002c00001067983 */ /* 0x000ea80000300800 */
[----:B------:R4:W-:Y:S04]  /*2d030*/  LDGSTS.E [R177+0x53700], desc[UR60][R190.64], P0 ;  /* 0x53700000beb17fae */ /* 0x0009e8000812187c */
[----:B-1----:R-:W2:Y:S04]  /*2d040*/  LDL.LU R223, [R1+0x27c] ;  /* 0x00027c0001df7983 */ /* 0x002ea80000300800 */
[----:B------:R-:W2:Y:S01]  /*2d050*/  LDL.LU R182, [R1+0x2bc] ;  /* 0x0002bc0001b67983 */ /* 0x000ea20000300800 */
[----:B----4-:R-:W-:-:S02]  /*2d060*/  IADD3 R7, P1, R7, R186, RZ ;  /* 0x000000ba07077210 */ /* 0x010fc40007f3e0ff */
[----:B------:R-:W-:-:S03]  /*2d070*/  IADD3 R0, P2, R0, R186, RZ ;  /* 0x000000ba00007210 */ /* 0x000fc60007f5e0ff */
[----:B------:R-:W-:Y:S02]  /*2d080*/  IMAD.MOV.U32 R190, RZ, RZ, R7 ;  /* 0x000000ffffbe7224 */ /* 0x000fe400078e0007 */
[----:B---3--:R-:W-:Y:S01]  /*2d090*/  IMAD.X R189, R189, 0x1, R185, P1 ;  /* 0x00000001bdbd7824 */ /* 0x008fe200008e06b9 */
[----:B------:R-:W-:Y:S03]  /*2d0a0*/  STL [R1+0x5f8], R7 ;  /* 0x0005f80701007387 */ /* 0x000fe60000100800 */
[----:B------:R-:W-:Y:S02]  /*2d0b0*/  IMAD.MOV.U32 R191, RZ, RZ, R189 ;  /* 0x000000ffffbf7224 */ /* 0x000fe400078e00bd */
[----:B------:R-:W-:Y:S01]  /*2d0c0*/  IMAD.X R4, R4, 0x1, R185, P2 ;  /* 0x0000000104047824 */ /* 0x000fe200010e06b9 */
[----:B------:R-:W-:Y:S04]  /*2d0d0*/  STL [R1+0x5f4], R189 ;  /* 0x0005f4bd01007387 */ /* 0x000fe80000100800 */
[----:B------:R-:W-:Y:S04]  /*2d0e0*/  STL [R1+0x638], R0 ;  /* 0x0006380001007387 */ /* 0x000fe80000100800 */
[----:B------:R1:W-:Y:S04]  /*2d0f0*/  LDGSTS.E [R177+0x53b00], desc[UR60][R190.64], P0 ;  /* 0x53b00000beb17fae */ /* 0x0003e8000812187c */
[----:B------:R3:W-:Y:S01]  /*2d100*/  STL [R1+0x634], R4 ;  /* 0x0006340401007387 */ /* 0x0007e20000100800 */
[----:B-1----:R-:W-:Y:S01]  /*2d110*/  IMAD.MOV.U32 R191, RZ, RZ, R4 ;  /* 0x000000ffffbf7224 */ /* 0x002fe200078e0004 */
[----:B------:R-:W-:-:S02]  /*2d120*/  MOV R190, R0 ;  /* 0x0000000000be7202 */ /* 0x000fc40000000f00 */
[----:B---3--:R-:W3:Y:S04]  /*2d130*/  LDL.LU R4, [R1+0x2fc] ;  /* 0x0002fc0001047983 */ /* 0x008ee80000300800 */
[----:B------:R-:W4:Y:S04]  /*2d140*/  LDL.LU R0, [R1+0x300] ;  /* 0x0003000001007983 */ /* 0x000f280000300800 */
[----:B------:R-:W3:Y:S04]  /*2d150*/  LDL.LU R189, [R1+0x33c] ;  /* 0x00033c0001bd7983 */ /* 0x000ee80000300800 */
[----:B------:R-:W3:Y:S01]  /*2d160*/  LDL.LU R7, [R1+0x340] ;  /* 0x0003400001077983 */ /* 0x000ee20000300800 */
[----:B--2---:R-:W-:-:S03]  /*2d170*/  IADD3 R5, P1, R5, R186, RZ ;  /* 0x000000ba05057210 */ /* 0x004fc60007f3e0ff */
[----:B------:R1:W-:Y:S01]  /*2d180*/  LDGSTS.E [R177+0x53f00], desc[UR60][R190.64], P0 ;  /* 0x53f00000beb17fae */ /* 0x0003e2000812187c */
[----:B------:R-:W-:Y:S02]  /*2d190*/  IADD3 R6, P2, R6, R186, RZ ;  /* 0x000000ba06067210 */ /* 0x000fe40007f5e0ff */
[----:B-1----:R-:W-:Y:S01]  /*2d1a0*/  LOP3.LUT R191, R2, 0x70, RZ, 0x3c, !PT ;  /* 0x0000007002bf7812 */ /* 0x002fe200078e3cff */
[--C-:B------:R-:W-:Y:S01]  /*2d1b0*/  IMAD.X R223, R223, 0x1, R185.reuse, P1 ;  /* 0x00000001dfdf7824 */ /* 0x100fe200008e06b9 */
[----:B------:R1:W-:Y:S03]  /*2d1c0*/  STL [R1+0x280], R5 ;  /* 0x0002800501007387 */ /* 0x0003e60000100800 */
[----:B------:R-:W-:Y:S02]  /*2d1d0*/  VIADD R177, R191, UR4 ;  /* 0x00000004bfb17c36 */ /* 0x000fe40008000000 */
[----:B------:R-:W-:Y:S01]  /*2d1e0*/  IMAD.X R182, R182, 0x1, R185, P2 ;  /* 0x00000001b6b67824 */ /* 0x000fe200010e06b9 */
[----:B------:R2:W-:Y:S01]  /*2d1f0*/  STL [R1+0x27c], R223 ;  /* 0x00027cdf01007387 */ /* 0x0005e20000100800 */
[----:B------:R-:W-:Y:S01]  /*2d200*/  MOV R190, R5 ;  /* 0x0000000500be7202 */ /* 0x000fe20000000f00 */
[----:B------:R-:W-:-:S02]  /*2d210*/  IMAD.MOV.U32 R191, RZ, RZ, R223 ;  /* 0x000000ffffbf7224 */ /* 0x000fc400078e00df */
[----:B------:R-:W-:Y:S04]  /*2d220*/  STL [R1+0x2c0], R6 ;  /* 0x0002c00601007387 */ /* 0x000fe80000100800 */
        /* <DEDUP_REMOVED lines=9> */
[----:B----4-:R-:W-:-:S05]  /*2d2c0*/  IADD3 R0, P1, R0, R186, RZ ;  /* 0x000000ba00007210 */ /* 0x010fca0007f3e0ff */
[----:B---3--:R-:W-:Y:S01]  /*2d2d0*/  IMAD.X R4, R4, 0x1, R185, P1 ;  /* 0x0000000104047824 */ /* 0x008fe200008e06b9 */
[----:B------:R-:W-:Y:S01]  /*2d2e0*/  IADD3 R7, P2, R7, R186, RZ ;  /* 0x000000ba07077210 */ /* 0x000fe20007f5e0ff */
[----:B------:R3:W-:Y:S01]  /*2d2f0*/  STL [R1+0x300], R0 ;  /* 0x0003000001007387 */ /* 0x0007e20000100800 */
[----:B-1----:R-:W-:Y:S02]  /*2d300*/  IMAD.MOV.U32 R190, RZ, RZ, R0 ;  /* 0x000000ffffbe7224 */ /* 0x002fe400078e0000 */
[----:B------:R-:W-:Y:S01]  /*2d310*/  IADD3.X R189, R189, R185, RZ, P2, !PT ;  /* 0x000000b9bdbd7210 */ /* 0x000fe200017fe4ff */
[----:B------:R1:W-:Y:S01]  /*2d320*/  STL [R1+0x2fc], R4 ;  /* 0x0002fc0401007387 */ /* 0x0003e20000100800 */
[----:B------:R-:W-:-:S03]  /*2d330*/  IMAD.MOV.U32 R191, RZ, RZ, R4 ;  /* 0x000000ffffbf7224 */ /* 0x000fc600078e0004 */
[----:B------:R-:W-:Y:S04]  /*2d340*/  STL [R1+0x340], R7 ;  /* 0x0003400701007387 */ /* 0x000fe80000100800 */
        /* <DEDUP_REMOVED lines=8> */
[----:B------:R-:W-:-:S03]  /*2d3d0*/  IADD3 R5, P1, R5, R186, RZ ;  /* 0x000000ba05057210 */ /* 0x000fc60007f3e0ff */
[----:B------:R1:W-:Y:S01]  /*2d3e0*/  LDGSTS.E [R177+0x50f80], desc[UR60][R190.64], P0 ;  /* 0x50f80000beb17fae */ /* 0x0003e2000812187c */
[----:B--2---:R-:W-:Y:S02]  /*2d3f0*/  IADD3 R223, P2, R223, R186, RZ ;  /* 0x000000badfdf7210 */ /* 0x004fe40007f5e0ff */
[----:B------:R-:W-:Y:S01]  /*2d400*/  IADD3.X R182, R182, R185, RZ, P1, !PT ;  /* 0x000000b9b6b67210 */ /* 0x000fe20000ffe4ff */
[----:B-1----:R-:W-:Y:S02]  /*2d410*/  IMAD.MOV.U32 R190, RZ, RZ, R5 ;  /* 0x000000ffffbe7224 */ /* 0x002fe400078e0005 */
[----:B------:R-:W-:Y:S02]  /*2d420*/  IMAD.X R6, R6, 0x1, R185, P2 ;  /* 0x0000000106067824 */ /* 0x000fe400010e06b9 */
[----:B------:R-:W-:Y:S01]  /*2d430*/  IMAD.MOV.U32 R191, RZ, RZ, R182 ;  /* 0x000000ffffbf7224 */ /* 0x000fe200078e00b6 */
[----:B------:R-:W-:Y:S04]  /*2d440*/  STL [R1+0x380], R5 ;  /* 0x0003800501007387 */ /* 0x000fe80000100800 */
[----:B------:R1:W-:Y:S04]  /*2d450*/  LDGSTS.E [R177+0x51380], desc[UR60][R190.64], P0 ;  /* 0x51380000beb17fae */ /* 0x0003e8000812187c */
[----:B------:R2:W-:Y:S04]  /*2d460*/  STL [R1+0x37c], R182 ;  /* 0x00037cb601007387 */ /* 0x0005e80000100800 */
[----:B------:R-:W-:Y:S01]  /*2d470*/  STL [R1+0x3c0], R223 ;  /* 0x0003c0df01007387 */ /* 0x000fe20000100800 */
[----:B-1----:R-:W-:Y:S01]  /*2d480*/  IMAD.MOV.U32 R190, RZ, RZ, R223 ;  /* 0x000000ffffbe7224 */ /* 0x002fe200078e00df */
[----:B------:R-:W-:-:S02]  /*2d490*/  MOV R191, R6 ;  /* 0x0000000600bf7202 */ /* 0x000fc40000000f00 */
[----:B--2---:R-:W2:Y:S04]  /*2d4a0*/  LDL.LU R182, [R1+0x480] ;  /* 0x0004800001b67983 */ /* 0x004ea80000300800 */
[----:B------:R1:W-:Y:S04]  /*2d4b0*/  LDGSTS.E [R177+0x51780], desc[UR60][R190.64], P0 ;  /* 0x51780000beb17fae */ /* 0x0003e8000812187c */
[----:B------:R1:W-:Y:S04]  /*2d4c0*/  STL [R1+0x3bc], R6 ;  /* 0x0003bc0601007387 */ /* 0x0003e80000100800 */
[----:B------:R-:W2:Y:S04]  /*2d4d0*/  LDL.LU R5, [R1+0x4c0] ;  /* 0x0004c00001057983 */ /* 0x000ea80000300800 */
[----:B-1----:R-:W5:Y:S04]  /*2d4e0*/  LDL.LU R6, [R1+0xaa0] ;  /* 0x000aa00001067983 */ /* 0x002f680000300800 */
[----:B------:R-:W2:Y:S01]  /*2d4f0*/  LDL.LU R223, [R1+0x4bc] ;  /* 0x0004bc0001df7983 */ /* 0x000ea20000300800 */
[----:B---3--:R-:W-:-:S05]  /*2d500*/  IADD3 R0, P1, R0, R186, RZ ;  /* 0x000000ba00007210 */ /* 0x008fca0007f3e0ff */
[----:B------:R-:W-:Y:S01]  /*2d510*/  IMAD.MOV.U32 R190, RZ, RZ, R0 ;  /* 0x000000ffffbe7224 */ /* 0x000fe200078e0000 */
[----:B------:R-:W-:Y:S01]  /*2d520*/  IADD3 R4, P2, R4, R186, RZ ;  /* 0x000000ba04047210 */ /* 0x000fe20007f5e0ff */
[----:B------:R1:W-:Y:S01]  /*2d530*/  STL [R1+0x400], R0 ;  /* 0x0004000001007387 */ /* 0x0003e20000100800 */
[----:B----4-:R-:W-:-:S04]  /*2d540*/  IMAD.X R189, R189, 0x1, R185, P1 ;  /* 0x00000001bdbd7824 */ /* 0x010fc800008e06b9 */
[----:B------:R-:W-:Y:S02]  /*2d550*/  IMAD.MOV.U32 R191, RZ, RZ, R189 ;  /* 0x000000ffffbf7224 */ /* 0x000fe400078e00bd */
[----:B------:R-:W-:Y:S01]  /*2d560*/  IMAD.X R7, R7, 0x1, R185, P2 ;  /* 0x0000000107077824 */ /* 0x000fe200010e06b9 */
[----:B------:R3:W-:Y:S04]  /*2d570*/  STL [R1+0x3fc], R189 ;  /* 0x0003fcbd01007387 */ /* 0x0007e80000100800 */
[----:B------:R4:W-:Y:S04]  /*2d580*/  LDGSTS.E [R177+0x51b80], desc[UR60][R190.64], P0 ;  /* 0x51b80000beb17fae */ /* 0x0009e8000812187c */
[----:B------:R-:W-:Y:S04]  /*2d590*/  STL [R1+0x440], R4 ;  /* 0x0004400401007387 */ /* 0x000fe80000100800 */
[----:B-1----:R-:W2:Y:S01]  /*2d5a0*/  LDL.LU R0, [R1+0x500] ;  /* 0x0005000001007983 */ /* 0x002ea20000300800 */
[----:B----4-:R-:W-:Y:S01]  /*2d5b0*/  MOV R190, R4 ;  /* 0x0000000400be7202 */ /* 0x010fe20000000f00 */
[----:B------:R-:W-:-:S02]  /*2d5c0*/  IMAD.MOV.U32 R191, RZ, RZ, R7 ;  /* 0x000000ffffbf7224 */ /* 0x000fc400078e0007 */
[----:B------:R1:W-:Y:S04]  /*2d5d0*/  STL [R1+0x43c], R7 ;  /* 0x00043c0701007387 */ /* 0x0003e80000100800 */
[----:B---3--:R-:W3:Y:S04]  /*2d5e0*/  LDL.LU R189, [R1+0x540] ;  /* 0x0005400001bd7983 */ /* 0x008ee80000300800 */
[----:B------:R4:W-:Y:S04]  /*2d5f0*/  LDGSTS.E [R177+0x51f80], desc[UR60][R190.64], P0 ;  /* 0x51f80000beb17fae */ /* 0x0009e8000812187c */
[----:B-1----:R-:W5:Y:S04]  /*2d600*/  LDL.LU R7, [R1+0xa9c] ;  /* 0x000a9c0001077983 */ /* 0x002f680000300800 */
[----:B------:R-:W3:Y:S04]  /*2d610*/  LDL.LU R4, [R1+0x53c] ;  /* 0x00053c0001047983 */ /* 0x000ee80000300800 */
[----:B------:R-:W3:Y:S01]  /*2d620*/  LDL.LU R191, [R1+0x47c] ;  /* 0x00047c0001bf7983 */ /* 0x000ee20000300800 */
[----:B--2---:R-:W-:-:S05]  /*2d630*/  IADD3 R182, P1, R182, R186, RZ ;  /* 0x000000bab6b67210 */ /* 0x004fca0007f3e0ff */
[----:B----4-:R-:W-:Y:S01]  /*2d640*/  IMAD.MOV.U32 R190, RZ, RZ, R182 ;  /* 0x000000ffffbe7224 */ /* 0x010fe200078e00b6 */
[----:B------:R-:W-:Y:S01]  /*2d650*/  IADD3 R5, P2, R5, R186, RZ ;  /* 0x000000ba05057210 */ /* 0x000fe20007f5e0ff */
[----:B------:R1:W-:Y:S04]  /*2d660*/  STL [R1+0x480], R182 ;  /* 0x000480b601007387 */ /* 0x0003e80000100800 */
[--C-:B------:R-:W-:Y:S02]  /*2d670*/  IMAD.X R223, R223, 0x1, R185.reuse, P2 ;  /* 0x00000001dfdf7824 */ /* 0x100fe400010e06b9 */
[----:B---3--:R-:W-:-:S05]  /*2d680*/  IMAD.X R191, R191, 0x1, R185, P1 ;  /* 0x00000001bfbf7824 */ /* 0x008fca00008e06b9 */
[----:B------:R2:W-:Y:S04]  /*2d690*/  STL [R1+0x47c], R191 ;  /* 0x00047cbf01007387 */ /* 0x0005e80000100800 */
[----:B------:R3:W-:Y:S04]  /*2d6a0*/  LDGSTS.E [R177+0x52380], desc[UR60][R190.64], P0 ;  /* 0x52380000beb17fae */ /* 0x0007e8000812187c */
[----:B------:R4:W-:Y:S04]  /*2d6b0*/  STL [R1+0x4c0], R5 ;  /* 0x0004c00501007387 */ /* 0x0009e80000100800 */
[----:B-1----:R-:W4:Y:S01]  /*2d6c0*/  LDL.LU R182, [R1+0x5c0] ;  /* 0x0005c00001b67983 */ /* 0x002f220000300800 */
[----:B---3--:R-:W-:Y:S01]  /*2d6d0*/  MOV R190, R5 ;  /* 0x0000000500be7202 */ /* 0x008fe20000000f00 */
[----:B--2---:R-:W-:-:S02]  /*2d6e0*/  IMAD.MOV.U32 R191, RZ, RZ, R223 ;  /* 0x000000ffffbf7224 */ /* 0x004fc400078e00df */
[----:B------:R1:W-:Y:S04]  /*2d6f0*/  STL [R1+0x4bc], R223 ;  /* 0x0004bcdf01007387 */ /* 0x0003e80000100800 */
[----:B----4-:R-:W2:Y:S04]  /*2d700*/  LDL.LU R5, [R1+0x5bc] ;  /* 0x0005bc0001057983 */ /* 0x010ea80000300800 */
[----:B------:R3:W-:Y:S04]  /*2d710*/  LDGSTS.E [R177+0x52780], desc[UR60][R190.64], P0 ;  /* 0x52780000beb17fae */ /* 0x0007e8000812187c */
[----:B-1----:R-:W4:Y:S04]  /*2d720*/  LDL.LU R223, [R1+0x640] ;  /* 0x0006400001df7983 */ /* 0x002f280000300800 */
[----:B------:R-:W2:Y:S01]  /*2d730*/  LDL.LU R191, [R1+0x4fc] ;  /* 0x0004fc0001bf7983 */ /* 0x000ea20000300800 */
[----:B------:R-:W-:-:S02]  /*2d740*/  IADD3 R0, P1, R0, R186, RZ ;  /* 0x000000ba00007210 */ /* 0x000fc40007f3e0ff */
[----:B------:R-:W-:-:S03]  /*2d750*/  IADD3 R189, P2, R189, R186, RZ ;  /* 0x000000babdbd7210 */ /* 0x000fc60007f5e0ff */
[----:B---3--:R-:W-:Y:S02]  /*2d760*/  IMAD.MOV.U32 R190, RZ, RZ, R0 ;  /* 0x000000ffffbe7224 */ /* 0x008fe400078e0000 */
[--C-:B------:R-:W-:Y:S01]  /*2d770*/  IMAD.X R4, R4, 0x1, R185.reuse, P2 ;  /* 0x0000000104047824 */ /* 0x100fe200010e06b9 */
[----:B------:R1:W-:Y:S01]  /*2d780*/  STL [R1+0x500], R0 ;  /* 0x0005000001007387 */ /* 0x0003e20000100800 */
[----:B--2---:R-:W-:-:S05]  /*2d790*/  IMAD.X R191, R191, 0x1, R185, P1 ;  /* 0x00000001bfbf7824 */ /* 0x004fca00008e06b9 */
[----:B------:R2:W-:Y:S04]  /*2d7a0*/  STL [R1+0x4fc], R191 ;  /* 0x0004fcbf01007387 */ /* 0x0005e80000100800 */
[----:B------:R3:W-:Y:S04]  /*2d7b0*/  LDGSTS.E [R177+0x52b80], desc[UR60][R190.64], P0 ;  /* 0x52b80000beb17fae */ /* 0x0007e8000812187c */
[----:B------:R-:W-:Y:S04]  /*2d7c0*/  STL [R1+0x540], R189 ;  /* 0x000540bd01007387 */ /* 0x000fe80000100800 */
[----:B-1----:R-:W4:Y:S01]  /*2d7d0*/  LDL.LU R0, [R1+0x63c] ;  /* 0x00063c0001007983 */ /* 0x002f220000300800 */
[----:B---3--:R-:W-:Y:S01]  /*2d7e0*/  MOV R190, R189 ;  /* 0x000000bd00be7202 */ /* 0x008fe20000000f00 */
[----:B--2---:R-:W-:-:S02]  /*2d7f0*/  IMAD.MOV.U32 R191, RZ, RZ, R4 ;  /* 0x000000ffffbf7224 */ /* 0x004fc400078e0004 */
[----:B------:R1:W-:Y:S04]  /*2d800*/  STL [R1+0x53c], R4 ;  /* 0x00053c0401007387 */ /* 0x0003e80000100800 */
[----:B------:R2:W-:Y:S04]  /*2d810*/  LDGSTS.E [R177+0x52f80], desc[UR60][R190.64], P0 ;  /* 0x52f80000beb17fae */ /* 0x0005e8000812187c */
[----:B-1----:R-:W5:Y:S04]  /*2d820*/  LDL.LU R4, [R1+0xa98] ;  /* 0x000a980001047983 */ /* 0x002f680000300800 */
[----:B------:R-:W3:Y:S04]  /*2d830*/  LDL R189, [R1+0x64c] ;  /* 0x00064c0001bd7983 */ /* 0x000ee80000100800 */
[----:B------:R-:W4:Y:S04]  /*2d840*/  LDL.LU R190, [R1+0x57c] ;  /* 0x00057c0001be7983 */ /* 0x000f280000300800 */
[----:B------:R-:W2:Y:S01]  /*2d850*/  LDL.LU R191, [R1+0x580] ;  /* 0x0005800001bf7983 */ /* 0x000ea20000300800 */
[----:B------:R-:W-:-:S05]  /*2d860*/  IADD3 R182, P2, R182, R186, RZ ;  /* 0x000000bab6b67210 */ /* 0x000fca0007f5e0ff */
[----:B------:R-:W-:Y:S01]  /*2d870*/  IMAD.X R5, R5, 0x1, R185, P2 ;  /* 0x0000000105057824 */ /* 0x000fe200010e06b9 */
[----:B--2---:R-:W-:-:S05]  /*2d880*/  IADD3 R191, P1, R191, R186, RZ ;  /* 0x000000babfbf7210 */ /* 0x004fca0007f3e0ff */
[----:B----4-:R-:W-:Y:S01]  /*2d890*/  IMAD.X R190, R190, 0x1, R185, P1 ;  /* 0x00000001bebe7824 */ /* 0x010fe200008e06b9 */
[----:B------:R1:W-:Y:S04]  /*2d8a0*/  STL [R1+0x580], R191 ;  /* 0x000580bf01007387 */ /* 0x0003e80000100800 */
[----:B------:R2:W-:Y:S01]  /*2d8b0*/  STL [R1+0x57c], R190 ;  /* 0x00057cbe01007387 */ /* 0x0005e20000100800 */
[----:B-1----:R-:W-:-:S04]  /*2d8c0*/  LOP3.LUT R191, R191, R190, RZ, 0x3c, !PT ;  /* 0x000000bebfbf7212 */ /* 0x002fc800078e3cff */
[----:B--2---:R-:W-:-:S04]  /*2d8d0*/  LOP3.LUT R190, R191, R190, RZ, 0x3c, !PT ;  /* 0x000000bebfbe7212 */ /* 0x004fc800078e3cff */
[----:B------:R-:W-:Y:S01]  /*2d8e0*/  LOP3.LUT R191, R191, R190, RZ, 0x3c, !PT ;  /* 0x000000bebfbf7212 */ /* 0x000fe200078e3cff */
[----:B------:R-:W-:Y:S04]  /*2d8f0*/  STL [R1+0x5c0], R182 ;  /* 0x0005c0b601007387 */ /* 0x000fe80000100800 */
[----:B------:R1:W-:Y:S04]  /*2d900*/  LDGSTS.E [R177+0x53380], desc[UR60][R190.64], P0 ;  /* 0x53380000beb17fae */ /* 0x0003e8000812187c */
[----:B------:R2:W-:Y:S01]  /*2d910*/  STL [R1+0x5bc], R5 ;  /* 0x0005bc0501007387 */ /* 0x0005e20000100800 */
[----:B-1----:R-:W-:Y:S01]  /*2d920*/  IMAD.MOV.U32 R190, RZ, RZ, R182 ;  /* 0x000000ffffbe7224 */ /* 0x002fe200078e00b6 */
[----:B------:R-:W-:-:S02]  /*2d930*/  MOV R191, R5 ;  /* 0x0000000500bf7202 */ /* 0x000fc40000000f00 */
[----:B--2---:R-:W5:Y:S04]  /*2d940*/  LDL.LU R5, [R1+0xa94] ;  /* 0x000a940001057983 */ /* 0x004f680000300800 */
[----:B------:R-:W2:Y:S04]  /*2d950*/  LDL.LU R182, [R1+0xa90] ;  /* 0x000a900001b67983 */ /* 0x000ea80000300800 */
[----:B------:R1:W-:Y:S04]  /*2d960*/  LDGSTS.E [R177+0x53780], desc[UR60][R190.64], P0 ;  /* 0x53780000beb17fae */ /* 0x0003e8000812187c */
[----:B------:R-:W4:Y:S04]  /*2d970*/  LDL.LU R190, [R1+0x5fc] ;  /* 0x0005fc0001be7983 */ /* 0x000f280000300800 */
[----:B------:R-:W1:Y:S01]  /*2d980*/  LDL.LU R191, [R1+0x600] ;  /* 0x0006000001bf7983 */ /* 0x000e620000300800 */
[----:B------:R-:W-:-:S05]  /*2d990*/  IADD3 R223, P2, R223, R186, RZ ;  /* 0x000000badfdf7210 */ /* 0x000fca0007f5e0ff */
[----:B------:R-:W-:Y:S01]  /*2d9a0*/  IMAD.X R0, R0, 0x1, R185, P2 ;  /* 0x0000000100007824 */ /* 0x000fe200010e06b9 */
[----:B-1----:R-:W-:-:S05]  /*2d9b0*/  IADD3 R191, P1, R191, R186, RZ ;  /* 0x000000babfbf7210 */ /* 0x002fca0007f3e0ff */
[----:B----4-:R-:W-:Y:S01]  /*2d9c0*/  IMAD.X R190, R190, 0x1, R185, P1 ;  /* 0x00000001bebe7824 */ /* 0x010fe200008e06b9 */
[----:B------:R1:W-:Y:S04]  /*2d9d0*/  STL [R1+0x600], R191 ;  /* 0x000600bf01007387 */ /* 0x0003e80000100800 */
[----:B------:R4:W-:Y:S01]  /*2d9e0*/  STL [R1+0x5fc], R190 ;  /* 0x0005fcbe01007387 */ /* 0x0009e20000100800 */
[----:B-1----:R-:W-:-:S04]  /*2d9f0*/  LOP3.LUT R191, R191, R190, RZ, 0x3c, !PT ;  /* 0x000000bebfbf7212 */ /* 0x002fc800078e3cff */
[----:B----4-:R-:W-:-:S04]  /*2da00*/  LOP3.LUT R190, R191, R190, RZ, 0x3c, !PT ;  /* 0x000000bebfbe7212 */ /* 0x010fc800078e3cff */
[----:B------:R-:W-:Y:S01]  /*2da10*/  LOP3.LUT R191, R191, R190, RZ, 0x3c, !PT ;  /* 0x000000bebfbf7212 */ /* 0x000fe200078e3cff */
[----:B------:R-:W-:Y:S04]  /*2da20*/  STL [R1+0x640], R223 ;  /* 0x000640df01007387 */ /* 0x000fe80000100800 */
[----:B------:R1:W-:Y:S04]  /*2da30*/  LDGSTS.E [R177+0x53b80], desc[UR60][R190.64], P0 ;  /* 0x53b80000beb17fae */ /* 0x0003e8000812187c */
[----:B------:R4:W-:Y:S01]  /*2da40*/  STL [R1+0x63c], R0 ;  /* 0x00063c0001007387 */ /* 0x0009e20000100800 */
[----:B-1----:R-:W-:-:S03]  /*2da50*/  IMAD.MOV.U32 R191, RZ, RZ, R0 ;  /* 0x000000ffffbf7224 */ /* 0x002fc600078e0000 */
[----:B----4-:R4:W5:Y:S01]  /*2da60*/  LDL.LU R0, [R1+0xa8c] ;  /* 0x000a8c0001007983 */ /* 0x0109620000300800 */
[----:B------:R-:W-:Y:S01]  /*2da70*/  IMAD.MOV.U32 R190, RZ, RZ, R223 ;  /* 0x000000ffffbe7224 */ /* 0x000fe200078e00df */
[----:B--2---:R-:W-:-:S04]  /*2da80*/  IADD3 R182, R182, 0x1, RZ ;  /* 0x00000001b6b67810 */ /* 0x004fc80007ffe0ff */
[----:B------:R4:W-:Y:S01]  /*2da90*/  LDGSTS.E [R177+0x53f80], desc[UR60][R190.64], P0 ;  /* 0x53f80000beb17fae */ /* 0x0009e2000812187c */
[----:B---3--:R-:W-:-:S03]  /*2daa0*/  ISETP.NE.U32.AND P0, PT, R182, R189, PT ;  /* 0x000000bdb600720c */ /* 0x008fc60003f05070 */
[----:B------:R-:W0:Y:S10]  /*2dab0*/  LDGDEPBAR ;  /* 0x00000000000079af */ /* 0x000e340000000000 */
[----:B----4-:R-:W-:Y:S05]  /*2dac0*/  @P0 BRA `(.L_x_1) ;  /* 0xffffff5400200947 */ /* 0x010fea000383ffff */
.L_x_0:
[----:B------:R-:W2:Y:S01]  /*2dad0*/  LDL.LU R185, [R1+0x658] ;  /* 0x0006580001b97983 */ /* 0x000ea20000300800 */
[----:B-----5:R-:W1:Y:S01]  /*2dae0*/  S2R R4, SR_TID.X ;  /* 0x0000000000047919 */ /* 0x020e620000002100 */
[----:B------:R-:W-:Y:S02]  /*2daf0*/  WARPGROUP.DEPBAR.LE gsb0, 0x0 ;  /* 0x00008000000079c5 */ /* 0x000fe40000010000 */
[----:B------:R-:W-:-:S04]  /*2db00*/  DEPBAR.LE SB0, 0x0 ;  /* 0x000080000000791a */ /* 0x000fc80000000000 */
[----:B------:R-:W3:Y:S01]  /*2db10*/  LDL.LU R186, [R1+0x650] ;  /* 0x0006500001ba7983 */ /* 0x000ee20000300800 */
[----:B------:R-:W-:Y:S01]  /*2db20*/  ULDC UR5, c[0x0][0x244] ;  /* 0x0000910000057ab9 */ /* 0x000fe20000000800 */
[----:B------:R-:W-:Y:S02]  /*2db30*/  ULDC.64 UR6, c[0x0][0x220] ;  /* 0x0000880000067ab9 */ /* 0x000fe40000000a00 */
[----:B------:R-:W4:Y:S04]  /*2db40*/  LDL.LU R190, [R1+0x8f0] ;  /* 0x0008f00001be7983 */ /* 0x000f280000300800 */
[----:B------:R-:W4:Y:S04]  /*2db50*/  LDL.LU R182, [R1+0x8ec] ;  /* 0x0008ec0001b67983 */ /* 0x000f280000300800 */
[----:B------:R-:W4:Y:S04]  /*2db60*/  LDL.LU R223, [R1+0x8e8] ;  /* 0x0008e80001df7983 */ /* 0x000f280000300800 */
[----:B------:R-:W4:Y:S04]  /*2db70*/  LDL.LU R191, [R1+0x8e4] ;  /* 0x0008e40001bf7983 */ /* 0x000f280000300800 */
[----:B------:R-:W3:Y:S04]  /*2db80*/  LDL.LU R189, [R1+0x65c] ;  /* 0x00065c0001bd7983 */ /* 0x000ee80000300800 */
[----:B------:R-:W4:Y:S01]  /*2db90*/  LDL.LU R177, [R1+0x654] ;  /* 0x0006540001b17983 */ /* 0x000f220000300800 */
[C---:B-1----:R-:W-:Y:S01]  /*2dba0*/  IMAD.SHL.U32 R2, R4.reuse, 0x10, RZ ;  /* 0x0000001004027824 */ /* 0x042fe200078e00ff */
[----:B------:R-:W-:Y:S01]  /*2dbb0*/  MOV R5, R90 ;  /* 0x0000005a00057202 */ /* 0x000fe20000000f00 */
[C---:B------:R-:W-:Y:S01]  /*2dbc0*/  IMAD.SHL.U32 R3, R4.reuse, 0x40, RZ ;  /* 0x0000004004037824 */ /* 0x040fe200078e00ff */
[----:B------:R-:W-:Y:S01]  /*2dbd0*/  LOP3.LUT R4, R4, 0x60, RZ, 0xc0, !PT ;  /* 0x0000006004047812 */ /* 0x000fe200078ec0ff */
[----:B------:R-:W-:Y:S01]  /*2dbe0*/  IMAD.MOV.U32 R6, RZ, RZ, R24 ;  /* 0x000000ffff067224 */ /* 0x000fe200078e0018 */
[----:B------:R-:W-:Y:S01]  /*2dbf0*/  LOP3.LUT R2, R2, 0xf0, RZ, 0xc0, !PT ;  /* 0x000000f002027812 */ /* 0x000fe200078ec0ff */
[----:B------:R-:W-:Y:S01]  /*2dc00*/  IMAD.MOV.U32 R7, RZ, RZ, R26 ;  /* 0x000000ffff077224 */ /* 0x000fe200078e001a */
[----:B------:R-:W-:Y:S01]  /*2dc10*/  LOP3.LUT R3, R3, 0x400, RZ, 0xc0, !PT ;  /* 0x0000040003037812 */ /* 0x000fe200078ec0ff */
[----:B------:R-:W-:Y:S01]  /*2dc20*/  IMAD.MOV.U32 R8, RZ, RZ, R89 ;  /* 0x000000ffff087224 */ /* 0x000fe200078e0059 */
[----:B------:R-:W-:Y:S01]  /*2dc30*/  MOV R10, R25 ;  /* 0x00000019000a7202 */ /* 0x000fe20000000f00 */
        /* <DEDUP_REMOVED lines=11> */
[----:B------:R-:W4:Y:S01]  /*2dcf0*/  LDL.LU R157, [R1+0x97c] ;  /* 0x00097c00019d7983 */ /* 0x000f220000300800 */
[----:B------:R-:W-:-:S02]  /*2dd00*/  IMAD.MOV.U32 R17, RZ, RZ, R95 ;  /* 0x000000ffff117224 */ /* 0x000fc400078e005f */
[----:B------:R-:W-:Y:S01]  /*2dd10*/  IMAD.MOV.U32 R18, RZ, RZ, R29 ;  /* 0x000000ffff127224 */ /* 0x000fe200078e001d */
[----:B------:R-:W4:Y:S01]  /*2dd20*/  LDL.LU R156, [R1+0x984] ;  /* 0x00098400019c7983 */ /* 0x000f220000300800 */
[----:B------:R-:W-:Y:S02]  /*2dd30*/  IMAD.MOV.U32 R19, RZ, RZ, R31 ;  /* 0x000000ffff137224 */ /* 0x000fe400078e001f */
[----:B------:R-:W-:Y:S01]  /*2dd40*/  IMAD.MOV.U32 R21, RZ, RZ, R98 ;  /* 0x000000ffff157224 */ /* 0x000fe200078e0062 */
[----:B------:R-:W4:Y:S01]  /*2dd50*/  LDL.LU R152, [R1+0x98c] ;  /* 0x00098c0001987983 */ /* 0x000f220000300800 */
[----:B------:R-:W-:Y:S02]  /*2dd60*/  IMAD.MOV.U32 R22, RZ, RZ, R32 ;  /* 0x000000ffff167224 */ /* 0x000fe400078e0020 */
[----:B------:R-:W-:Y:S01]  /*2dd70*/  IMAD.MOV.U32 R23, RZ, RZ, R34 ;  /* 0x000000ffff177224 */ /* 0x000fe200078e0022 */
[----:B------:R-:W4:Y:S01]  /*2dd80*/  LDL.LU R155, [R1+0x990] ;  /* 0x00099000019b7983 */ /* 0x000f220000300800 */
[----:B------:R-:W-:-:S02]  /*2dd90*/  IMAD.MOV.U32 R24, RZ, RZ, R97 ;  /* 0x000000ffff187224 */ /* 0x000fc400078e0061 */
[----:B------:R-:W-:Y:S01]  /*2dda0*/  IMAD.MOV.U32 R26, RZ, RZ, R33 ;  /* 0x000000ffff1a7224 */ /* 0x000fe200078e0021 */
[----:B------:R-:W4:Y:S01]  /*2ddb0*/  LDL.LU R154, [R1+0x994] ;  /* 0x00099400019a7983 */ /* 0x000f220000300800 */
[----:B------:R-:W-:Y:S01]  /*2ddc0*/  IMAD.MOV.U32 R27, RZ, RZ, R35 ;  /* 0x000000ffff1b7224 */ /* 0x000fe200078e0023 */
[----:B------:R-:W-:Y:S01]  /*2ddd0*/  MOV R35, R39 ;  /* 0x0000002700237202 */ /* 0x000fe20000000f00 */
[----:B------:R-:W-:Y:S01]  /*2dde0*/  IMAD.MOV.U32 R28, RZ, RZ, R100 ;  /* 0x000000ffff1c7224 */ /* 0x000fe200078e0064 */
[----:B------:R-:W4:Y:S01]  /*2ddf0*/  LDL.LU R153, [R1+0x99c] ;  /* 0x00099c0001997983 */ /* 0x000f220000300800 */
[----:B------:R-:W-:Y:S02]  /*2de00*/  IMAD.MOV.U32 R29, RZ, RZ, R102 ;  /* 0x000000ffff1d7224 */ /* 0x000fe400078e0066 */
[----:B------:R-:W-:Y:S02]  /*2de10*/  IMAD.MOV.U32 R31, RZ, RZ, R38 ;  /* 0x000000ffff1f7224 */ /* 0x000fe400078e0026 */
[----:B------:R-:W-:Y:S01]  /*2de20*/  IMAD.MOV.U32 R32, RZ, RZ, R101 ;  /* 0x000000ffff207224 */ /* 0x000fe200078e0065 */
[----:B------:R-:W-:Y:S01]  /*2de30*/  MOV R101, R119 ;  /* 0x0000007700657202 */ /* 0x000fe20000000f00 */
[----:B------:R-:W-:-:S02]  /*2de40*/  IMAD.MOV.U32 R33, RZ, RZ, R103 ;  /* 0x000000ffff217224 */ /* 0x000fc400078e0067 */
[----:B------:R-:W-:Y:S02]  /*2de50*/  IMAD.MOV.U32 R34, RZ, RZ, R37 ;  /* 0x000000ffff227224 */ /* 0x000fe400078e0025 */
[----:B------:R-:W-:Y:S02]  /*2de60*/  IMAD.MOV.U32 R36, RZ, RZ, R104 ;  /* 0x000000ffff247224 */ /* 0x000fe400078e0068 */
[----:B------:R-:W-:Y:S02]  /*2de70*/  IMAD.MOV.U32 R37, RZ, RZ, R106 ;  /* 0x000000ffff257224 */ /* 0x000fe400078e006a */
[----:B------:R-:W-:Y:S02]  /*2de80*/  IMAD.MOV.U32 R38, RZ, RZ, R40 ;  /* 0x000000ffff267224 */ /* 0x000fe400078e0028 */
[----:B------:R-:W-:Y:S02]  /*2de90*/  IMAD.MOV.U32 R39, RZ, RZ, R42 ;  /* 0x000000ffff277224 */ /* 0x000fe400078e002a */
[----:B------:R-:W-:Y:S01]  /*2dea0*/  IMAD.MOV.U32 R89, RZ, RZ, R107 ;  /* 0x000000ffff597224 */ /* 0x000fe200078e006b */
[----:B------:R-:W-:Y:S01]  /*2deb0*/  MOV R107, R59 ;  /* 0x0000003b006b7202 */ /* 0x000fe20000000f00 */
[----:B------:R-:W-:Y:S01]  /*2dec0*/  IMAD.MOV.U32 R90, RZ, RZ, R41 ;  /* 0x000000ffff5a7224 */ /* 0x000fe200078e0029 */
[----:B------:R-:W-:Y:S01]  /*2ded0*/  MOV R41, R110 ;  /* 0x0000006e00297202 */ /* 0x000fe20000000f00 */
[----:B------:R-:W-:-:S02]  /*2dee0*/  IMAD.MOV.U32 R91, RZ, RZ, R43 ;  /* 0x000000ffff5b7224 */ /* 0x000fc400078e002b */
[----:B------:R-:W-:Y:S02]  /*2def0*/  IMAD.MOV.U32 R42, RZ, RZ, R44 ;  /* 0x000000ffff2a7224 */ /* 0x000fe400078e002c */
[----:B------:R-:W-:Y:S02]  /*2df00*/  IMAD.MOV.U32 R43, RZ, RZ, R46 ;  /* 0x000000ffff2b7224 */ /* 0x000fe400078e002e */
[----:B------:R-:W-:Y:S02]  /*2df10*/  IMAD.MOV.U32 R95, RZ, RZ, R47 ;  /* 0x000000ffff5f7224 */ /* 0x000fe400078e002f */
[----:B------:R-:W-:Y:S01]  /*2df20*/  IMAD.MOV.U32 R40, RZ, RZ, R108 ;  /* 0x000000ffff287224 */ /* 0x000fe200078e006c */
[----:B------:R-:W-:Y:S01]  /*2df30*/  MOV R108, R125 ;  /* 0x0000007d006c7202 */ /* 0x000fe20000000f00 */
[----:B------:R-:W-:Y:S02]  /*2df40*/  IMAD.MOV.U32 R92, RZ, RZ, R109 ;  /* 0x000000ffff5c7224 */ /* 0x000fe400078e006d */
[----:B------:R-:W-:-:S02]  /*2df50*/  IMAD.MOV.U32 R93, RZ, RZ, R111 ;  /* 0x000000ffff5d7224 */ /* 0x000fc400078e006f */
[----:B------:R-:W-:Y:S02]  /*2df60*/  IMAD.MOV.U32 R98, RZ, RZ, R49 ;  /* 0x000000ffff627224 */ /* 0x000fe400078e0031 */
[----:B------:R-:W-:Y:S02]  /*2df70*/  IMAD.MOV.U32 R99, RZ, RZ, R51 ;  /* 0x000000ffff637224 */ /* 0x000fe400078e0033 */
[----:B------:R-:W-:Y:S02]  /*2df80*/  IMAD.MOV.U32 R96, RZ, RZ, R113 ;  /* 0x000000ffff607224 */ /* 0x000fe400078e0071 */
[----:B------:R-:W-:Y:S02]  /*2df90*/  IMAD.MOV.U32 R97, RZ, RZ, R115 ;  /* 0x000000ffff617224 */ /* 0x000fe400078e0073 */
[----:B------:R-:W-:Y:S02]  /*2dfa0*/  IMAD.MOV.U32 R102, RZ, RZ, R53 ;  /* 0x000000ffff667224 */ /* 0x000fe400078e0035 */
[----:B------:R-:W-:-:S02]  /*2dfb0*/  IMAD.MOV.U32 R103, RZ, RZ, R55 ;  /* 0x000000ffff677224 */ /* 0x000fc400078e0037 */
[----:B------:R-:W-:Y:S02]  /*2dfc0*/  IMAD.MOV.U32 R100, RZ, RZ, R117 ;  /* 0x000000ffff647224 */ /* 0x000fe400078e0075 */
[----:B------:R-:W-:Y:S02]  /*2dfd0*/  IMAD.MOV.U32 R106, RZ, RZ, R57 ;  /* 0x000000ffff6a7224 */ /* 0x000fe400078e0039 */
[----:B------:R-:W-:Y:S01]  /*2dfe0*/  IMAD.MOV.U32 R104, RZ, RZ, R121 ;  /* 0x000000ffff687224 */ /* 0x000fe200078e0079 */
[----:B------:R-:W-:Y:S01]  /*2dff0*/  MOV R121, R139 ;  /* 0x0000008b00797202 */ /* 0x000fe20000000f00 */
        /* <DEDUP_REMOVED lines=9> */
[----:B------:R-:W-:Y:S01]  /*2e090*/  IMAD.MOV.U32 R131, RZ, RZ, R83 ;  /* 0x000000ffff837224 */ /* 0x000fe200078e0053 */
[----:B--2---:R-:W-:-:S13]  /*2e0a0*/  R2UR UR4, R185 ;  /* 0x00000000b90472ca */ /* 0x004fda00000e0000 */
[----:B------:R-:W-:-:S05]  /*2e0b0*/  IADD3 R3, R3, UR4, R2 ;  /* 0x0000000403037c10 */ /* 0x000fca000fffe002 */
[----:B------:R-:W-:Y:S01]  /*2e0c0*/  IMAD R3, R4, 0x8, R3 ;  /* 0x0000000804037824 */ /* 0x000fe200078e0203 */
[----:B------:R-:W-:Y:S01]  /*2e0d0*/  BAR.SYNC.DEFER_BLOCKING 0x0 ;  /* 0x0000000000007b1d */ /* 0x000fe20000010000 */
[----:B------:R-:W-:Y:S01]  /*2e0e0*/  IMAD.MOV.U32 R4, RZ, RZ, R88 ;  /* 0x000000ffff047224 */ /* 0x000fe200078e0058 */
[----:B------:R-:W-:Y:S01]  /*2e0f0*/  MOV R88, R105 ;  /* 0x0000006900587202 */ /* 0x000fe20000000f00 */
[----:B------:R-:W-:Y:S02]  /*2e100*/  IMAD.MOV.U32 R105, RZ, RZ, R123 ;  /* 0x000000ffff697224 */ /* 0x000fe400078e007b */
[----:B------:R-:W-:Y:S01]  /*2e110*/  IMAD.MOV.U32 R123, RZ, RZ, R75 ;  /* 0x000000ffff7b7224 */ /* 0x000fe200078e004b */
[----:B---3--:R-:W-:-:S04]  /*2e120*/  ISETP.GE.AND P0, PT, R189, R186, PT ;  /* 0x000000babd00720c */ /* 0x008fc80003f06270 */
[-C--:B----4-:R-:W-:Y:S02]  /*2e130*/  ISETP.LT.AND P1, PT, R190, R177.reuse, !P0 ;  /* 0x000000b1be00720c */ /* 0x090fe40004721270 */
[----:B------:R-:W1:Y:S01]  /*2e140*/  S2R R190, SR_TID.X ;  /* 0x0000000000be7919 */ /* 0x000e620000002100 */
[----:B------:R-:W-:Y:S01]  /*2e150*/  IMAD.MOV.U32 R135, RZ, RZ, R87 ;  /* 0x000000ffff877224 */ /* 0x000fe200078e0057 */
[-C--:B------:R-:W-:Y:S02]  /*2e160*/  ISETP.LT.AND P2, PT, R0, R177.reuse, !P0 ;  /* 0x000000b10000720c */ /* 0x080fe40004741270 */
[-C--:B------:R-:W-:Y:S01]  /*2e170*/  ISETP.LT.AND P5, PT, R182, R177.reuse, !P0 ;  /* 0x000000b1b600720c */ /* 0x080fe200047a1270 */
[----:B------:R-:W-:Y:S01]  /*2e180*/  STSM.16.M88.4 [R3], R4 ;  /* 0x0000000403007844 */ /* 0x000fe20000000200 */
[----:B------:R-:W-:Y:S01]  /*2e190*/  BAR.SYNC.DEFER_BLOCKING 0x0 ;  /* 0x0000000000007b1d */ /* 0x000fe20000010000 */
[-C--:B------:R-:W-:Y:S02]  /*2e1a0*/  ISETP.LT.AND P4, PT, R223, R177.reuse, !P0 ;  /* 0x000000b1df00720c */ /* 0x080fe40004781270 */
[----:B------:R-:W-:-:S02]  /*2e1b0*/  ISETP.LT.AND P3, PT, R191, R177, !P0 ;  /* 0x000000b1bf00720c */ /* 0x000fc40004761270 */
[----:B-1----:R-:W-:-:S04]  /*2e1c0*/  LOP3.LUT R190, R190, 0x7f, RZ, 0xc0, !PT ;  /* 0x0000007fbebe7812 */ /* 0x002fc800078ec0ff */
[----:B------:R-:W-:Y:S01]  /*2e1d0*/  LEA R2, R190, UR4, 0x4 ;  /* 0x00000004be027c11 */ /* 0x000fe2000f8e20ff */
[----:B------:R-:W-:-:S04]  /*2e1e0*/  ULDC UR4, c[0x0][0x248] ;  /* 0x0000920000047ab9 */ /* 0x000fc80000000800 */
[----:B------:R-:W1:Y:S01]  /*2e1f0*/  LDS.128 R4, [R2] ;  /* 0x0000000002047984 */ /* 0x000e620000000c00 */
[----:B------:R-:W-:Y:S06]  /*2e200*/  BAR.SYNC.DEFER_BLOCKING 0x0 ;  /* 0x0000000000007b1d */ /* 0x000fec0000010000 */
[----:B------:R-:W-:Y:S02]  /*2e210*/  STSM.16.M88.4 [R3], R8 ;  /* 0x0000000803007844 */ /* 0x000fe40000000200 */
[----:B------:R-:W-:Y:S06]  /*2e220*/  BAR.SYNC.DEFER_BLOCKING 0x0 ;  /* 0x0000000000007b1d */ /* 0x000fec0000010000 */
[----:B------:R-:W2:Y:S02]  /*2e230*/  LDS.128 R8, [R2] ;  /* 0x0000000002087984 */ /* 0x000ea40000000c00 */
[----:B------:R-:W-:Y:S06]  /*2e240*/  BAR.SYNC.DEFER_BLOCKING 0x0 ;  /* 0x0000000000007b1d */ /* 0x000fec0000010000 */
[----:B------:R-:W-:Y:S02]  /*2e250*/  STSM.16.M88.4 [R3], R12 ;  /* 0x0000000c03007844 */ /* 0x000fe40000000200 */
[----:B------:R-:W-:Y:S06]  /*2e260*/  BAR.SYNC.DEFER_BLOCKING 0x0 ;  /* 0x0000000000007b1d */ /* 0x000fec0000010000 */
[----:B------:R-:W3:Y:S02]  /*2e270*/  LDS.128 R12, [R2] ;  /* 0x00000000020c7984 */ /* 0x000ee40000000c00 */
[----:B------:R-:W-:Y:S06]  /*2e280*/  BAR.SYNC.DEFER_BLOCKING 0x0 ;  /* 0x0000000000007b1d */ /* 0x000fec0000010000 */
[----:B------:R-:W-:Y:S02]  /*2e290*/  STSM.16.M88.4 [R3], R16 ;  /* 0x0000001003007844 */ /* 0x000fe40000000200 */
[----:B------:R-:W-:Y:S06]  /*2e2a0*/  BAR.SYNC.DEFER_BLOCKING 0x0 ;  /* 0x0000000000007b1d */ /* 0x000fec0000010000 */
[----:B------:R-:W4:Y:S02]  /*2e2b0*/  LDS.128 R16, [R2] ;  /* 0x0000000002107984 */ /* 0x000f240000000c00 */
        /* <DEDUP_REMOVED lines=21> */
[----:B------:R1:W-:Y:S02]  /*2e410*/  STSM.16.M88.4 [R3], R88 ;  /* 0x0000005803007844 */ /* 0x0003e40000000200 */
[----:B------:R-:W-:Y:S01]  /*2e420*/  BAR.SYNC.DEFER_BLOCKING 0x0 ;  /* 0x0000000000007b1d */ /* 0x000fe20000010000 */
[----:B-1----:R-:W-:Y:S01]  /*2e430*/  IMAD.MOV.U32 R90, RZ, RZ, R48 ;  /* 0x000000ffff5a7224 */ /* 0x002fe200078e0030 */
[----:B------:R-:W-:Y:S01]  /*2e440*/  MOV R91, R50 ;  /* 0x00000032005b7202 */ /* 0x000fe20000000f00 */
[----:B------:R-:W-:-:S02]  /*2e450*/  IMAD.MOV.U32 R88, RZ, RZ, R112 ;  /* 0x000000ffff587224 */ /* 0x000fc400078e0070 */
[----:B------:R-:W-:Y:S01]  /*2e460*/  IMAD.MOV.U32 R89, RZ, RZ, R114 ;  /* 0x000000ffff597224 */ /* 0x000fe200078e0072 */
[----:B------:R-:W-:Y:S01]  /*2e470*/  MOV R114, R65 ;  /* 0x0000004100727202 */ /* 0x000fe20000000f00 */
[----:B------:R-:W-:Y:S02]  /*2e480*/  IMAD.MOV.U32 R112, RZ, RZ, R129 ;  /* 0x000000ffff707224 */ /* 0x000fe400078e0081 */
[----:B------:R-:W-:Y:S01]  /*2e490*/  IMAD.MOV.U32 R129, RZ, RZ, R147 ;  /* 0x000000ffff817224 */ /* 0x000fe200078e0093 */
[----:B------:R-:W1:Y:S01]  /*2e4a0*/  LDS.128 R44, [R2] ;  /* 0x00000000022c7984 */ /* 0x000e620000000c00 */
[----:B------:R-:W-:Y:S06]  /*2e4b0*/  BAR.SYNC.DEFER_BLOCKING 0x0 ;  /* 0x0000000000007b1d */ /* 0x000fec0000010000 */
[----:B------:R-:W-:Y:S02]  /*2e4c0*/  STSM.16.M88.4 [R3], R40 ;  /* 0x0000002803007844 */ /* 0x000fe40000000200 */
[----:B------:R-:W-:Y:S06]  /*2e4d0*/  BAR.SYNC.DEFER_BLOCKING 0x0 ;  /* 0x0000000000007b1d */ /* 0x000fec0000010000 */
[----:B------:R-:W1:Y:S02]  /*2e4e0*/  LDS.128 R40, [R2] ;  /* 0x0000000002287984 */ /* 0x000e640000000c00 */
[----:B------:R-:W-:Y:S06]  /*2e4f0*/  BAR.SYNC.DEFER_BLOCKING 0x0 ;  /* 0x0000000000007b1d */ /* 0x000fec0000010000 */
[----:B------:R2:W-:Y:S02]  /*2e500*/  STSM.16.M88.4 [R3], R92 ;  /* 0x0000005c03007844 */ /* 0x0005e40000000200 */
[----:B------:R-:W-:Y:S01]  /*2e510*/  BAR.SYNC.DEFER_BLOCKING 0x0 ;  /* 0x0000000000007b1d */ /* 0x000fe20000010000 */
[----:B--2---:R-:W-:Y:S01]  /*2e520*/  IMAD.MOV.U32 R94, RZ, RZ, R52 ;  /* 0x000000ffff5e7224 */ /* 0x004fe200078e0034 */
[----:B------:R-:W-:Y:S01]  /*2e530*/  MOV R92, R116 ;  /* 0x00000074005c7202 */ /* 0x000fe20000000f00 */
[----:B------:R-:W-:-:S02]  /*2e540*/  IMAD.MOV.U32 R95, RZ, RZ, R54 ;  /* 0x000000ffff5f7224 */ /* 0x000fc400078e0036 */
[----:B------:R-:W-:Y:S02]  /*2e550*/  IMAD.MOV.U32 R93, RZ, RZ, R118 ;  /* 0x000000ffff5d7224 */ /* 0x000fe400078e0076 */
[----:B------:R-:W-:Y:S02]  /*2e560*/  IMAD.MOV.U32 R118, RZ, RZ, R69 ;  /* 0x000000ffff767224 */ /* 0x000fe400078e0045 */
[----:B------:R-:W-:Y:S01]  /*2e570*/  IMAD.MOV.U32 R116, RZ, RZ, R133 ;  /* 0x000000ffff747224 */ /* 0x000fe200078e0085 */
[----:B------:R-:W2:Y:S01]  /*2e580*/  LDS.128 R48, [R2] ;  /* 0x0000000002307984 */ /* 0x000ea20000000c00 */
[----:B------:R-:W-:Y:S06]  /*2e590*/  BAR.SYNC.DEFER_BLOCKING 0x0 ;  /* 0x0000000000007b1d */ /* 0x000fec0000010000 */
[----:B------:R-:W-:Y:S02]  /*2e5a0*/  STSM.16.M88.4 [R3], R88 ;  /* 0x0000005803007844 */ /* 0x000fe40000000200 */
[----:B------:R-:W-:Y:S06]  /*2e5b0*/  BAR.SYNC.DEFER_BLOCKING 0x0 ;  /* 0x0000000000007b1d */ /* 0x000fec0000010000 */
[----:B------:R-:W2:Y:S02]  /*2e5c0*/  LDS.128 R88, [R2] ;  /* 0x0000000002587984 */ /* 0x000ea40000000c00 */
[----:B------:R-:W-:Y:S06]  /*2e5d0*/  BAR.SYNC.DEFER_BLOCKING 0x0 ;  /* 0x0000000000007b1d */ /* 0x000fec0000010000 */
[----:B------:R3:W-:Y:S02]  /*2e5e0*/  STSM.16.M88.4 [R3], R96 ;  /* 0x0000006003007844 */ /* 0x0007e40000000200 */
[----:B------:R-:W-:Y:S01]  /*2e5f0*/  BAR.SYNC.DEFER_BLOCKING 0x0 ;  /* 0x0000000000007b1d */ /* 0x000fe20000010000 */
[----:B---3--:R-:W-:Y:S01]  /*2e600*/  MOV R98, R56 ;  /* 0x0000003800627202 */ /* 0x008fe20000000f00 */
[----:B------:R-:W-:-:S02]  /*2e610*/  IMAD.MOV.U32 R99, RZ, RZ, R58 ;  /* 0x000000ffff637224 */ /* 0x000fc400078e003a */
[----:B------:R-:W-:Y:S02]  /*2e620*/  IMAD.MOV.U32 R96, RZ, RZ, R120 ;  /* 0x000000ffff607224 */ /* 0x000fe400078e0078 */
[----:B------:R-:W-:Y:S02]  /*2e630*/  IMAD.MOV.U32 R97, RZ, RZ, R122 ;  /* 0x000000ffff617224 */ /* 0x000fe400078e007a */
[----:B------:R-:W-:Y:S02]  /*2e640*/  IMAD.MOV.U32 R122, RZ, RZ, R73 ;  /* 0x000000ffff7a7224 */ /* 0x000fe400078e0049 */
[----:B------:R-:W-:Y:S01]  /*2e650*/  IMAD.MOV.U32 R120, RZ, RZ, R137 ;  /* 0x000000ffff787224 */ /* 0x000fe200078e0089 */
[----:B------:R-:W3:Y:S01]  /*2e660*/  LDS.128 R52, [R2] ;  /* 0x0000000002347984 */ /* 0x000ee20000000c00 */
[----:B------:R-:W-:Y:S06]  /*2e670*/  BAR.SYNC.DEFER_BLOCKING 0x0 ;  /* 0x0000000000007b1d */ /* 0x000fec0000010000 */
[----:B------:R-:W-:Y:S02]  /*2e680*/  STSM.16.M88.4 [R3], R92 ;  /* 0x0000005c03007844 */ /* 0x000fe40000000200 */
[----:B------:R-:W-:Y:S06]  /*2e690*/  BAR.SYNC.DEFER_BLOCKING 0x0 ;  /* 0x0000000000007b1d */ /* 0x000fec0000010000 */
[----:B------:R-:W3:Y:S02]  /*2e6a0*/  LDS.128 R92, [R2] ;  /* 0x00000000025c7984 */ /* 0x000ee40000000c00 */
[----:B------:R-:W-:Y:S06]  /*2e6b0*/  BAR.SYNC.DEFER_BLOCKING 0x0 ;  /* 0x0000000000007b1d */ /* 0x000fec0000010000 */
[----:B------:R4:W-:Y:S02]  /*2e6c0*/  STSM.16.M88.4 [R3], R100 ;  /* 0x0000006403007844 */ /* 0x0009e40000000200 */
[----:B------:R-:W-:Y:S01]  /*2e6d0*/  BAR.SYNC.DEFER_BLOCKING 0x0 ;  /* 0x0000000000007b1d */ /* 0x000fe20000010000 */
[----:B----4-:R-:W-:-:S02]  /*2e6e0*/  IMAD.MOV.U32 R102, RZ, RZ, R60 ;  /* 0x000000ffff667224 */ /* 0x010fc400078e003c */
[----:B------:R-:W-:Y:S02]  /*2e6f0*/  IMAD.MOV.U32 R103, RZ, RZ, R62 ;  /* 0x000000ffff677224 */ /* 0x000fe400078e003e */
[----:B------:R-:W-:Y:S02]  /*2e700*/  IMAD.MOV.U32 R100, RZ, RZ, R124 ;  /* 0x000000ffff647224 */ /* 0x000fe400078e007c */
[----:B------:R-:W-:Y:S02]  /*2e710*/  IMAD.MOV.U32 R101, RZ, RZ, R126 ;  /* 0x000000ffff657224 */ /* 0x000fe400078e007e */
[----:B------:R-:W-:Y:S02]  /*2e720*/  IMAD.MOV.U32 R126, RZ, RZ, R77 ;  /* 0x000000ffff7e7224 */ /* 0x000fe400078e004d */
[----:B------:R-:W-:Y:S01]  /*2e730*/  IMAD.MOV.U32 R124, RZ, RZ, R141 ;  /* 0x000000ffff7c7224 */ /* 0x000fe200078e008d */
[----:B------:R-:W4:Y:S01]  /*2e740*/  LDS.128 R56, [R2] ;  /* 0x0000000002387984 */ /* 0x000f220000000c00 */
        /* <DEDUP_REMOVED lines=24> */
[----:B------:R-:W-:Y:S01]  /*2e8d0*/  IMAD.MOV.U32 R109, RZ, RZ, R134 ;  /* 0x000000ffff6d7224 */ /* 0x000fe200078e0086 */
[----:B------:R-:W2:Y:S02]  /*2e8e0*/  LDS.128 R64, [R2] ;  /* 0x0000000002407984 */ /* 0x000ea40000000c00 */
[----:B------:R-:W-:Y:S06]  /*2e8f0*/  BAR.SYNC.DEFER_BLOCKING 0x0 ;  /* 0x0000000000007b1d */ /* 0x000fec0000010000 */
[----:B------:R-:W-:Y:S02]  /*2e900*/  STSM.16.M88.4 [R3], R104 ;  /* 0x0000006803007844 */ /* 0x000fe40000000200 */
[----:B------:R-:W-:Y:S06]  /*2e910*/  BAR.SYNC.DEFER_BLOCKING 0x0 ;  /* 0x0000000000007b1d */ /* 0x000fec0000010000 */
[----:B------:R-:W2:Y:S02]  /*2e920*/  LDS.128 R104, [R2] ;  /* 0x0000000002687984 */ /* 0x000ea40000000c00 */
[----:B------:R-:W-:Y:S06]  /*2e930*/  BAR.SYNC.DEFER_BLOCKING 0x0 ;  /* 0x0000000000007b1d */ /* 0x000fec0000010000 */
[----:B------:R3:W-:Y:S02]  /*2e940*/  STSM.16.M88.4 [R3], R112 ;  /* 0x0000007003007844 */ /* 0x0007e40000000200 */
[----:B------:R-:W-:Y:S01]  /*2e950*/  BAR.SYNC.DEFER_BLOCKING 0x0 ;  /* 0x0000000000007b1d */ /* 0x000fe20000010000 */
[----:B---3--:R-:W-:Y:S01]  /*2e960*/  IMAD.MOV.U32 R114, RZ, RZ, R72 ;  /* 0x000000ffff727224 */ /* 0x008fe200078e0048 */
[----:B------:R-:W-:Y:S01]  /*2e970*/  MOV R112, R136 ;  /* 0x0000008800707202 */ /* 0x000fe20000000f00 */
[----:B------:R-:W-:-:S02]  /*2e980*/  IMAD.MOV.U32 R115, RZ, RZ, R74 ;  /* 0x000000ffff737224 */ /* 0x000fc400078e004a */
[----:B------:R-:W-:Y:S02]  /*2e990*/  IMAD.MOV.U32 R113, RZ, RZ, R138 ;  /* 0x000000ffff717224 */ /* 0x000fe400078e008a */
[----:B------:R-:W-:Y:S02]  /*2e9a0*/  IMAD.MOV.U32 R134, RZ, RZ, R85 ;  /* 0x000000ffff867224 */ /* 0x000fe400078e0055 */
[----:B------:R-:W-:Y:S02]  /*2e9b0*/  IMAD.MOV.U32 R132, RZ, RZ, R149 ;  /* 0x000000ffff847224 */ /* 0x000fe400078e0095 */
[----:B------:R-:W-:Y:S01]  /*2e9c0*/  IMAD.MOV.U32 R133, RZ, RZ, R151 ;  /* 0x000000ffff857224 */ /* 0x000fe200078e0097 */
[----:B------:R-:W3:Y:S01]  /*2e9d0*/  LDS.128 R68, [R2] ;  /* 0x0000000002447984 */ /* 0x000ee20000000c00 */
[----:B------:R-:W-:Y:S01]  /*2e9e0*/  IMAD R136, R189, UR5, RZ ;  /* 0x00000005bd887c24 */ /* 0x000fe2000f8e02ff */
[----:B------:R-:W-:Y:S01]  /*2e9f0*/  ULDC UR5, c[0x0][0x22c] ;  /* 0x00008b0000057ab9 */ /* 0x000fe20000000800 */
[----:B------:R-:W-:Y:S06]  /*2ea00*/  BAR.SYNC.DEFER_BLOCKING 0x0 ;  /* 0x0000000000007b1d */ /* 0x000fec0000010000 */
[----:B------:R-:W-:Y:S02]  /*2ea10*/  STSM.16.M88.4 [R3], R108 ;  /* 0x0000006c03007844 */ /* 0x000fe40000000200 */
[----:B------:R-:W-:Y:S06]  /*2ea20*/  BAR.SYNC.DEFER_BLOCKING 0x0 ;  /* 0x0000000000007b1d */ /* 0x000fec0000010000 */
[----:B------:R-:W3:Y:S02]  /*2ea30*/  LDS.128 R108, [R2] ;  /* 0x00000000026c7984 */ /* 0x000ee40000000c00 */
[----:B------:R-:W-:Y:S06]  /*2ea40*/  BAR.SYNC.DEFER_BLOCKING 0x0 ;  /* 0x0000000000007b1d */ /* 0x000fec0000010000 */
[----:B------:R4:W-:Y:S02]  /*2ea50*/  STSM.16.M88.4 [R3], R116 ;  /* 0x0000007403007844 */ /* 0x0009e40000000200 */
[----:B------:R-:W-:Y:S01]  /*2ea60*/  BAR.SYNC.DEFER_BLOCKING 0x0 ;  /* 0x0000000000007b1d */ /* 0x000fe20000010000 */
[----:B----4-:R-:W-:Y:S01]  /*2ea70*/  MOV R118, R76 ;  /* 0x0000004c00767202 */ /* 0x010fe20000000f00 */
[----:B------:R-:W-:-:S02]  /*2ea80*/  IMAD.MOV.U32 R119, RZ, RZ, R78 ;  /* 0x000000ffff777224 */ /* 0x000fc400078e004e */
        /* <DEDUP_REMOVED lines=10> */
[----:B-1----:R-:W-:-:S02]  /*2eb30*/  IMAD.MOV.U32 R122, RZ, RZ, R80 ;  /* 0x000000ffff7a7224 */ /* 0x002fc400078e0050 */
[----:B------:R-:W-:Y:S02]  /*2eb40*/  IMAD.MOV.U32 R123, RZ, RZ, R82 ;  /* 0x000000ffff7b7224 */ /* 0x000fe400078e0052 */
        /* <DEDUP_REMOVED lines=9> */
[----:B------:R-:W-:Y:S06]  /*2ebe0*/  BAR.SYNC.DEFER_BLOCKING 0x0 ;  /* 0x0000000000007b1d */ /* 0x000fec0000010000 */
[----:B------:R-:W1:Y:S02]  /*2ebf0*/  LDS.128 R80, [R2] ;  /* 0x0000000002507984 */ /* 0x000e640000000c00 */
[----:B------:R-:W-:Y:S06]  /*2ec00*/  BAR.SYNC.DEFER_BLOCKING 0x0 ;  /* 0x0000000000007b1d */ /* 0x000fec0000010000 */
[----:B------:R-:W-:Y:S02]  /*2ec10*/  STSM.16.M88.4 [R3], R120 ;  /* 0x0000007803007844 */ /* 0x000fe40000000200 */
[----:B------:R-:W-:Y:S06]  /*2ec20*/  BAR.SYNC.DEFER_BLOCKING 0x0 ;  /* 0x0000000000007b1d */ /* 0x000fec0000010000 */
[----:B------:R-:W1:Y:S02]  /*2ec30*/  LDS.128 R120, [R2] ;  /* 0x0000000002787984 */ /* 0x000e640000000c00 */
[----:B------:R-:W-:Y:S06]  /*2ec40*/  BAR.SYNC.DEFER_BLOCKING 0x0 ;  /* 0x0000000000007b1d */ /* 0x000fec0000010000 */
[----:B------:R-:W-:Y:S02]  /*2ec50*/  STSM.16.M88.4 [R3], R128 ;  /* 0x0000008003007844 */ /* 0x000fe40000000200 */
[----:B------:R-:W-:Y:S01]  /*2ec60*/  BAR.SYNC.DEFER_BLOCKING 0x0 ;  /* 0x0000000000007b1d */ /* 0x000fe20000010000 */
[----:B--2---:R-:W-:Y:S01]  /*2ec70*/  IMAD.MOV.U32 R124, RZ, RZ, R148 ;  /* 0x000000ffff7c7224 */ /* 0x004fe200078e0094 */
[----:B------:R-:W-:Y:S01]  /*2ec80*/  MOV R125, R150 ;  /* 0x00000096007d7202 */ /* 0x000fe20000000f00 */
[----:B------:R-:W-:-:S03]  /*2ec90*/  IMAD.MOV.U32 R126, RZ, RZ, R84 ;  /* 0x000000ffff7e7224 */ /* 0x000fc600078e0054 */
[----:B------:R-:W2:Y:S01]  /*2eca0*/  LDS.128 R128, [R2] ;  /* 0x0000000002807984 */ /* 0x000ea20000000c00 */
[----:B------:R-:W-:Y:S01]  /*2ecb0*/  IMAD.MOV.U32 R127, RZ, RZ, R86 ;  /* 0x000000ffff7f7224 */ /* 0x000fe200078e0056 */
[----:B------:R-:W-:Y:S06]  /*2ecc0*/  BAR.SYNC.DEFER_BLOCKING 0x0 ;  /* 0x0000000000007b1d */ /* 0x000fec0000010000 */
[----:B------:R3:W-:Y:S02]  /*2ecd0*/  STSM.16.M88.4 [R3], R124 ;  /* 0x0000007c03007844 */ /* 0x0007e40000000200 */
[----:B------:R-:W-:Y:S06]  /*2ece0*/  BAR.SYNC.DEFER_BLOCKING 0x0 ;  /* 0x0000000000007b1d */ /* 0x000fec0000010000 */
[----:B------:R-:W2:Y:S02]  /*2ecf0*/  LDS.128 R84, [R2] ;  /* 0x0000000002547984 */ /* 0x000ea40000000c00 */
[----:B------:R-:W-:Y:S01]  /*2ed00*/  BAR.SYNC.DEFER_BLOCKING 0x0 ;  /* 0x0000000000007b1d */ /* 0x000fe20000010000 */
[----:B------:R-:W-:Y:S01]  /*2ed10*/  IMAD R137, R0, UR4, RZ ;  /* 0x0000000400897c24 */ /* 0x000fe2000f8e02ff */
[----:B------:R-:W-:-:S04]  /*2ed20*/  LEA R0, P6, R136, UR6, 0x2 ;  /* 0x0000000688007c11 */ /* 0x000fc8000f8c10ff */
[----:B------:R-:W-:Y:S02]  /*2ed30*/  LEA.HI.X.SX32 R136, R136, UR7, 0x2, P6 ;  /* 0x0000000788887c11 */ /* 0x000fe4000b0f16ff */
[C---:B---3--:R-:W-:Y:S01]  /*2ed40*/  LEA R124, P6, R137.reuse, R0, 0x2 ;  /* 0x00000000897c7211 */ /* 0x048fe200078c10ff */
[----:B------:R3:W-:Y:S01]  /*2ed50*/  STSM.16.M88.4 [R3], R132 ;  /* 0x0000008403007844 */ /* 0x0007e20000000200 */
[C---:B------:R-:W-:Y:S02]  /*2ed60*/  IADD3 R127, R137.reuse, UR4, RZ ;  /* 0x00000004897f7c10 */ /* 0x040fe4000fffe0ff */
[----:B------:R-:W-:Y:S01]  /*2ed70*/  LEA.HI.X.SX32 R125, R137, R136, 0x2, P6 ;  /* 0x00000088897d7211 */ /* 0x000fe200030f16ff */
[----:B------:R-:W-:Y:S01]  /*2ed80*/  BAR.SYNC.DEFER_BLOCKING 0x0 ;  /* 0x0000000000007b1d */ /* 0x000fe20000010000 */
[C---:B------:R-:W-:Y:S01]  /*2ed90*/  LEA R126, P6, R127.reuse, R0, 0x2 ;  /* 0x000000007f7e7211 */ /* 0x040fe200078c10ff */
[----:B---3--:R-:W-:-:S03]  /*2eda0*/  VIADD R3, R127, UR4 ;  /* 0x000000047f037c36 */ /* 0x008fc60008000000 */
[----:B------:R-:W-:Y:S01]  /*2edb0*/  LEA.HI.X.SX32 R127, R127, R136, 0x2, P6 ;  /* 0x000000887f7f7211 */ /* 0x000fe200030f16ff */
[----:B------:R3:W-:Y:S01]  /*2edc0*/  @P2 STG.E desc[UR60][R124.64], R4 ;  /* 0x000000047c002986 */ /* 0x0007e2000c10193c */
[----:B------:R-:W-:-:S03]  /*2edd0*/  ISETP.LT.AND P2, PT, R157, R177, !P0 ;  /* 0x000000b19d00720c */ /* 0x000fc60004741270 */
[----:B------:R4:W-:Y:S01]  /*2ede0*/  @P1 STG.E desc[UR60][R126.64], R8 ;  /* 0x000000087e001986 */ /* 0x0009e2000c10193c */
[----:B---3--:R-:W-:-:S03]  /*2edf0*/  LEA R124, P6, R3, R0, 0x2 ;  /* 0x00000000037c7211 */ /* 0x008fc600078c10ff */
[----:B------:R-:W3:Y:S01]  /*2ee00*/  LDL.LU R157, [R1+0x9a4] ;  /* 0x0009a400019d7983 */ /* 0x000ee20000300800 */
[----:B------:R-:W-:Y:S02]  /*2ee10*/  LEA.HI.X.SX32 R125, R3, R136, 0x2, P6 ;  /* 0x00000088037d7211 */ /* 0x000fe400030f16ff */
[-C--:B------:R-:W-:Y:S02]  /*2ee20*/  ISETP.LT.AND P1, PT, R156, R177.reuse, !P0 ;  /* 0x000000b19c00720c */ /* 0x080fe40004721270 */
[----:B------:R-:W2:Y:S04]  /*2ee30*/  LDL.LU R156, [R1+0x9a8] ;  /* 0x0009a800019c7983 */ /* 0x000ea80000300800 */
[----:B------:R1:W-:Y:S01]  /*2ee40*/  @P5 STG.E desc[UR60][R124.64], R5 ;  /* 0x000000057c005986 */ /* 0x0003e2000c10193c */
[----:B------:R-:W-:-:S03]  /*2ee50*/  ISETP.LT.AND P5, PT, R152, R177, !P0 ;  /* 0x000000b19800720c */ /* 0x000fc600047a1270 */
[----:B------:R-:W3:Y:S01]  /*2ee60*/  LDL.LU R152, [R1+0x9ac] ;  /* 0x0009ac0001987983 */ /* 0x000ee20000300800 */
[----:B------:R-:W-:-:S05]  /*2ee70*/  VIADD R4, R3, UR4 ;  /* 0x0000000403047c36 */ /* 0x000fca0008000000 */
[C---:B----4-:R-:W-:Y:S02]  /*2ee80*/  LEA R126, P6, R4.reuse, R0, 0x2 ;  /* 0x00000000047e7211 */ /* 0x050fe400078c10ff */
[C---:B------:R-:W-:Y:S02]  /*2ee90*/  IADD3 R3, R4.reuse, UR4, RZ ;  /* 0x0000000404037c10 */ /* 0x040fe4000fffe0ff */
[----:B------:R-:W-:Y:S02]  /*2eea0*/  LEA.HI.X.SX32 R127, R4, R136, 0x2, P6 ;  /* 0x00000088047f7211 */ /* 0x000fe400030f16ff */
[C---:B------:R-:W-:Y:S01]  /*2eeb0*/  LEA R4, P6, R3.reuse, R0, 0x2 ;  /* 0x0000000003047211 */ /* 0x040fe200078c10ff */
[----:B-1----:R-:W-:-:S03]  /*2eec0*/  VIADD R124, R3, UR4 ;  /* 0x00000004037c7c36 */ /* 0x002fc60008000000 */
[----:B------:R-:W-:Y:S01]  /*2eed0*/  LEA.HI.X.SX32 R5, R3, R136, 0x2, P6 ;  /* 0x0000008803057211 */ /* 0x000fe200030f16ff */
[C---:B------:R-:W-:Y:S01]  /*2eee0*/  VIADD R3, R124.reuse, UR4 ;  /* 0x000000047c037c36 */ /* 0x040fe20008000000 */
[C---:B------:R-:W-:Y:S01]  /*2eef0*/  LEA R8, P6, R124.reuse, R0, 0x2 ;  /* 0x000000007c087211 */ /* 0x040fe200078c10ff */
[----:B------:R1:W-:Y:S02]  /*2ef00*/  @P4 STG.E desc[UR60][R126.64], R9 ;  /* 0x000000097e004986 */ /* 0x0003e4000c10193c */
[C---:B------:R-:W-:Y:S02]  /*2ef10*/  VIADD R125, R3.reuse, UR4 ;  /* 0x00000004037d7c36 */ /* 0x040fe40008000000 */
[----:B------:R4:W-:Y:S01]  /*2ef20*/  @P3 STG.E desc[UR60][R4.64], R6 ;  /* 0x0000000604003986 */ /* 0x0009e2000c10193c */
[----:B-1----:R-:W-:Y:S02]  /*2ef30*/  LEA.HI.X.SX32 R9, R124, R136, 0x2, P6 ;  /* 0x000000887c097211 */ /* 0x002fe400030f16ff */
[----:B----4-:R-:W-:-:S03]  /*2ef40*/  LEA R4, P6, R3, R0, 0x2 ;  /* 0x0000000003047211 */ /* 0x010fc600078c10ff */
[----:B------:R1:W-:Y:S01]  /*2ef50*/  @P2 STG.E desc[UR60][R8.64], R10 ;  /* 0x0000000a08002986 */ /* 0x0003e2000c10193c */
[----:B------:R-:W-:Y:S02]  /*2ef60*/  LEA.HI.X.SX32 R5, R3, R136, 0x2, P6 ;  /* 0x0000008803057211 */ /* 0x000fe400030f16ff */
[-C--:B------:R-:W-:Y:S02]  /*2ef70*/  ISETP.LT.AND P4, PT, R155, R177.reuse, !P0 ;  /* 0x000000b19b00720c */ /* 0x080fe40004781270 */
[----:B------:R-:W4:Y:S01]  /*2ef80*/  LDL.LU R155, [R1+0x9b4] ;  /* 0x0009b400019b7983 */ /* 0x000f220000300800 */
[-C--:B------:R-:W-:Y:S02]  /*2ef90*/  ISETP.LT.AND P3, PT, R154, R177.reuse, !P0 ;  /* 0x000000b19a00720c */ /* 0x080fe40004761270 */
[----:B------:R-:W-:Y:S01]  /*2efa0*/  ISETP.LT.AND P2, PT, R153, R177, !P0 ;  /* 0x000000b19900720c */ /* 0x000fe20004741270 */
[----:B------:R-:W4:Y:S01]  /*2efb0*/  LDL.LU R154, [R1+0x9c0] ;  /* 0x0009c000019a7983 */ /* 0x000f220000300800 */
[C---:B-1----:R-:W-:Y:S01]  /*2efc0*/  LEA R8, P6, R125.reuse, R0, 0x2 ;  /* 0x000000007d087211 */ /* 0x042fe200078c10ff */
[----:B------:R-:W-:-:S02]  /*2efd0*/  VIADD R3, R125, UR4 ;  /* 0x000000047d037c36 */ /* 0x000fc40008000000 */
[----:B------:R-:W4:Y:S01]  /*2efe0*/  LDL.LU R153, [R1+0x9bc] ;  /* 0x0009bc0001997983 */ /* 0x000f220000300800 */
[----:B------:R-:W-:-:S03]  /*2eff0*/  LEA.HI.X.SX32 R9, R125, R136, 0x2, P6 ;  /* 0x000000887d097211 */ /* 0x000fc600030f16ff */
[----:B------:R-:W4:Y:S04]  /*2f000*/  LDL.LU R10, [R1+0x9cc] ;  /* 0x0009cc00010a7983 */ /* 0x000f280000300800 */
[----:B------:R1:W-:Y:S04]  /*2f010*/  @P1 STG.E desc[UR60][R4.64], R7 ;  /* 0x0000000704001986 */ /* 0x0003e8000c10193c */
[----:B------:R1:W-:Y:S02]  /*2f020*/  @P5 STG.E desc[UR60][R8.64], R11 ;  /* 0x0000000b08005986 */ /* 0x0003e4000c10193c */
[----:B-1----:R-:W-:-:S02]  /*2f030*/  LEA R4, P6, R3, R0, 0x2 ;  /* 0x0000000003047211 */ /* 0x002fc400078c10ff */
[----:B------:R-:W4:Y:S02]  /*2f040*/  LDL.LU R8, [R1+0x9c8] ;  /* 0x0009c80001087983 */ /* 0x000f240000300800 */
[----:B------:R-:W-:-:S05]  /*2f050*/  LEA.HI.X.SX32 R5, R3, R136, 0x2, P6 ;  /* 0x0000008803057211 */ /* 0x000fca00030f16ff */
[----:B------:R1:W-:Y:S01]  /*2f060*/  @P4 STG.E desc[UR60][R4.64], R12 ;  /* 0x0000000c04004986 */ /* 0x0003e2000c10193c */
[----:B---3--:R-:W-:-:S03]  /*2f070*/  ISETP.LT.AND P4, PT, R152, R177, !P0 ;  /* 0x000000b19800720c */ /* 0x008fc60004781270 */
[----:B------:R-:W3:Y:S04]  /*2f080*/  LDL.LU R152, [R1+0x9d0] ;  /* 0x0009d00001987983 */ /* 0x000ee80000300800 */
[----:B-1----:R-:W3:Y:S01]  /*2f090*/  LDL.LU R12, [R1+0x9d4] ;  /* 0x0009d400010c7983 */ /* 0x002ee20000300800 */
[----:B------:R-:W-:Y:S02]  /*2f0a0*/  IADD3 R125, R3, UR4, RZ ;  /* 0x00000004037d7c10 */ /* 0x000fe4000fffe0ff */
[----:B------:R-:W-:Y:S01]  /*2f0b0*/  ISETP.LT.AND P1, PT, R157, R177, !P0 ;  /* 0x000000b19d00720c */ /* 0x000fe20004721270 */
[----:B------:R-:W3:Y:S01]  /*2f0c0*/  LDL.LU R11, [R1+0x9dc] ;  /* 0x0009dc00010b7983 */ /* 0x000ee20000300800 */
[C---:B------:R-:W-:Y:S01]  /*2f0d0*/  LEA R6, P6, R125.reuse, R0, 0x2 ;  /* 0x000000007d067211 */ /* 0x040fe200078c10ff */
[----:B------:R-:W-:-:S03]  /*2f0e0*/  VIADD R3, R125, UR4 ;  /* 0x000000047d037c36 */ /* 0x000fc60008000000 */
[----:B------:R-:W-:Y:S01]  /*2f0f0*/  LEA.HI.X.SX32 R7, R125, R136, 0x2, P6 ;  /* 0x000000887d077211 */ /* 0x000fe200030f16ff */
[C---:B------:R-:W-:Y:S01]  /*2f100*/  VIADD R125, R3.reuse, UR4 ;  /* 0x00000004037d7c36 */ /* 0x040fe20008000000 */
[----:B------:R-:W-:-:S03]  /*2f110*/  LEA R4, P6, R3, R0, 0x2 ;  /* 0x0000000003047211 */ /* 0x000fc600078c10ff */
[----:B------:R1:W-:Y:S01]  /*2f120*/  @P3 STG.E desc[UR60][R6.64], R16 ;  /* 0x0000001006003986 */ /* 0x0003e2000c10193c */
[----:B------:R-:W-:Y:S01]  /*2f130*/  LEA.HI.X.SX32 R5, R3, R136, 0x2, P6 ;  /* 0x0000008803057211 */ /* 0x000fe200030f16ff */
[----:B------:R-:W-:Y:S01]  /*2f140*/  VIADD R3, R125, UR4 ;  /* 0x000000047d037c36 */ /* 0x000fe20008000000 */
[----:B--2---:R-:W-:-:S03]  /*2f150*/  ISETP.LT.AND P5, PT, R156, R177, !P0 ;  /* 0x000000b19c00720c */ /* 0x004fc600047a1270 */
[----:B------:R2:W-:Y:S01]  /*2f160*/  @P2 STG.E desc[UR60][R4.64], R13 ;  /* 0x0000000d04002986 */ /* 0x0005e2000c10193c */
[----:B------:R-:W-:Y:S01]  /*2f170*/  VIADD R9, R3, UR4 ;  /* 0x0000000403097c36 */ /* 0x000fe20008000000 */
[----:B-1----:R-:W-:-:S04]  /*2f180*/  LEA R6, P6, R125, R0, 0x2 ;  /* 0x000000007d067211 */ /* 0x002fc800078c10ff */
[----:B------:R-:W-:Y:S02]  /*2f190*/  LEA.HI.X.SX32 R7, R125, R136, 0x2, P6 ;  /* 0x000000887d077211 */ /* 0x000fe400030f16ff */
[----:B--2---:R-:W-:-:S03]  /*2f1a0*/  LEA R4, P6, R3, R0, 0x2 ;  /* 0x0000000003047211 */ /* 0x004fc600078c10ff */
[----:B------:R1:W-:Y:S01]  /*2f1b0*/  @P1 STG.E desc[UR60][R6.64], R17 ;  /* 0x0000001106001986 */ /* 0x0003e2000c10193c */
[----:B------:R-:W-:Y:S02]  /*2f1c0*/  LEA.HI.X.SX32 R5, R3, R136, 0x2, P6 ;  /* 0x0000008803057211 */ /* 0x000fe400030f16ff */
[----:B------:R-:W-:-:S03]  /*2f1d0*/  IADD3 R3, R9, UR4, RZ ;  /* 0x0000000409037c10 */ /* 0x000fc6000fffe0ff */
[----:B------:R2:W-:Y:S01]  /*2f1e0*/  @P5 STG.E desc[UR60][R4.64], R14 ;  /* 0x0000000e04005986 */ /* 0x0005e2000c10193c */
[----:B-1----:R-:W-:-:S04]  /*2f1f0*/  LEA R6, P6, R9, R0, 0x2 ;  /* 0x0000000009067211 */ /* 0x002fc800078c10ff */
[----:B------:R-:W-:Y:S02]  /*2f200*/  LEA.HI.X.SX32 R7, R9, R136, 0x2, P6 ;  /* 0x0000008809077211 */ /* 0x000fe400030f16ff */
[-C--:B----4-:R-:W-:Y:S02]  /*2f210*/  ISETP.LT.AND P5, PT, R10, R177.reuse, !P0 ;  /* 0x000000b10a00720c */ /* 0x090fe400047a1270 */
[----:B------:R-:W4:Y:S01]  /*2f220*/  LDL.LU R10, [R1+0x9d8] ;  /* 0x0009d800010a7983 */ /* 0x000f220000300800 */
[----:B------:R-:W-:-:S03]  /*2f230*/  ISETP.LT.AND P3, PT, R155, R177, !P0 ;  /* 0x000000b19b00720c */ /* 0x000fc60004761270 */
[----:B------:R1:W-:Y:S01]  /*2f240*/  @P4 STG.E desc[UR60][R6.64], R18 ;  /* 0x0000001206004986 */ /* 0x0003e2000c10193c */
[C---:B--2---:R-:W-:Y:S01]  /*2f250*/  LEA R4, P6, R3.reuse, R0, 0x2 ;  /* 0x0000000003047211 */ /* 0x044fe200078c10ff */
[C---:B------:R-:W-:Y:S01]  /*2f260*/  VIADD R9, R3.reuse, UR4 ;  /* 0x0000000403097c36 */ /* 0x040fe20008000000 */
[----:B------:R-:W-:Y:S02]  /*2f270*/  ISETP.LT.AND P2, PT, R154, R177, !P0 ;  /* 0x000000b19a00720c */ /* 0x000fe40004741270 */
[----:B------:R-:W-:Y:S01]  /*2f280*/  ISETP.LT.AND P4, PT, R8, UR5, !P0 ;  /* 0x0000000508007c0c */ /* 0x000fe2000c781270 */
[----:B------:R-:W-:Y:S01]  /*2f290*/  ULDC UR5, c[0x0][0x22c] ;  /* 0x00008b0000057ab9 */ /* 0x000fe20000000800 */
[----:B------:R-:W2:Y:S01]  /*2f2a0*/  LDL.LU R8, [R1+0x9e4] ;  /* 0x0009e40001087983 */ /* 0x000ea20000300800 */
[----:B------:R-:W-:Y:S02]  /*2f2b0*/  LEA.HI.X.SX32 R5, R3, R136, 0x2, P6 ;  /* 0x0000008803057211 */ /* 0x000fe400030f16ff */
[C---:B-1----:R-:W-:Y:S01]  /*2f2c0*/  LEA R6, P6, R9.reuse, R0, 0x2 ;  /* 0x0000000009067211 */ /* 0x042fe200078c10ff */
[----:B------:R-:W2:Y:S03]  /*2f2d0*/  LDL.LU R13, [R1+0x9ec] ;  /* 0x0009ec00010d7983 */ /* 0x000ea60000300800 */
[----:B------:R-:W-:Y:S01]  /*2f2e0*/  LEA.HI.X.SX32 R7, R9, R136, 0x2, P6 ;  /* 0x0000008809077211 */ /* 0x000fe200030f16ff */
[----:B------:R1:W-:Y:S04]  /*2f2f0*/  @P3 STG.E desc[UR60][R4.64], R15 ;  /* 0x0000000f04003986 */ /* 0x0003e8000c10193c */
[----:B------:R1:W-:Y:S01]  /*2f300*/  @P2 STG.E desc[UR60][R6.64], R19 ;  /* 0x0000001306002986 */ /* 0x0003e2000c10193c */
[----:B---3--:R-:W-:Y:S01]  /*2f310*/  ISETP.LT.AND P3, PT, R152, UR5, !P0 ;  /* 0x0000000598007c0c */ /* 0x008fe2000c761270 */
[----:B------:R-:W-:-:S02]  /*2f320*/  ULDC UR5, c[0x0][0x22c] ;  /* 0x00008b0000057ab9 */ /* 0x000fc40000000800 */
[----:B------:R-:W-:Y:S01]  /*2f330*/  ISETP.LT.AND P2, PT, R12, UR5, !P0 ;  /* 0x000000050c007c0c */ /* 0x000fe2000c741270 */
[----:B------:R-:W-:Y:S01]  /*2f340*/  VIADD R3, R9, UR4 ;  /* 0x0000000409037c36 */ /* 0x000fe20008000000 */
[----:B------:R-:W3:Y:S01]  /*2f350*/  LDL.LU R12, [R1+0x9f4] ;  /* 0x0009f400010c7983 */ /* 0x000ee20000300800 */
[----:B------:R-:W-:Y:S01]  /*2f360*/  ISETP.LT.AND P1, PT, R153, R177, !P0 ;  /* 0x000000b19900720c */ /* 0x000fe20004721270 */
[----:B------:R-:W-:Y:S01]  /*2f370*/  ULDC UR5, c[0x0][0x22c] ;  /* 0x00008b0000057ab9 */ /* 0x000fe20000000800 */
[C---:B------:R-:W-:Y:S01]  /*2f380*/  VIADD R9, R3.reuse, UR4 ;  /* 0x0000000403097c36 */ /* 0x040fe20008000000 */
[----:B-1----:R-:W-:-:S04]  /*2f390*/  LEA R4, P6, R3, R0, 0x2 ;  /* 0x0000000003047211 */ /* 0x002fc800078c10ff */
[----:B------:R-:W-:Y:S01]  /*2f3a0*/  LEA.HI.X.SX32 R5, R3, R136, 0x2, P6 ;  /* 0x0000008803057211 */ /* 0x000fe200030f16ff */
[C---:B------:R-:W-:Y:S01]  /*2f3b0*/  VIADD R3, R9.reuse, UR4 ;  /* 0x0000000409037c36 */ /* 0x040fe20008000000 */
[----:B------:R-:W-:-:S04]  /*2f3c0*/  LEA R6, P6, R9, R0, 0x2 ;  /* 0x0000000009067211 */ /* 0x000fc800078c10ff */
[----:B------:R1:W-:Y:S01]  /*2f3d0*/  @P1 STG.E desc[UR60][R4.64], R20 ;  /* 0x0000001404001986 */ /* 0x0003e2000c10193c */
[----:B------:R-:W-:Y:S02]  /*2f3e0*/  LEA.HI.X.SX32 R7, R9, R136, 0x2, P6 ;  /* 0x0000008809077211 */ /* 0x000fe400030f16ff */
[----:B------:R-:W-:Y:S02]  /*2f3f0*/  IADD3 R9, R3, UR4, RZ ;  /* 0x0000000403097c10 */ /* 0x000fe4000fffe0ff */
[----:B------:R-:W-:Y:S01]  /*2f400*/  ISETP.LT.AND P1, PT, R11, UR5, !P0 ;  /* 0x000000050b007c0c */ /* 0x000fe2000c721270 */
[----:B------:R1:W-:Y:S01]  /*2f410*/  @P5 STG.E desc[UR60][R6.64], R24 ;  /* 0x0000001806005986 */ /* 0x0003e2000c10193c */
[----:B------:R-:W-:-:S03]  /*2f420*/  ULDC UR5, c[0x0][0x22c] ;  /* 0x00008b0000057ab9 */ /* 0x000fc60000000800 */
[----:B------:R-:W3:Y:S01]  /*2f430*/  LDL.LU R11, [R1+0x9f0] ;  /* 0x0009f000010b7983 */ /* 0x000ee20000300800 */
[----:B-1----:R-:W-:-:S04]  /*2f440*/  LEA R4, P6, R3, R0, 0x2 ;  /* 0x0000000003047211 */ /* 0x002fc800078c10ff */
[----:B------:R-:W-:Y:S02]  /*2f450*/  LEA.HI.X.SX32 R5, R3, R136, 0x2, P6 ;  /* 0x0000008803057211 */ /* 0x000fe400030f16ff */
[----:B------:R-:W-:-:S03]  /*2f460*/  LEA R6, P6, R9, R0, 0x2 ;  /* 0x0000000009067211 */ /* 0x000fc600078c10ff */
[----:B------:R1:W-:Y:S01]  /*2f470*/  @P4 STG.E desc[UR60][R4.64], R21 ;  /* 0x0000001504004986 */ /* 0x0003e2000c10193c */
[C---:B------:R-:W-:Y:S01]  /*2f480*/  LEA.HI.X.SX32 R7, R9.reuse, R136, 0x2, P6 ;  /* 0x0000008809077211 */ /* 0x040fe200030f16ff */
[----:B------:R-:W-:-:S04]  /*2f490*/  VIADD R3, R9, UR4 ;  /* 0x0000000409037c36 */ /* 0x000fc80008000000 */
[----:B------:R3:W-:Y:S01]  /*2f4a0*/  @P3 STG.E desc[UR60][R6.64], R25 ;  /* 0x0000001906003986 */ /* 0x0007e2000c10193c */
[----:B----4-:R-:W-:Y:S01]  /*2f4b0*/  ISETP.LT.AND P5, PT, R10, UR5, !P0 ;  /* 0x000000050a007c0c */ /* 0x010fe2000c7a1270 */
[----:B------:R-:W-:Y:S02]  /*2f4c0*/  ULDC UR5, c[0x0][0x22c] ;  /* 0x00008b0000057ab9 */ /* 0x000fe40000000800 */
[----:B------:R-:W4:Y:S01]  /*2f4d0*/  LDL.LU R10, [R1+0x9fc] ;  /* 0x0009fc00010a7983 */ /* 0x000f220000300800 */
[----:B-1----:R-:W-:Y:S02]  /*2f4e0*/  LEA R4, P6, R3, R0, 0x2 ;  /* 0x0000000003047211 */ /* 0x002fe400078c10ff */
[----:B--2---:R-:W-:Y:S01]  /*2f4f0*/  ISETP.LT.AND P4, PT, R8, UR5, !P0 ;  /* 0x0000000508007c0c */ /* 0x004fe2000c781270 */
[----:B------:R-:W-:Y:S01]  /*2f500*/  ULDC UR5, c[0x0][0x22c] ;  /* 0x00008b0000057ab9 */ /* 0x000fe20000000800 */
[----:B------:R-:W2:Y:S01]  /*2f510*/  LDL.LU R8, [R1+0xa04] ;  /* 0x000a040001087983 */ /* 0x000ea20000300800 */
[----:B------:R-:W-:Y:S01]  /*2f520*/  ISETP.LT.AND P3, PT, R13, UR5, !P0 ;  /* 0x000000050d007c0c */ /* 0x000fe2000c761270 */
[----:B------:R-:W-:-:S02]  /*2f530*/  ULDC UR5, c[0x0][0x22c] ;  /* 0x00008b0000057ab9 */ /* 0x000fc40000000800 */
[----:B------:R-:W2:Y:S01]  /*2f540*/  LDL.LU R13, [R1+0xa0c] ;  /* 0x000a0c00010d7983 */ /* 0x000ea20000300800 */
[----:B------:R-:W-:-:S05]  /*2f550*/  LEA.HI.X.SX32 R5, R3, R136, 0x2, P6 ;  /* 0x0000008803057211 */ /* 0x000fca00030f16ff */
[----:B------:R1:W-:Y:S01]  /*2f560*/  @P2 STG.E desc[UR60][R4.64], R22 ;  /* 0x0000001604002986 */ /* 0x0003e2000c10193c */
[----:B---3--:R-:W-:Y:S01]  /*2f570*/  ISETP.LT.AND P2, PT, R12, UR5, !P0 ;  /* 0x000000050c007c0c */ /* 0x008fe2000c741270 */
[----:B------:R-:W-:Y:S02]  /*2f580*/  VIADD R9, R3, UR4 ;  /* 0x0000000403097c36 */ /* 0x000fe40008000000 */
[----:B------:R-:W3:Y:S01]  /*2f590*/  LDL.LU R12, [R1+0xa08] ;  /* 0x000a0800010c7983 */ /* 0x000ee20000300800 */
[----:B------:R-:W-:Y:S01]  /*2f5a0*/  ULDC UR5, c[0x0][0x22c] ;  /* 0x00008b0000057ab9 */ /* 0x000fe20000000800 */
[C---:B------:R-:W-:Y:S01]  /*2f5b0*/  VIADD R3, R9.reuse, UR4 ;  /* 0x0000000409037c36 */ /* 0x040fe20008000000 */
[----:B------:R-:W-:-:S04]  /*2f5c0*/  LEA R6, P6, R9, R0, 0x2 ;  /* 0x0000000009067211 */ /* 0x000fc800078c10ff */
[----:B------:R-:W-:Y:S01]  /*2f5d0*/  LEA.HI.X.SX32 R7, R9, R136, 0x2, P6 ;  /* 0x0000008809077211 */ /* 0x000fe200030f16ff */
[C---:B------:R-:W-:Y:S01]  /*2f5e0*/  VIADD R9, R3.reuse, UR4 ;  /* 0x0000000403097c36 */ /* 0x040fe20008000000 */
[----:B-1----:R-:W-:-:S03]  /*2f5f0*/  LEA R4, P6, R3, R0, 0x2 ;  /* 0x0000000003047211 */ /* 0x002fc600078c10ff */
[----:B------:R1:W-:Y:S01]  /*2f600*/  @P1 STG.E desc[UR60][R6.64], R26 ;  /* 0x0000001a06001986 */ /* 0x0003e2000c10193c */
[----:B------:R-:W-:Y:S02]  /*2f610*/  LEA.HI.X.SX32 R5, R3, R136, 0x2, P6 ;  /* 0x0000008803057211 */ /* 0x000fe400030f16ff */
[----:B------:R-:W-:-:S03]  /*2f620*/  IADD3 R3, R9, UR4, RZ ;  /* 0x0000000409037c10 */ /* 0x000fc6000fffe0ff */
[----:B------:R1:W-:Y:S01]  /*2f630*/  @P5 STG.E desc[UR60][R4.64], R23 ;  /* 0x0000001704005986 */ /* 0x0003e2000c10193c */
[----:B------:R-:W-:Y:S01]  /*2f640*/  ISETP.LT.AND P1, PT, R11, UR5, !P0 ;  /* 0x000000050b007c0c */ /* 0x000fe2000c721270 */
[----:B------:R-:W-:Y:S02]  /*2f650*/  ULDC UR5, c[0x0][0x22c] ;  /* 0x00008b0000057ab9 */ /* 0x000fe40000000800 */
[----:B------:R-:W3:Y:S01]  /*2f660*/  LDL.LU R11, [R1+0xa14] ;  /* 0x000a1400010b7983 */ /* 0x000ee20000300800 */
[----:B-1----:R-:W-:-:S03]  /*2f670*/  LEA R6, P6, R9, R0, 0x2 ;  /* 0x0000000009067211 */ /* 0x002fc600078c10ff */
[----:B------:R-:W1:Y:S01]  /*2f680*/  LDS.128 R20, [R2] ;  /* 0x0000000002147984 */ /* 0x000e620000000c00 */
        /* <DEDUP_REMOVED lines=9> */
[----:B------:R-:W-:Y:S02]  /*2f720*/  LEA R6, P6, R9, R0, 0x2 ;  /* 0x0000000009067211 */ /* 0x000fe400078c10ff */
        /* <DEDUP_REMOVED lines=20> */
[----:B------:R1:W-:Y:S02]  /*2f870*/  @P5 STG.E desc[UR60][R6.64], R33 ;  /* 0x0000002106005986 */ /* 0x0003e4000c10193c */
[----:B-1----:R-:W-:Y:S02]  /*2f880*/  LEA R4, P6, R3, R0, 0x2 ;  /* 0x0000000003047211 */ /* 0x002fe400078c10ff */
[----:B------:R-:W-:Y:S01]  /*2f890*/  ISETP.LT.AND P1, PT, R11, UR5, !P0 ;  /* 0x000000050b007c0c */ /* 0x000fe2000c721270 */
[----:B------:R-:W-:Y:S01]  /*2f8a0*/  ULDC UR5, c[0x0][0x22c] ;  /* 0x00008b0000057ab9 */ /* 0x000fe20000000800 */
[----:B------:R-:W-:Y:S01]  /*2f8b0*/  LEA.HI.X.SX32 R5, R3, R136, 0x2, P6 ;  /* 0x0000008803057211 */ /* 0x000fe200030f16ff */
[----:B------:R-:W3:Y:S01]  /*2f8c0*/  LDL.LU R11, [R1+0xa34] ;  /* 0x000a3400010b7983 */ /* 0x000ee20000300800 */
        /* <DEDUP_REMOVED lines=90> */
[----:B------:R-:W-:-:S03]  /*2fe70*/  ULDC UR5, c[0x0][0x22c] ;  /* 0x00008b0000057ab9 */ /* 0x000fc60000000800 */
[----:B------:R-:W3:Y:S04]  /*2fe80*/  LDL.LU R17, [R1+0xa58] ;  /* 0x000a580001117983 */ /* 0x000ee80000300800 */
[----:B------:R-:W3:Y:S04]  /*2fe90*/  LDL.LU R16, [R1+0xa48] ;  /* 0x000a480001107983 */ /* 0x000ee80000300800 */
[----:B------:R-:W3:Y:S01]  /*2fea0*/  LDL.LU R14, [R1+0xa40] ;  /* 0x000a4000010e7983 */ /* 0x000ee20000300800 */
[C---:B------:R-:W-:Y:S01]  /*2feb0*/  VIADD R3, R9.reuse, UR4 ;  /* 0x0000000409037c36 */ /* 0x040fe20008000000 */
[----:B------:R-:W-:-:S02]  /*2fec0*/  LEA R6, P6, R9, R0, 0x2 ;  /* 0x0000000009067211 */ /* 0x000fc400078c10ff */
[----:B------:R-:W3:Y:S02]  /*2fed0*/  LDL.LU R15, [R1+0xa30] ;  /* 0x000a3000010f7983 */ /* 0x000ee40000300800 */
        /* <DEDUP_REMOVED lines=8> */
[----:B------:R-:W-:Y:S01]  /*2ff60*/  ULDC UR5, c[0x0][0x22c] ;  /* 0x00008b0000057ab9 */ /* 0x000fe20000000800 */
[----:B-1----:R-:W-:-:S04]  /*2ff70*/  LEA R6, P6, R9, R0, 0x2 ;  /* 0x0000000009067211 */ /* 0x002fc800078c10ff */
[----:B------:R-:W-:Y:S01]  /*2ff80*/  LEA.HI.X.SX32 R7, R9, R136, 0x2, P6 ;  /* 0x0000008809077211 */ /* 0x000fe200030f16ff */
[C---:B------:R-:W-:Y:S01]  /*2ff90*/  VIADD R9, R3.reuse, UR4 ;  /* 0x0000000403097c36 */ /* 0x040fe20008000000 */
[----:B------:R-:W-:-:S03]  /*2ffa0*/  LEA R4, P6, R3, R0, 0x2 ;  /* 0x0000000003047211 */ /* 0x000fc600078c10ff */
[----:B------:R1:W-:Y:S01]  /*2ffb0*/  @P4 STG.E desc[UR60][R6.64], R49 ;  /* 0x0000003106004986 */ /* 0x0003e2000c10193c */
[----:B------:R-:W-:Y:S01]  /*2ffc0*/  LEA.HI.X.SX32 R5, R3, R136, 0x2, P6 ;  /* 0x0000008803057211 */ /* 0x000fe200030f16ff */
[C---:B------:R-:W-:Y:S01]  /*2ffd0*/  VIADD R3, R9.reuse, UR4 ;  /* 0x0000000409037c36 */ /* 0x040fe20008000000 */
[----:B----4-:R-:W-:Y:S01]  /*2ffe0*/  ISETP.LT.AND P5, PT, R10, UR5, !P0 ;  /* 0x000000050a007c0c */ /* 0x010fe2000c7a1270 */
[----:B------:R-:W-:Y:S02]  /*2fff0*/  ULDC UR5, c[0x0][0x22c] ;  /* 0x00008b0000057ab9 */ /* 0x000fe40000000800 */
[----:B------:R4:W-:Y:S01]  /*30000*/  @P3 STG.E desc[UR60][R4.64], R42 ;  /* 0x0000002a04003986 */ /* 0x0009e2000c10193c */
[----:B--2---:R-:W-:Y:S01]  /*30010*/  ISETP.LT.AND P4, PT, R8, UR5, !P0 ;  /* 0x0000000508007c0c */ /* 0x004fe2000c781270 */
[----:B------:R-:W-:Y:S01]  /*30020*/  ULDC UR5, c[0x0][0x22c] ;  /* 0x00008b0000057ab9 */ /* 0x000fe20000000800 */
[----:B------:R-:W-:Y:S02]  /*30030*/  LEA R8, P6, R9, R0, 0x2 ;  /* 0x0000000009087211 */ /* 0x000fe400078c10ff */
[----:B------:R-:W-:Y:S01]  /*30040*/  ISETP.LT.AND P3, PT, R13, UR5, !P0 ;  /* 0x000000050d007c0c */ /* 0x000fe2000c761270 */
[----:B------:R-:W-:Y:S01]  /*30050*/  VIADD R13, R3, UR4 ;  /* 0x00000004030d7c36 */ /* 0x000fe20008000000 */
[----:B------:R-:W-:Y:S01]  /*30060*/  LEA.HI.X.SX32 R9, R9, R136, 0x2, P6 ;  /* 0x0000008809097211 */ /* 0x000fe200030f16ff */
[----:B------:R-:W-:Y:S01]  /*30070*/  ULDC UR5, c[0x0][0x22c] ;  /* 0x00008b0000057ab9 */ /* 0x000fe20000000800 */
[----:B------:R-:W-:-:S04]  /*30080*/  LEA R10, P6, R3, R0, 0x2 ;  /* 0x00000000030a7211 */ /* 0x000fc800078c10ff */
[----:B------:R-:W-:Y:S01]  /*30090*/  LEA.HI.X.SX32 R11, R3, R136, 0x2, P6 ;  /* 0x00000088030b7211 */ /* 0x000fe200030f16ff */
[C---:B------:R-:W-:Y:S01]  /*300a0*/  VIADD R3, R13.reuse, UR4 ;  /* 0x000000040d037c36 */ /* 0x040fe20008000000 */
[C---:B-1----:R-:W-:Y:S01]  /*300b0*/  LEA R6, P6, R13.reuse, R0, 0x2 ;  /* 0x000000000d067211 */ /* 0x042fe200078c10ff */
[----:B------:R1:W-:Y:S03]  /*300c0*/  @P2 STG.E desc[UR60][R8.64], R50 ;  /* 0x0000003208002986 */ /* 0x0003e6000c10193c */
[----:B------:R-:W-:Y:S02]  /*300d0*/  LEA.HI.X.SX32 R7, R13, R136, 0x2, P6 ;  /* 0x000000880d077211 */ /* 0x000fe400030f16ff */
[C---:B----4-:R-:W-:Y:S01]  /*300e0*/  LEA R4, P6, R3.reuse, R0, 0x2 ;  /* 0x0000000003047211 */ /* 0x050fe200078c10ff */
[----:B------:R2:W-:Y:S03]  /*300f0*/  @P1 STG.E desc[UR60][R10.64], R43 ;  /* 0x0000002b0a001986 */ /* 0x0005e6000c10193c */
[----:B------:R-:W-:Y:S01]  /*30100*/  LEA.HI.X.SX32 R5, R3, R136, 0x2, P6 ;  /* 0x0000008803057211 */ /* 0x000fe200030f16ff */
[----:B------:R4:W-:Y:S04]  /*30110*/  @P5 STG.E desc[UR60][R6.64], R51 ;  /* 0x0000003306005986 */ /* 0x0009e8000c10193c */
[----:B------:R4:W-:Y:S01]  /*30120*/  @P4 STG.E desc[UR60][R4.64], R88 ;  /* 0x0000005804004986 */ /* 0x0009e2000c10193c */
[----:B---3--:R-:W-:Y:S01]  /*30130*/  ISETP.LT.AND P2, PT, R12, UR5, !P0 ;  /* 0x000000050c007c0c */ /* 0x008fe2000c741270 */
[----:B------:R-:W-:-:S02]  /*30140*/  ULDC UR5, c[0x0][0x22c] ;  /* 0x00008b0000057ab9 */ /* 0x000fc40000000800 */
[----:B------:R-:W3:Y:S01]  /*30150*/  LDL.LU R12, [R1+0xa28] ;  /* 0x000a2800010c7983 */ /* 0x000ee20000300800 */
[----:B------:R-:W-:Y:S01]  /*30160*/  ISETP.LT.AND P1, PT, R17, UR5, !P0 ;  /* 0x0000000511007c0c */ /* 0x000fe2000c721270 */
[----:B------:R-:W-:Y:S02]  /*30170*/  ULDC UR5, c[0x0][0x22c] ;  /* 0x00008b0000057ab9 */ /* 0x000fe40000000800 */
[----:B------:R-:W3:Y:S01]  /*30180*/  LDL.LU R17, [R1+0xa18] ;  /* 0x000a180001117983 */ /* 0x000ee20000300800 */
[----:B------:R-:W-:Y:S01]  /*30190*/  ISETP.LT.AND P5, PT, R16, UR5, !P0 ;  /* 0x0000000510007c0c */ /* 0x000fe2000c7a1270 */
[----:B------:R-:W-:Y:S02]  /*301a0*/  ULDC UR5, c[0x0][0x22c] ;  /* 0x00008b0000057ab9 */ /* 0x000fe40000000800 */
[----:B------:R-:W3:Y:S01]  /*301b0*/  LDL.LU R16, [R1+0xa10] ;  /* 0x000a100001107983 */ /* 0x000ee20000300800 */
[----:B------:R-:W-:Y:S01]  /*301c0*/  ISETP.LT.AND P4, PT, R14, UR5, !P0 ;  /* 0x000000050e007c0c */ /* 0x000fe2000c781270 */
[----:B------:R-:W-:-:S02]  /*301d0*/  ULDC UR5, c[0x0][0x22c] ;  /* 0x00008b0000057ab9 */ /* 0x000fc40000000800 */
[----:B------:R-:W3:Y:S01]  /*301e0*/  LDL.LU R14, [R1+0xa00] ;  /* 0x000a0000010e7983 */ /* 0x000ee20000300800 */
[----:B------:R-:W-:-:S04]  /*301f0*/  IADD3 R13, R3, UR4, RZ ;  /* 0x00000004030d7c10 */ /* 0x000fc8000fffe0ff */
[C---:B-1----:R-:W-:Y:S01]  /*30200*/  LEA R8, P6, R13.reuse, R0, 0x2 ;  /* 0x000000000d087211 */ /* 0x042fe200078c10ff */
[----:B------:R-:W-:-:S03]  /*30210*/  VIADD R3, R13, UR4 ;  /* 0x000000040d037c36 */ /* 0x000fc60008000000 */
[----:B------:R-:W-:Y:S01]  /*30220*/  LEA.HI.X.SX32 R9, R13, R136, 0x2, P6 ;  /* 0x000000880d097211 */ /* 0x000fe200030f16ff */
[C---:B------:R-:W-:Y:S01]  /*30230*/  VIADD R13, R3.reuse, UR4 ;  /* 0x00000004030d7c36 */ /* 0x040fe20008000000 */
[----:B--2---:R-:W-:-:S04]  /*30240*/  LEA R10, P6, R3, R0, 0x2 ;  /* 0x00000000030a7211 */ /* 0x004fc800078c10ff */
[----:B------:R-:W-:Y:S01]  /*30250*/  LEA.HI.X.SX32 R11, R3, R136, 0x2, P6 ;  /* 0x00000088030b7211 */ /* 0x000fe200030f16ff */
[C---:B------:R-:W-:Y:S01]  /*30260*/  VIADD R3, R13.reuse, UR4 ;  /* 0x000000040d037c36 */ /* 0x040fe20008000000 */
[----:B----4-:R-:W-:Y:S01]  /*30270*/  LEA R6, P6, R13, R0, 0x2 ;  /* 0x000000000d067211 */ /* 0x010fe200078c10ff */
[----:B------:R1:W-:Y:S01]  /*30280*/  @P3 STG.E desc[UR60][R8.64], R52 ;  /* 0x0000003408003986 */ /* 0x0003e2000c10193c */
[----:B------:R-:W-:Y:S01]  /*30290*/  ISETP.LT.AND P3, PT, R15, UR5, !P0 ;  /* 0x000000050f007c0c */ /* 0x000fe2000c761270 */
[----:B------:R-:W-:Y:S01]  /*302a0*/  ULDC UR5, c[0x0][0x22c] ;  /* 0x00008b0000057ab9 */ /* 0x000fe20000000800 */
[----:B------:R-:W-:Y:S01]  /*302b0*/  LEA.HI.X.SX32 R7, R13, R136, 0x2, P6 ;  /* 0x000000880d077211 */ /* 0x000fe200030f16ff */
[----:B------:R-:W2:Y:S01]  /*302c0*/  LDL.LU R15, [R1+0x9f8] ;  /* 0x0009f800010f7983 */ /* 0x000ea20000300800 */
[C---:B------:R-:W-:Y:S01]  /*302d0*/  LEA R4, P6, R3.reuse, R0, 0x2 ;  /* 0x0000000003047211 */ /* 0x040fe200078c10ff */
[C---:B------:R-:W-:Y:S02]  /*302e0*/  VIADD R13, R3.reuse, UR4 ;  /* 0x00000004030d7c36 */ /* 0x040fe40008000000 */
[----:B------:R4:W-:Y:S01]  /*302f0*/  @P2 STG.E desc[UR60][R10.64], R89 ;  /* 0x000000590a002986 */ /* 0x0009e2000c10193c */
[----:B------:R-:W-:-:S02]  /*30300*/  LEA.HI.X.SX32 R5, R3, R136, 0x2, P6 ;  /* 0x0000008803057211 */ /* 0x000fc400030f16ff */
[C---:B-1----:R-:W-:Y:S01]  /*30310*/  LEA R8, P6, R13.reuse, R0, 0x2 ;  /* 0x000000000d087211 */ /* 0x042fe200078c10ff */
        /* <DEDUP_REMOVED lines=17> */
[C---:B----4-:R-:W-:Y:S01]  /*30430*/  LEA R10, P6, R3.reuse, R0, 0x2 ;  /* 0x00000000030a7211 */ /* 0x050fe200078c10ff */
[----:B------:R-:W-:-:S03]  /*30440*/  VIADD R13, R3, UR4 ;  /* 0x00000004030d7c36 */ /* 0x000fc60008000000 */
[----:B------:R-:W-:Y:S01]  /*30450*/  LEA.HI.X.SX32 R11, R3, R136, 0x2, P6 ;  /* 0x00000088030b7211 */ /* 0x000fe200030f16ff */
[C---:B------:R-:W-:Y:S01]  /*30460*/  VIADD R3, R13.reuse, UR4 ;  /* 0x000000040d037c36 */ /* 0x040fe20008000000 */
[----:B-1----:R-:W-:-:S04]  /*30470*/  LEA R6, P6, R13, R0, 0x2 ;  /* 0x000000000d067211 */ /* 0x002fc800078c10ff */
[----:B------:R-:W-:Y:S01]  /*30480*/  LEA.HI.X.SX32 R7, R13, R136, 0x2, P6 ;  /* 0x000000880d077211 */ /* 0x000fe200030f16ff */
[C---:B------:R-:W-:Y:S01]  /*30490*/  VIADD R13, R3.reuse, UR4 ;  /* 0x00000004030d7c36 */ /* 0x040fe20008000000 */
[----:B------:R-:W-:Y:S01]  /*304a0*/  LEA R4, P6, R3, R0, 0x2 ;  /* 0x0000000003047211 */ /* 0x000fe200078c10ff */
[----:B------:R1:W-:Y:S01]  /*304b0*/  @P3 STG.E desc[UR60][R10.64], R91 ;  /* 0x0000005b0a003986 */ /* 0x0003e2000c10193c */
[----:B--2---:R-:W-:Y:S01]  /*304c0*/  ISETP.LT.AND P3, PT, R15, UR5, !P0 ;  /* 0x000000050f007c0c */ /* 0x004fe2000c761270 */
[----:B------:R-:W-:Y:S01]  /*304d0*/  ULDC UR5, c[0x0][0x22c] ;  /* 0x00008b0000057ab9 */ /* 0x000fe20000000800 */
[----:B------:R-:W-:Y:S01]  /*304e0*/  LEA.HI.X.SX32 R5, R3, R136, 0x2, P6 ;  /* 0x0000008803057211 */ /* 0x000fe200030f16ff */
[----:B------:R-:W2:Y:S01]  /*304f0*/  LDL.LU R15, [R1+0x9b0] ;  /* 0x0009b000010f7983 */ /* 0x000ea20000300800 */
[C---:B------:R-:W-:Y:S01]  /*30500*/  VIADD R3, R13.reuse, UR4 ;  /* 0x000000040d037c36 */ /* 0x040fe20008000000 */
[C---:B------:R-:W-:Y:S02]  /*30510*/  LEA R8, P6, R13.reuse, R0, 0x2 ;  /* 0x000000000d087211 */ /* 0x040fe400078c10ff */
[----:B------:R4:W-:Y:S02]  /*30520*/  @P2 STG.E desc[UR60][R6.64], R55 ;  /* 0x0000003706002986 */ /* 0x0009e4000c10193c */
        /* <DEDUP_REMOVED lines=61> */
[C---:B------:R-:W-:Y:S01]  /*30900*/  LEA R10, P6, R3.reuse, R0, 0x2 ;  /* 0x00000000030a7211 */ /* 0x040fe200078c10ff */
[----:B------:R1:W-:Y:S03]  /*30910*/  @P3 STG.E desc[UR60][R4.64], R96 ;  /* 0x0000006004003986 */ /* 0x0003e6000c10193c */
[----:B------:R-:W-:Y:S01]  /*30920*/  LEA.HI.X.SX32 R11, R3, R136, 0x2, P6 ;  /* 0x00000088030b7211 */ /* 0x000fe200030f16ff */
[----:B------:R-:W-:Y:S01]  /*30930*/  VIADD R3, R13, UR4 ;  /* 0x000000040d037c36 */ /* 0x000fe20008000000 */
[----:B--2---:R-:W-:Y:S01]  /*30940*/  ISETP.LT.AND P3, PT, R15, UR5, !P0 ;  /* 0x000000050f007c0c */ /* 0x004fe2000c761270 */
[----:B------:R-:W-:Y:S01]  /*30950*/  ULDC UR5, c[0x0][0x22c] ;  /* 0x00008b0000057ab9 */ /* 0x000fe20000000800 */
[----:B------:R-:W2:Y:S01]  /*30960*/  LDL.LU R15, [R1+0x964] ;  /* 0x00096400010f7983 */ /* 0x000ea20000300800 */
[----:B------:R-:W-:-:S03]  /*30970*/  LEA R6, P6, R13, R0, 0x2 ;  /* 0x000000000d067211 */ /* 0x000fc600078c10ff */
[----:B------:R4:W-:Y:S01]  /*30980*/  @P2 STG.E desc[UR60][R8.64], R60 ;  /* 0x0000003c08002986 */ /* 0x0009e2000c10193c */
[----:B------:R-:W-:Y:S02]  /*30990*/  LEA.HI.X.SX32 R7, R13, R136, 0x2, P6 ;  /* 0x000000880d077211 */ /* 0x000fe400030f16ff */
        /* <DEDUP_REMOVED lines=360> */
[----:B------:R-:W-:Y:S01]  /*32020*/  ISETP.LT.AND P5, PT, R16, UR5, !P0 ;  /* 0x0000000510007c0c */ /* 0x000fe2000c7a1270 */
[----:B------:R-:W-:Y:S01]  /*32030*/  ULDC UR5, c[0x0][0x22c] ;  /* 0x00008b0000057ab9 */ /* 0x000fe20000000800 */
[----:B------:R-:W3:Y:S01]  /*32040*/  LDL.LU R16, [R1+0x884] ;  /* 0x0008840001107983 */ /* 0x000ee20000300800 */
[----:B------:R-:W-:Y:S01]  /*32050*/  ISETP.LT.AND P4, PT, R14, UR5, !P0 ;  /* 0x000000050e007c0c */ /* 0x000fe2000c781270 */
[----:B------:R-:W-:Y:S02]  /*32060*/  ULDC UR5, c[0x0][0x22c] ;  /* 0x00008b0000057ab9 */ /* 0x000fe40000000800 */
[----:B------:R-:W3:Y:S01]  /*32070*/  LDL.LU R14, [R1+0x880] ;  /* 0x00088000010e7983 */ /* 0x000ee20000300800 */
[----:B----4-:R-:W-:-:S04]  /*32080*/  IADD3 R7, R3, UR4, RZ ;  /* 0x0000000403077c10 */ /* 0x010fc8000fffe0ff */
[C---:B------:R-:W-:Y:S01]  /*32090*/  LEA R2, P6, R7.reuse, R0, 0x2 ;  /* 0x0000000007027211 */ /* 0x040fe200078c10ff */
[----:B------:R-:W-:-:S03]  /*320a0*/  VIADD R13, R7, UR4 ;  /* 0x00000004070d7c36 */ /* 0x000fc60008000000 */
[----:B------:R-:W-:Y:S01]  /*320b0*/  LEA.HI.X.SX32 R3, R7, R136, 0x2, P6 ;  /* 0x0000008807037211 */ /* 0x000fe200030f16ff */
[C---:B------:R-:W-:Y:S01]  /*320c0*/  VIADD R7, R13.reuse, UR4 ;  /* 0x000000040d077c36 */ /* 0x040fe20008000000 */
[----:B-1----:R-:W-:-:S03]  /*320d0*/  LEA R4, P6, R13, R0, 0x2 ;  /* 0x000000000d047211 */ /* 0x002fc600078c10ff */
[----:B------:R-:W-:Y:S01]  /*320e0*/  VIADD R9, R7, UR4 ;  /* 0x0000000407097c36 */ /* 0x000fe20008000000 */
[----:B------:R-:W-:-:S03]  /*320f0*/  LEA.HI.X.SX32 R5, R13, R136, 0x2, P6 ;  /* 0x000000880d057211 */ /* 0x000fc600030f16ff */
[----:B------:R-:W-:Y:S01]  /*32100*/  VIADD R13, R9, UR4 ;  /* 0x00000004090d7c36 */ /* 0x000fe20008000000 */
[----:B------:R-:W-:Y:S01]  /*32110*/  LEA R6, P6, R7, R0, 0x2 ;  /* 0x0000000007067211 */ /* 0x000fe200078c10ff */
[----:B------:R1:W-:Y:S03]  /*32120*/  @P3 STG.E desc[UR60][R2.64], R131 ;  /* 0x0000008302003986 */ /* 0x0003e6000c10193c */
[----:B------:R-:W-:Y:S02]  /*32130*/  IADD3 R11, R13, UR4, RZ ;  /* 0x000000040d0b7c10 */ /* 0x000fe4000fffe0ff */
[----:B------:R-:W-:Y:S01]  /*32140*/  LEA.HI.X.SX32 R7, R7, R136, 0x2, P6 ;  /* 0x0000008807077211 */ /* 0x000fe200030f16ff */
[----:B------:R4:W-:Y:S01]  /*32150*/  @P2 STG.E desc[UR60][R4.64], R84 ;  /* 0x0000005404002986 */ /* 0x0009e2000c10193c */
[----:B--2---:R-:W-:Y:S01]  /*32160*/  ISETP.LT.AND P3, PT, R15, UR5, !P0 ;  /* 0x000000050f007c0c */ /* 0x004fe2000c761270 */
[----:B------:R-:W-:Y:S01]  /*32170*/  VIADD R15, R11, UR4 ;  /* 0x000000040b0f7c36 */ /* 0x000fe20008000000 */
[----:B------:R-:W-:Y:S01]  /*32180*/  ULDC UR5, c[0x0][0x22c] ;  /* 0x00008b0000057ab9 */ /* 0x000fe20000000800 */
[----:B------:R2:W-:Y:S01]  /*32190*/  @P1 STG.E desc[UR60][R6.64], R20 ;  /* 0x0000001406001986 */ /* 0x0005e2000c10193c */
[----:B------:R-:W-:-:S02]  /*321a0*/  LEA R8, P1, R13, R0, 0x2 ;  /* 0x000000000d087211 */ /* 0x000fc400078210ff */
[----:B-1----:R-:W-:Y:S01]  /*321b0*/  LEA R2, P6, R9, R0, 0x2 ;  /* 0x0000000009027211 */ /* 0x002fe200078c10ff */
[----:B------:R-:W-:-:S03]  /*321c0*/  VIADD R17, R15, UR4 ;  /* 0x000000040f117c36 */ /* 0x000fc60008000000 */
[-C--:B------:R-:W-:Y:S02]  /*321d0*/  LEA.HI.X.SX32 R3, R9, R136.reuse, 0x2, P6 ;  /* 0x0000008809037211 */ /* 0x080fe400030f16ff */
[----:B------:R-:W-:Y:S01]  /*321e0*/  LEA.HI.X.SX32 R9, R13, R136, 0x2, P1 ;  /* 0x000000880d097211 */ /* 0x000fe200008f16ff */
[----:B------:R-:W-:Y:S01]  /*321f0*/  VIADD R19, R17, UR4 ;  /* 0x0000000411137c36 */ /* 0x000fe20008000000 */
[-C--:B----4-:R-:W-:Y:S01]  /*32200*/  LEA R4, P1, R15, R0.reuse, 0x2 ;  /* 0x000000000f047211 */ /* 0x090fe200078210ff */
[----:B------:R-:W-:Y:S01]  /*32210*/  ULDC UR4, c[0x0][0x22c] ;  /* 0x00008b0000047ab9 */ /* 0x000fe20000000800 */
[----:B------:R-:W-:Y:S02]  /*32220*/  LEA R10, P6, R11, R0, 0x2 ;  /* 0x000000000b0a7211 */ /* 0x000fe400078c10ff */
[-C--:B------:R-:W-:Y:S02]  /*32230*/  LEA.HI.X.SX32 R5, R15, R136.reuse, 0x2, P1 ;  /* 0x000000880f057211 */ /* 0x080fe400008f16ff */
[----:B------:R-:W-:Y:S01]  /*32240*/  LEA.HI.X.SX32 R11, R11, R136, 0x2, P6 ;  /* 0x000000880b0b7211 */ /* 0x000fe200030f16ff */
[----:B------:R1:W-:Y:S04]  /*32250*/  @P5 STG.E desc[UR60][R2.64], R85 ;  /* 0x0000005502005986 */ /* 0x0003e8000c10193c */
[----:B------:R1:W-:Y:S04]  /*32260*/  @P4 STG.E desc[UR60][R8.64], R21 ;  /* 0x0000001508004986 */ /* 0x0003e8000c10193c */
[----:B------:R1:W-:Y:S01]  /*32270*/  @P3 STG.E desc[UR60][R10.64], R86 ;  /* 0x000000560a003986 */ /* 0x0003e2000c10193c */
[----:B---3--:R-:W-:-:S02]  /*32280*/  ISETP.LT.AND P2, PT, R12, UR5, !P0 ;  /* 0x000000050c007c0c */ /* 0x008fc4000c741270 */
[C---:B------:R-:W-:Y:S02]  /*32290*/  LEA R12, P6, R19.reuse, R0, 0x2 ;  /* 0x00000000130c7211 */ /* 0x040fe400078c10ff */
[----:B------:R-:W-:Y:S01]  /*322a0*/  ISETP.LT.AND P1, PT, R16, UR4, !P0 ;  /* 0x0000000410007c0c */ /* 0x000fe2000c721270 */
[----:B------:R-:W-:Y:S01]  /*322b0*/  ULDC UR4, c[0x0][0x22c] ;  /* 0x00008b0000047ab9 */ /* 0x000fe20000000800 */
[----:B------:R-:W-:Y:S02]  /*322c0*/  LEA.HI.X.SX32 R13, R19, R136, 0x2, P6 ;  /* 0x00000088130d7211 */ /* 0x000fe400030f16ff */
[----:B------:R-:W-:Y:S02]  /*322d0*/  ISETP.LT.AND P0, PT, R14, UR4, !P0 ;  /* 0x000000040e007c0c */ /* 0x000fe4000c701270 */
[----:B--2---:R-:W-:-:S04]  /*322e0*/  LEA R6, P6, R17, R0, 0x2 ;  /* 0x0000000011067211 */ /* 0x004fc800078c10ff */
[----:B------:R-:W-:Y:S01]  /*322f0*/  LEA.HI.X.SX32 R7, R17, R136, 0x2, P6 ;  /* 0x0000008811077211 */ /* 0x000fe200030f16ff */
[----:B------:R1:W-:Y:S04]  /*32300*/  @P2 STG.E desc[UR60][R4.64], R22 ;  /* 0x0000001604002986 */ /* 0x0003e8000c10193c */
[----:B------:R1:W-:Y:S02]  /*32310*/  @P1 STG.E desc[UR60][R6.64], R87 ;  /* 0x0000005706001986 */ /* 0x0003e4000c10193c */
[----:B------:R-:W-:Y:S05]  /*32320*/  @!P0 EXIT ;  /* 0x000000000000894d */ /* 0x000fea0003800000 */
[----:B------:R-:W-:Y:S01]  /*32330*/  STG.E desc[UR60][R12.64], R23 ;  /* 0x000000170c007986 */ /* 0x000fe2000c10193c */
[----:B------:R-:W-:Y:S05]  /*32340*/  EXIT ;  /* 0x000000000000794d */ /* 0x000fea0003800000 */
.L_x_2:
[----:B------:R-:W-:-:S00]  /*32350*/  BRA `(.L_x_2) ;  /* 0xfffffffc00fc7947 */ /* 0x000fc0000383ffff */
[----:B------:R-:W-:-:S00]  /*32360*/  NOP ;  /* 0x0000000000007918 */ /* 0x000fc00000000000 */
        /* <DEDUP_REMOVED lines=9> */
.L_x_3:


//--------------------- .nv.shared.matmul_kernel  --------------------------
	.section	.nv.shared.matmul_kernel,"aw",@nobits
	.sectionflags	@""
	.align	16
	.zero		1024


//--------------------- .nv.shared.reserved.0     --------------------------
	.section	.nv.shared.reserved.0,"aw",@nobits
	.weak		__nv_reservedSMEM_offset_0_alias
	.size		__nv_reservedSMEM_offset_0_alias, 0, 0
	.other		__nv_reservedSMEM_offset_0_alias,@"STO_CUDA_RESERVED_SHARED STV_DEFAULT"
__nv_reservedSMEM_offset_0_alias:
	.zero		0


//--------------------- .nv.constant0.matmul_kernel --------------------------
	.section	.nv.constant0.matmul_kernel,"a",@progbits
	.sectionflags	@""
	.align	4
.nv.constant0.matmul_kernel:
	.zero		608


//--------------------- SYMBOLS --------------------------

	.type		.nv.reservedSmem.offset0,@object
	.size		.nv.reservedSmem.offset0,0x4
